def matmul_kernel(
    a_ptr,
    b_ptr,
    c_ptr,
    M,
    N,
    K,
    stride_am,
    stride_ak,
    stride_bk,
    stride_bn,
    stride_cm,
    stride_cn,
    BLOCK_M: tl.constexpr,
    BLOCK_N: tl.constexpr,
    BLOCK_K: tl.constexpr,
    GROUP_M: tl.constexpr,
):
    pid = tl.program_id(axis=0)
    num_pid_m = tl.cdiv(M, BLOCK_M)
    num_pid_n = tl.cdiv(N, BLOCK_N)
    num_pid_in_group = GROUP_M * num_pid_n
    group_id = pid // num_pid_in_group
    first_pid_m = group_id * GROUP_M
    group_size_m = min(num_pid_m - first_pid_m, GROUP_M)
    pid_m = first_pid_m + ((pid % num_pid_in_group) % group_size_m)
    pid_n = (pid % num_pid_in_group) // group_size_m

    offs_am = (pid_m * BLOCK_M + tl.arange(0, BLOCK_M)) % M
    offs_bn = (pid_n * BLOCK_N + tl.arange(0, BLOCK_N)) % N
    offs_k = tl.arange(0, BLOCK_K)
    a_ptrs = a_ptr + offs_am[:, None] * stride_am + offs_k[None, :] * stride_ak
    b_ptrs = b_ptr + offs_k[:, None] * stride_bk + offs_bn[None, :] * stride_bn

    acc = tl.zeros((BLOCK_M, BLOCK_N), dtype=tl.float32)
    for kk in range(0, tl.cdiv(K, BLOCK_K)):
        a = tl.load(a_ptrs, mask=offs_k[None, :] < K - kk * BLOCK_K, other=0.0)
        b = tl.load(b_ptrs, mask=offs_k[:, None] < K - kk * BLOCK_K, other=0.0)
        acc = tl.dot(a, b, acc)
        a_ptrs += BLOCK_K * stride_ak
        b_ptrs += BLOCK_K * stride_bk

    c = acc.to(c_ptr.dtype.element_ty)
    offs_cm = pid_m * BLOCK_M + tl.arange(0, BLOCK_M)
    offs_cn = pid_n * BLOCK_N + tl.arange(0, BLOCK_N)
    c_ptrs = c_ptr + offs_cm[:, None] * stride_cm + offs_cn[None, :] * stride_cn
    mask = (offs_cm[:, None] < M) & (offs_cn[None, :] < N)
    tl.store(c_ptrs, c, mask=mask)

# config = {"BLOCK_K": 64, "BLOCK_M": 512, "BLOCK_N": 64, "GROUP_M": 1, "arch": "sm_100", "dtype": "fp8e5m2", "num_ctas": 1, "num_stages": 3, "num_warps": 4}
# arch = sm_100


// ===== COMPILED SASS (sm_100a) =====

	.target	sm_100a

	.elftype	@"ET_EXEC"


//--------------------- .note.nv.tkinfo           --------------------------
	.section	.note.nv.tkinfo,"",@"SHT_NOTE"
	.sectionflags	@"SHF_NOTE_NV_TKINFO"
	.tkinfo
        /*0018*/ 	.word	0x00000081
        /*0030*/ 	.string	""
        /*0030*/ 	.string	"ptxas-blackwell"
        /*0030*/ 	.string	"Cuda compilation tools, release 12.9, V12.9.86"
        /*0030*/ 	.string	"Build cuda_12.9.r12.9/compiler.36037853_0"
        /*0030*/ 	.string	"-v  -suppress-debug-info  -lineinfo  -arch sm_100a "



//--------------------- .note.nv.cuver            --------------------------
	.section	.note.nv.cuver,"",@"SHT_NOTE"
	.sectionflags	@"SHF_NOTE_NV_CUVER"
        /*0018*/ 	.short	0x0001
        /*001a*/ 	.short	0x0064
        /*001c*/ 	.short	0x0001
        /*001e*/ 	.short	0x0000
        /*0020*/ 	.short	0x0001
        /*0022*/ 	.short	0x0000


//--------------------- .nv.info                  --------------------------
	.section	.nv.info,"",@"SHT_CUDA_INFO"
	.align	4


	//----- nvinfo : EIATTR_REGCOUNT
	.align		4
        /*0000*/ 	.byte	0x04, 0x2f
        /*0002*/ 	.short	(.L_4 - .L_3)
	.align		4
.L_3:
        /*0004*/ 	.word	index@(matmul_kernel)
        /*0008*/ 	.word	0x00000060


	//----- nvinfo : EIATTR_FRAME_SIZE
	.align		4
.L_4:
        /*000c*/ 	.byte	0x04, 0x11
        /*000e*/ 	.short	(.L_6 - .L_5)
	.align		4
.L_5:
        /*0010*/ 	.word	index@($__internal_2_$__cuda_sm10x_tcgen05_guardrail_trap_unallocated_columns_being_dealloced)
        /*0014*/ 	.word	0x00000e68


	//----- nvinfo : EIATTR_FRAME_SIZE
	.align		4
.L_6:
        /*0018*/ 	.byte	0x04, 0x11
        /*001a*/ 	.short	(.L_8 - .L_7)
	.align		4
.L_7:
        /*001c*/ 	.word	index@($__internal_1_$__cuda_sm10x_tcgen05_guardrail_trap_phase_invalid_during_alloc)
        /*0020*/ 	.word	0x00000e68


	//----- nvinfo : EIATTR_FRAME_SIZE
	.align		4
.L_8:
        /*0024*/ 	.byte	0x04, 0x11
        /*0026*/ 	.short	(.L_10 - .L_9)
	.align		4
.L_9:
        /*0028*/ 	.word	index@($__internal_0_$__cuda_sm10x_tcgen05_guardrail_trap_col_being_dealloced_not_returned_by_alloc)
        /*002c*/ 	.word	0x00000e68


	//----- nvinfo : EIATTR_FRAME_SIZE
	.align		4
.L_10:
        /*0030*/ 	.byte	0x04, 0x11
        /*0032*/ 	.short	(.L_12 - .L_11)
	.align		4
.L_11:
        /*0034*/ 	.word	index@(matmul_kernel)
        /*0038*/ 	.word	0x00000e68


	//----- nvinfo : EIATTR_MIN_STACK_SIZE
	.align		4
.L_12:
        /*003c*/ 	.byte	0x04, 0x12
        /*003e*/ 	.short	(.L_14 - .L_13)
	.align		4
.L_13:
        /*0040*/ 	.word	index@(matmul_kernel)
        /*0044*/ 	.word	0x00000e68
.L_14:


//--------------------- .nv.info.matmul_kernel    --------------------------
	.section	.nv.info.matmul_kernel,"",@"SHT_CUDA_INFO"
	.sectionflags	@""
	.align	4


	//----- nvinfo : EIATTR_CUDA_API_VERSION
	.align		4
        /*0000*/ 	.byte	0x04, 0x37
        /*0002*/ 	.short	(.L_16 - .L_15)
.L_15:
        /*0004*/ 	.word	0x00000081


	//----- nvinfo : EIATTR_KPARAM_INFO
	.align		4
.L_16:
        /*0008*/ 	.byte	0x04, 0x17
        /*000a*/ 	.short	(.L_18 - .L_17)
.L_17:
        /*000c*/ 	.word	0x00000000
        /*0010*/ 	.short	0x000d
        /*0012*/ 	.short	0x0048
        /*0014*/ 	.byte	0x00, 0xf4, 0x21, 0x00


	//----- nvinfo : EIATTR_KPARAM_INFO
	.align		4
.L_18:
        /*0018*/ 	.byte	0x04, 0x17
        /*001a*/ 	.short	(.L_20 - .L_19)
.L_19:
        /*001c*/ 	.word	0x00000000
        /*0020*/ 	.short	0x000c
        /*0022*/ 	.short	0x0040
        /*0024*/ 	.byte	0x00, 0xf4, 0x21, 0x00


	//----- nvinfo : EIATTR_KPARAM_INFO
	.align		4
.L_20:
        /*0028*/ 	.byte	0x04, 0x17
        /*002a*/ 	.short	(.L_22 - .L_21)
.L_21:
        /*002c*/ 	.word	0x00000000
        /*0030*/ 	.short	0x000b
        /*0032*/ 	.short	0x0038
        /*0034*/ 	.byte	0x00, 0xf0, 0x11, 0x00


	//----- nvinfo : EIATTR_KPARAM_INFO
	.align		4
.L_22:
        /*0038*/ 	.byte	0x04, 0x17
        /*003a*/ 	.short	(.L_24 - .L_23)
.L_23:
        /*003c*/ 	.word	0x00000000
        /*0040*/ 	.short	0x000a
        /*0042*/ 	.short	0x0034
        /*0044*/ 	.byte	0x00, 0xf0, 0x11, 0x00


	//----- nvinfo : EIATTR_KPARAM_INFO
	.align		4
.L_24:
        /*0048*/ 	.byte	0x04, 0x17
        /*004a*/ 	.short	(.L_26 - .L_25)
.L_25:
        /*004c*/ 	.word	0x00000000
        /*0050*/ 	.short	0x0009
        /*0052*/ 	.short	0x0030
        /*0054*/ 	.byte	0x00, 0xf0, 0x11, 0x00


	//----- nvinfo : EIATTR_KPARAM_INFO
	.align		4
.L_26:
        /*0058*/ 	.byte	0x04, 0x17
        /*005a*/ 	.short	(.L_28 - .L_27)
.L_27:
        /*005c*/ 	.word	0x00000000
        /*0060*/ 	.short	0x0008
        /*0062*/ 	.short	0x002c
        /*0064*/ 	.byte	0x00, 0xf0, 0x11, 0x00


	//----- nvinfo : EIATTR_KPARAM_INFO
	.align		4
.L_28:
        /*0068*/ 	.byte	0x04, 0x17
        /*006a*/ 	.short	(.L_30 - .L_29)
.L_29:
        /*006c*/ 	.word	0x00000000
        /*0070*/ 	.short	0x0007
        /*0072*/ 	.short	0x0028
        /*0074*/ 	.byte	0x00, 0xf0, 0x11, 0x00


	//----- nvinfo : EIATTR_KPARAM_INFO
	.align		4
.L_30:
        /*0078*/ 	.byte	0x04, 0x17
        /*007a*/ 	.short	(.L_32 - .L_31)
.L_31:
        /*007c*/ 	.word	0x00000000
        /*0080*/ 	.short	0x0006
        /*0082*/ 	.short	0x0024
        /*0084*/ 	.byte	0x00, 0xf0, 0x11, 0x00


	//----- nvinfo : EIATTR_KPARAM_INFO
	.align		4
.L_32:
        /*0088*/ 	.byte	0x04, 0x17
        /*008a*/ 	.short	(.L_34 - .L_33)
.L_33:
        /*008c*/ 	.word	0x00000000
        /*0090*/ 	.short	0x0005
        /*0092*/ 	.short	0x0020
        /*0094*/ 	.byte	0x00, 0xf0, 0x11, 0x00


	//----- nvinfo : EIATTR_KPARAM_INFO
	.align		4
.L_34:
        /*0098*/ 	.byte	0x04, 0x17
        /*009a*/ 	.short	(.L_36 - .L_35)
.L_35:
        /*009c*/ 	.word	0x00000000
        /*00a0*/ 	.short	0x0004
        /*00a2*/ 	.short	0x001c
        /*00a4*/ 	.byte	0x00, 0xf0, 0x11, 0x00


	//----- nvinfo : EIATTR_KPARAM_INFO
	.align		4
.L_36:
        /*00a8*/ 	.byte	0x04, 0x17
        /*00aa*/ 	.short	(.L_38 - .L_37)
.L_37:
        /*00ac*/ 	.word	0x00000000
        /*00b0*/ 	.short	0x0003
        /*00b2*/ 	.short	0x0018
        /*00b4*/ 	.byte	0x00, 0xf0, 0x11, 0x00


	//----- nvinfo : EIATTR_KPARAM_INFO
	.align		4
.L_38:
        /*00b8*/ 	.byte	0x04, 0x17
        /*00ba*/ 	.short	(.L_40 - .L_39)
.L_39:
        /*00bc*/ 	.word	0x00000000
        /*00c0*/ 	.short	0x0002
        /*00c2*/ 	.short	0x0010
        /*00c4*/ 	.byte	0x00, 0xf4, 0x21, 0x00


	//----- nvinfo : EIATTR_KPARAM_INFO
	.align		4
.L_40:
        /*00c8*/ 	.byte	0x04, 0x17
        /*00ca*/ 	.short	(.L_42 - .L_41)
.L_41:
        /*00cc*/ 	.word	0x00000000
        /*00d0*/ 	.short	0x0001
        /*00d2*/ 	.short	0x0008
        /*00d4*/ 	.byte	0x00, 0xf4, 0x21, 0x00


	//----- nvinfo : EIATTR_KPARAM_INFO
	.align		4
.L_42:
        /*00d8*/ 	.byte	0x04, 0x17
        /*00da*/ 	.short	(.L_44 - .L_43)
.L_43:
        /*00dc*/ 	.word	0x00000000
        /*00e0*/ 	.short	0x0000
        /*00e2*/ 	.short	0x0000
        /*00e4*/ 	.byte	0x00, 0xf4, 0x21, 0x00


	//----- nvinfo : EIATTR_AT_ENTRY_FRAGMENTS
	.align		4
.L_44:
        /*00e8*/ 	.byte	0x04, 0x4f
        /*00ea*/ 	.short	(.L_46 - .L_45)


	//   ....[0]....
.L_45:
        /*00ec*/ 	.word	0x00000004


	//----- nvinfo : EIATTR_RESERVED_SMEM_USED
	.align		4
.L_46:
        /*00f0*/ 	.byte	0x01, 0x41
	.zero		2


	//----- nvinfo : EIATTR_SPARSE_MMA_MASK
	.align		4
        /*00f4*/ 	.byte	0x03, 0x50
        /*00f6*/ 	.short	0x0000


	//----- nvinfo : EIATTR_TCGEN05_1CTA_USED
	.align		4
        /*00f8*/ 	.byte	0x01, 0x51
	.zero		2


	//----- nvinfo : EIATTR_MAXREG_COUNT
	.align		4
        /*00fc*/ 	.byte	0x03, 0x1b
        /*00fe*/ 	.short	0x00ff


	//----- nvinfo : EIATTR_NUM_BARRIERS
	.align		4
        /*0100*/ 	.byte	0x02, 0x4c
        /*0102*/ 	.byte	0x01
	.zero		1


	//----- nvinfo : EIATTR_ANNOTATIONS
	.align		4
        /*0104*/ 	.byte	0x04, 0x55
        /*0106*/ 	.short	(.L_48 - .L_47)


	//   ....[0]....
.L_47:
        /*0108*/ 	.word	0x00000001
        /*010c*/ 	.byte	0xb0, 0x09, 0x00, 0x00, 0x01, 0x00, 0x00, 0x00, 0x40, 0x0a, 0x00, 0x00, 0x01, 0x00, 0x00, 0x00
        /* <DEDUP_REMOVED lines=1928> */
        /*799c*/ 	.byte	0xb0, 0xd1, 0x02, 0x00, 0x01, 0x00, 0x00, 0x00, 0xc0, 0xd1, 0x02, 0x00


	//----- nvinfo : EIATTR_INT_WARP_WIDE_INSTR_OFFSETS
	.align		4
.L_48:
        /*79a8*/ 	.byte	0x04, 0x31
        /*79aa*/ 	.short	(.L_50 - .L_49)


	//   ....[0]....
.L_49:
        /*79ac*/ 	.word	0x00001ba0


	//   ....[1]....
        /*79b0*/ 	.word	0x00001bb0


	//   ....[2]....
        /*79b4*/ 	.word	0x0000a2b0


	//   ....[3]....
        /*79b8*/ 	.word	0x0002d630


	//   ....[4]....
        /*79bc*/ 	.word	0x0002d680


	//----- nvinfo : EIATTR_COOP_GROUP_MASK_REGIDS
	.align		4
.L_50:
        /*79c0*/ 	.byte	0x04, 0x29
        /*79c2*/ 	.short	(.L_52 - .L_51)


	//   ....[0]....
.L_51:
        /*79c4*/ 	.word	0xffffffff


	//   ....[1]....
        /*79c8*/ 	.word	0xffffffff


	//   ....[2]....
        /*79cc*/ 	.word	0xffffffff


	//   ....[3]....
        /*79d0*/ 	.word	0xffffffff


	//----- nvinfo : EIATTR_COOP_GROUP_INSTR_OFFSETS
	.align		4
.L_52:
        /*79d4*/ 	.byte	0x04, 0x28
        /*79d6*/ 	.short	(.L_54 - .L_53)


	//   ....[0]....
.L_53:
        /*79d8*/ 	.word	0x00000070


	//   ....[1]....
        /*79dc*/ 	.word	0x00000330


	//   ....[2]....
        /*79e0*/ 	.word	0x0002d4c0


	//   ....[3]....
        /*79e4*/ 	.word	0x0002d730


	//----- nvinfo : EIATTR_VRC_CTA_INIT_COUNT
	.align		4
.L_54:
        /*79e8*/ 	.byte	0x02, 0x4a
        /*79ea*/ 	.byte	0x80
	.zero		1


	//----- nvinfo : EIATTR_MBARRIER_INSTR_OFFSETS
	.align		4
        /*79ec*/ 	.byte	0x04, 0x39
        /*79ee*/ 	.short	(.L_56 - .L_55)


	//   ....[0]....
.L_55:
        /*79f0*/ 	.word	0x00002330
        /*79f4*/ 	.word	0x000000ff
        /*79f8*/ 	.word	0x00000000
        /*79fc*/ 	.short	0x0100
        /*79fe*/ 	.byte	0x0b
	.zero		1


	//   ....[1]....
        /*7a00*/ 	.word	0x0000a320
        /*7a04*/ 	.word	0x000000ff
        /*7a08*/ 	.word	0x00012008
        /*7a0c*/ 	.short	0x0100
        /*7a0e*/ 	.byte	0x09
	.zero		1


	//   ....[2]....
        /*7a10*/ 	.word	0x00018750
        /*7a14*/ 	.word	0x000000ff
        /*7a18*/ 	.word	0x00000000
        /*7a1c*/ 	.short	0x010a
        /*7a1e*/ 	.byte	0x0b
	.zero		1


	//   ....[3]....
        /*7a20*/ 	.word	0x00024080
        /*7a24*/ 	.word	0x000000ff
        /*7a28*/ 	.word	0x00000000
        /*7a2c*/ 	.short	0x010a
        /*7a2e*/ 	.byte	0x0b
	.zero		1


	//   ....[4]....
        /*7a30*/ 	.word	0x00024140
        /*7a34*/ 	.word	0x000000ff
        /*7a38*/ 	.word	0x00012000
        /*7a3c*/ 	.short	0x0108
        /*7a3e*/ 	.byte	0x09
	.zero		1


	//   ....[5]....
        /*7a40*/ 	.word	0x000241b0
        /*7a44*/ 	.word	0x000000ff
        /*7a48*/ 	.word	0x00012008
        /*7a4c*/ 	.short	0x0108
        /*7a4e*/ 	.byte	0x09
	.zero		1


	//   ....[6]....
        /*7a50*/ 	.word	0x0002d750
        /*7a54*/ 	.word	0x000000ff
        /*7a58*/ 	.word	0x00000000
        /*7a5c*/ 	.short	0x010a
        /*7a5e*/ 	.byte	0x0b
	.zero		1


	//   ....[7]....
        /*7a60*/ 	.word	0x0002d780
        /*7a64*/ 	.word	0x000000ff
        /*7a68*/ 	.word	0x00000000
        /*7a6c*/ 	.short	0x010a
        /*7a6e*/ 	.byte	0x0b
	.zero		1


	//----- nvinfo : EIATTR_NUM_MBARRIERS
	.align		4
.L_56:
        /*7a70*/ 	.byte	0x03, 0x38
        /*7a72*/ 	.short	0x0002


	//----- nvinfo : EIATTR_EXIT_INSTR_OFFSETS
	.align		4
        /*7a74*/ 	.byte	0x04, 0x1c
        /*7a76*/ 	.short	(.L_58 - .L_57)


	//   ....[0]....
.L_57:
        /*7a78*/ 	.word	0x0002d740


	//----- nvinfo : EIATTR_REQNTID
	.align		4
.L_58:
        /*7a7c*/ 	.byte	0x04, 0x10
        /*7a7e*/ 	.short	(.L_60 - .L_59)
.L_59:
        /*7a80*/ 	.word	0x00000080
        /*7a84*/ 	.word	0x00000001
        /*7a88*/ 	.word	0x00000001


	//----- nvinfo : EIATTR_CRS_STACK_SIZE
	.align		4
.L_60:
        /*7a8c*/ 	.byte	0x04, 0x1e
        /*7a8e*/ 	.short	(.L_62 - .L_61)
.L_61:
        /*7a90*/ 	.word	0x00000000


	//----- nvinfo : EIATTR_CBANK_PARAM_SIZE
	.align		4
.L_62:
        /*7a94*/ 	.byte	0x03, 0x19
        /*7a96*/ 	.short	0x0050


	//----- nvinfo : EIATTR_PARAM_CBANK
	.align		4
        /*7a98*/ 	.byte	0x04, 0x0a
        /*7a9a*/ 	.short	(.L_64 - .L_63)
	.align		4
.L_63:
        /*7a9c*/ 	.word	index@(.nv.constant0.matmul_kernel)
        /*7aa0*/ 	.short	0x0380
        /*7aa2*/ 	.short	0x0050


	//----- nvinfo : EIATTR_SW_WAR
	.align		4
.L_64:
        /*7aa4*/ 	.byte	0x04, 0x36
        /*7aa6*/ 	.short	(.L_66 - .L_65)
.L_65:
        /*7aa8*/ 	.word	0x00000008
.L_66:


//--------------------- .nv.compat                --------------------------
	.section	.nv.compat,"",@"SHT_CUDA_COMPAT_INFO"
	.align	4
        /*0000*/ 	.byte	0x02, 0x02, 0x02, 0x00, 0x02, 0x05, 0x05, 0x00, 0x02, 0x03, 0x00, 0x00, 0x02, 0x06, 0x01, 0x00


//--------------------- .nv.callgraph             --------------------------
	.section	.nv.callgraph,"",@"SHT_CUDA_CALLGRAPH"
	.align	4
	.sectionentsize	8
	.align		4
        /*0000*/ 	.word	0x00000000
	.align		4
        /*0004*/ 	.word	0xffffffff
	.align		4
        /*0008*/ 	.word	0x00000000
	.align		4
        /*000c*/ 	.word	0xfffffffe
	.align		4
        /*0010*/ 	.word	0x00000000
	.align		4
        /*0014*/ 	.word	0xfffffffd
	.align		4
        /*0018*/ 	.word	0x00000000
	.align		4
        /*001c*/ 	.word	0xfffffffc


//--------------------- .text.matmul_kernel       --------------------------
	.section	.text.matmul_kernel,"ax",@progbits
	.align	128
        .global         matmul_kernel
        .type           matmul_kernel,@function
        .size           matmul_kernel,(.L_x_20 - matmul_kernel)
        .other          matmul_kernel,@"STO_CUDA_ENTRY STV_DEFAULT"
matmul_kernel:
.text.matmul_kernel:
[----:B------:R-:W0:Y:S01]  /*0000*/  LDC R1, c[0x0][0x37c] ;  /* 0x0000df00ff017b82 */ /* 0x000e220000000800 */
[----:B------:R-:W1:Y:S01]  /*0010*/  S2R R0, SR_TID.X ;  /* 0x0000000000007919 */ /* 0x000e620000002100 */
[----:B0-----:R-:W-:Y:S01]  /*0020*/  VIADD R1, R1, 0xfffff198 ;  /* 0xfffff19801017836 */ /* 0x001fe20000000000 */
[----:B-1----:R-:W-:-:S13]  /*0030*/  ISETP.GE.U32.AND P0, PT, R0, 0x20, PT ;  /* 0x000000200000780c */ /* 0x002fda0003f06070 */
[----:B------:R-:W-:Y:S02]  /*0040*/  VOTEU.ANY UP0, P0 ;  /* 0x0000000000ff7886 */ /* 0x000fe40000000100 */
[----:B------:R-:W-:Y:S05]  /*0050*/  BRA.U UP0, `(.L_x_0) ;  /* 0x0000000100b87547 */ /* 0x000fea000b800000 */
[----:B------:R-:W0:Y:S01]  /*0060*/  S2UR UR6, SR_CgaCtaId ;  /* 0x00000000000679c3 */ /* 0x000e220000008800 */
[----:B------:R-:W-:Y:S01]  /*0070*/  NOP ;  /* 0x0000000000007918 */ /* 0x000fe20000000000 */
[----:B------:R-:W-:Y:S02]  /*0080*/  UMOV UR4, 0x40 ;  /* 0x0000004000047882 */ /* 0x000fe40000000000 */
[----:B0-----:R-:W-:-:S09]  /*0090*/  ULEA UR4, UR6, UR4, 0x18 ;  /* 0x0000000406047291 */ /* 0x001fd2000f8ec0ff */
[----:B------:R-:W0:Y:S01]  /*00a0*/  LDS.U8 R0, [UR4] ;  /* 0x00000004ff007984 */ /* 0x000e220008000000 */
[----:B------:R-:W-:Y:S02]  /*00b0*/  UMOV UR4, 0x400 ;  /* 0x0000040000047882 */ /* 0x000fe40000000000 */
[----:B------:R-:W-:Y:S01]  /*00c0*/  ULEA UR4, UR6, UR4, 0x18 ;  /* 0x0000000406047291 */ /* 0x000fe2000f8ec0ff */
[----:B0-----:R-:W-:-:S13]  /*00d0*/  ISETP.NE.AND P0, PT, R0, RZ, PT ;  /* 0x000000ff0000720c */ /* 0x001fda0003f05270 */
[----:B------:R-:W-:Y:S05]  /*00e0*/  @P0 BRA `(.L_x_1) ;  /* 0x00000000007c0947 */ /* 0x000fea0003800000 */
[----:B------:R-:W-:-:S13]  /*00f0*/  ELECT P0, URZ, PT ;  /* 0x0000000000ff782f */ /* 0x000fda0003800000 */
[----:B------:R-:W-:Y:S05]  /*0100*/  @!P0 BRA `(.L_x_2) ;  /* 0x0000000000848947 */ /* 0x000fea0003800000 */
[----:B------:R-:W-:Y:S01]  /*0110*/  UMOV UR5, 0x8 ;  /* 0x0000000800057882 */ /* 0x000fe20000000000 */
[----:B------:R-:W-:Y:S02]  /*0120*/  IMAD.MOV.U32 R4, RZ, RZ, 0x1 ;  /* 0x00000001ff047424 */ /* 0x000fe400078e00ff */
[----:B------:R-:W-:Y:S02]  /*0130*/  IMAD.MOV.U32 R5, RZ, RZ, 0xff ;  /* 0x000000ffff057424 */ /* 0x000fe400078e00ff */
[----:B------:R-:W-:Y:S04]  /*0140*/  DEPBAR.LE SB0, 0x36 ;  /* 0x00008d800000791a */ /* 0x000fe80000000000 */
[----:B------:R-:W0:Y:S02]  /*0150*/  UTCATOMSWS.FIND_AND_SET.ALIGN UP1, UR5, UR5 ;  /* 0x00000005000575e3 */ /* 0x000e240008020800 */
[----:B0-----:R-:W-:-:S04]  /*0160*/  PLOP3.LUT P0, PT, PT, PT, UP1, 0x80, 0x8 ;  /* 0x000000000008781c */ /* 0x001fc80003f0f018 */
[----:B------:R-:W-:-:S04]  /*0170*/  SEL R0, RZ, 0xffffffff, !P0 ;  /* 0xffffffffff007807 */ /* 0x000fc80004000000 */
[----:B------:R-:W-:Y:S01]  /*0180*/  ISETP.NE.AND P0, PT, R0, RZ, PT ;  /* 0x000000ff0000720c */ /* 0x000fe20003f05270 */
[----:B------:R-:W-:-:S12]  /*0190*/  IMAD.U32 R0, RZ, RZ, UR5 ;  /* 0x00000005ff007e24 */ /* 0x000fd8000f8e00ff */
[----:B------:R-:W-:Y:S05]  /*01a0*/  @P0 BRA `(.L_x_3) ;  /* 0x0000000000240947 */ /* 0x000fea0003800000 */
.L_x_4:
[----:B------:R-:W-:Y:S05]  /*01b0*/  NANOSLEEP 0x64 ;  /* 0x000000640000795d */ /* 0x000fea0003800000 */
[----:B------:R-:W-:-:S05]  /*01c0*/  UMOV UR5, 0x8 ;  /* 0x0000000800057882 */ /* 0x000fca0000000000 */
[----:B------:R-:W-:Y:S04]  /*01d0*/  DEPBAR.LE SB0, 0x36 ;  /* 0x00008d800000791a */ /* 0x000fe80000000000 */
[----:B------:R-:W0:Y:S02]  /*01e0*/  UTCATOMSWS.FIND_AND_SET.ALIGN UP1, UR5, UR5 ;  /* 0x00000005000575e3 */ /* 0x000e240008020800 */
[----:B0-----:R-:W-:-:S04]  /*01f0*/  PLOP3.LUT P0, PT, PT, PT, UP1, 0x80, 0x8 ;  /* 0x000000000008781c */ /* 0x001fc80003f0f018 */
[----:B------:R-:W-:-:S04]  /*0200*/  SEL R0, RZ, 0xffffffff, !P0 ;  /* 0xffffffffff007807 */ /* 0x000fc80004000000 */
[----:B------:R-:W-:Y:S01]  /*0210*/  ISETP.NE.AND P0, PT, R0, RZ, PT ;  /* 0x000000ff0000720c */ /* 0x000fe20003f05270 */
[----:B------:R-:W-:-:S12]  /*0220*/  IMAD.U32 R0, RZ, RZ, UR5 ;  /* 0x00000005ff007e24 */ /* 0x000fd8000f8e00ff */
[----:B------:R-:W-:Y:S05]  /*0230*/  @!P0 BRA `(.L_x_4) ;  /* 0xfffffffc00dc8947 */ /* 0x000fea000383ffff */
.L_x_3:
[C---:B------:R-:W-:Y:S01]  /*0240*/  VIADD R3, R0.reuse, 0x10 ;  /* 0x0000001000037836 */ /* 0x040fe20000000000 */
[----:B------:R-:W-:Y:S01]  /*0250*/  UMOV UR5, 0x50 ;  /* 0x0000005000057882 */ /* 0x000fe20000000000 */
[----:B------:R-:W-:Y:S01]  /*0260*/  SHF.L.U32 R2, R5, R0, RZ ;  /* 0x0000000005027219 */ /* 0x000fe200000006ff */
[----:B------:R-:W-:Y:S01]  /*0270*/  ULEA UR5, UR6, UR5, 0x18 ;  /* 0x0000000506057291 */ /* 0x000fe2000f8ec0ff */
[----:B------:R-:W-:Y:S01]  /*0280*/  IMAD.SHL.U32 R0, R0, 0x20, RZ ;  /* 0x0000002000007824 */ /* 0x000fe200078e00ff */
[----:B------:R-:W-:-:S04]  /*0290*/  SHF.L.U32 R3, R4, R3, RZ ;  /* 0x0000000304037219 */ /* 0x000fc800000006ff */
[----:B------:R-:W-:-:S05]  /*02a0*/  LOP3.LUT R2, R3, R2, RZ, 0xfc, !PT ;  /* 0x0000000203027212 */ /* 0x000fca00078efcff */
[----:B------:R0:W-:Y:S04]  /*02b0*/  ATOMS.OR RZ, [UR5], R2 ;  /* 0x00000002ffff798c */ /* 0x0001e8000b000005 */
[----:B------:R0:W-:Y:S01]  /*02c0*/  STS [UR4], R0 ;  /* 0x00000000ff007988 */ /* 0x0001e20008000804 */
[----:B------:R-:W-:Y:S05]  /*02d0*/  BRA `(.L_x_2) ;  /* 0x0000000000107947 */ /* 0x000fea0003800000 */
.L_x_1:
[----:B------:R-:W-:Y:S01]  /*02e0*/  IMAD.MOV.U32 R0, RZ, RZ, -0x1 ;  /* 0xffffffffff007424 */ /* 0x000fe200078e00ff */
[----:B------:R-:W-:-:S04]  /*02f0*/  MOV R2, 0x320 ;  /* 0x0000032000027802 */ /* 0x000fc80000000f00 */
[----:B------:R0:W-:Y:S03]  /*0300*/  STS [UR4], R0 ;  /* 0x00000000ff007988 */ /* 0x0001e60008000804 */
[----:B0-----:R-:W-:Y:S05]  /*0310*/  CALL.REL.NOINC `($__internal_1_$__cuda_sm10x_tcgen05_guardrail_trap_phase_invalid_during_alloc) ;  /* 0x000002d400307944 */ /* 0x001fea0003c00000 */
.L_x_2:
[----:B------:R-:W-:Y:S05]  /*0320*/  WARPSYNC.ALL ;  /* 0x0000000000007948 */ /* 0x000fea0003800000 */
[----:B------:R-:W-:Y:S01]  /*0330*/  NOP ;  /* 0x0000000000007918 */ /* 0x000fe20000000000 */
.L_x_0:
[----:B------:R-:W1:Y:S01]  /*0340*/  LDC.64 R16, c[0x0][0x398] ;  /* 0x0000e600ff107b82 */ /* 0x000e620000000a00 */
[----:B------:R-:W2:Y:S01]  /*0350*/  S2R R5, SR_CTAID.X ;  /* 0x0000000000057919 */ /* 0x000ea20000002500 */
[----:B------:R-:W-:Y:S01]  /*0360*/  UMOV UR9, 0x400 ;  /* 0x0000040000097882 */ /* 0x000fe20000000000 */
[----:B------:R-:W3:Y:S01]  /*0370*/  LDCU UR20, c[0x0][0x3a4] ;  /* 0x00007480ff1477ac */ /* 0x000ee20008000800 */
[----:B------:R-:W4:Y:S01]  /*0380*/  S2R R22, SR_TID.X ;  /* 0x0000000000167919 */ /* 0x000f220000002100 */
[----:B------:R-:W0:Y:S03]  /*0390*/  LDCU.64 UR24, c[0x0][0x358] ;  /* 0x00006b00ff1877ac */ /* 0x000e260008000a00 */
[----:B------:R-:W5:Y:S01]  /*03a0*/  LDC R54, c[0x0][0x3a0] ;  /* 0x0000e800ff367b82 */ /* 0x000f620000000800 */
[----:B------:R-:W0:Y:S07]  /*03b0*/  LDCU.128 UR16, c[0x0][0x380] ;  /* 0x00007000ff1077ac */ /* 0x000e2e0008000c00 */
[----:B------:R-:W0:Y:S02]  /*03c0*/  S2UR UR5, SR_CgaCtaId ;  /* 0x00000000000579c3 */ /* 0x000e240000008800 */
[----:B01----:R-:W-:Y:S01]  /*03d0*/  VIADD R0, R17, 0x3f ;  /* 0x0000003f11007836 */ /* 0x003fe20000000000 */
[----:B------:R-:W-:-:S04]  /*03e0*/  IABS R14, R17 ;  /* 0x00000011000e7213 */ /* 0x000fc80000000000 */
[----:B------:R-:W-:Y:S01]  /*03f0*/  SHF.R.S32.HI R3, RZ, 0x1f, R0 ;  /* 0x0000001fff037819 */ /* 0x000fe20000011400 */
[----:B-----5:R-:W-:-:S03]  /*0400*/  VIADD R50, R54, 0xffffffd6 ;  /* 0xffffffd636327836 */ /* 0x020fc60000000000 */
[----:B------:R-:W-:Y:S01]  /*0410*/  LEA.HI R3, R3, R0, RZ, 0x6 ;  /* 0x0000000003037211 */ /* 0x000fe200078f30ff */
[C---:B------:R-:W-:Y:S01]  /*0420*/  VIADD R52, R54.reuse, 0xffffffd2 ;  /* 0xffffffd236347836 */ /* 0x040fe20000000000 */
[----:B--2---:R-:W-:Y:S01]  /*0430*/  IABS R8, R5 ;  /* 0x0000000500087213 */ /* 0x004fe20000000000 */
[----:B------:R-:W-:Y:S01]  /*0440*/  VIADD R55, R54, 0xffffffd3 ;  /* 0xffffffd336377836 */ /* 0x000fe20000000000 */
[----:B------:R-:W-:Y:S02]  /*0450*/  SHF.R.S32.HI R4, RZ, 0x6, R3 ;  /* 0x00000006ff047819 */ /* 0x000fe40000011403 */
[----:B----4-:R-:W-:Y:S01]  /*0460*/  LOP3.LUT R56, R22, 0x7f, RZ, 0xc0, !PT ;  /* 0x0000007f16387812 */ /* 0x010fe200078ec0ff */
[----:B------:R-:W-:Y:S01]  /*0470*/  ULEA UR9, UR5, UR9, 0x18 ;  /* 0x0000000905097291 */ /* 0x000fe2000f8ec0ff */
[-C--:B------:R-:W-:Y:S02]  /*0480*/  IABS R7, R4.reuse ;  /* 0x0000000400077213 */ /* 0x080fe40000000000 */
[----:B------:R-:W-:Y:S01]  /*0490*/  IABS R10, R4 ;  /* 0x00000004000a7213 */ /* 0x000fe20000000000 */
[----:B------:R-:W-:Y:S01]  /*04a0*/  UIADD3 UR11, UPT, UPT, UR9, 0x12000, URZ ;  /* 0x00012000090b7890 */ /* 0x000fe2000fffe0ff */
[----:B------:R-:W0:Y:S01]  /*04b0*/  I2F.RP R0, R7 ;  /* 0x0000000700007306 */ /* 0x000e220000209400 */
[----:B------:R-:W-:-:S04]  /*04c0*/  SHF.R.U32.HI R13, RZ, 0x6, R22 ;  /* 0x00000006ff0d7819 */ /* 0x000fc80000011616 */
[----:B------:R-:W-:-:S03]  /*04d0*/  SGXT.U32 R13, R13, 0x1 ;  /* 0x000000010d0d781a */ /* 0x000fc60000000000 */
[----:B0-----:R-:W0:Y:S02]  /*04e0*/  MUFU.RCP R0, R0 ;  /* 0x0000000000007308 */ /* 0x001e240000001000 */
[----:B0-----:R-:W-:Y:S02]  /*04f0*/  VIADD R2, R0, 0xffffffe ;  /* 0x0ffffffe00027836 */ /* 0x001fe40000000000 */
[----:B------:R-:W-:-:S04]  /*0500*/  IMAD.MOV R0, RZ, RZ, -R10 ;  /* 0x000000ffff007224 */ /* 0x000fc800078e0a0a */
[----:B------:R0:W1:Y:S02]  /*0510*/  F2I.FTZ.U32.TRUNC.NTZ R3, R2 ;  /* 0x0000000200037305 */ /* 0x000064000021f000 */
[----:B0-----:R-:W-:Y:S02]  /*0520*/  IMAD.MOV.U32 R2, RZ, RZ, RZ ;  /* 0x000000ffff027224 */ /* 0x001fe400078e00ff */
[----:B-1----:R-:W-:-:S04]  /*0530*/  IMAD.MOV R6, RZ, RZ, -R3 ;  /* 0x000000ffff067224 */ /* 0x002fc800078e0a03 */
[----:B------:R-:W-:Y:S02]  /*0540*/  IMAD R9, R6, R7, RZ ;  /* 0x0000000706097224 */ /* 0x000fe400078e02ff */
[----:B------:R-:W-:Y:S02]  /*0550*/  IMAD.MOV.U32 R6, RZ, RZ, R8 ;  /* 0x000000ffff067224 */ /* 0x000fe400078e0008 */
[----:B------:R-:W-:Y:S01]  /*0560*/  IMAD.HI.U32 R3, R3, R9, R2 ;  /* 0x0000000903037227 */ /* 0x000fe200078e0002 */
[----:B------:R-:W-:-:S05]  /*0570*/  IABS R9, R16 ;  /* 0x0000001000097213 */ /* 0x000fca0000000000 */
[----:B------:R-:W-:-:S04]  /*0580*/  IMAD.HI.U32 R3, R3, R6, RZ ;  /* 0x0000000603037227 */ /* 0x000fc800078e00ff */
[----:B------:R-:W-:Y:S01]  /*0590*/  IMAD R0, R3, R0, R6 ;  /* 0x0000000003007224 */ /* 0x000fe200078e0206 */
[----:B------:R-:W-:Y:S04]  /*05a0*/  BAR.SYNC.DEFER_BLOCKING 0x0 ;  /* 0x0000000000007b1d */ /* 0x000fe80000010000 */
[----:B------:R-:W-:-:S13]  /*05b0*/  ISETP.GT.U32.AND P1, PT, R7, R0, PT ;  /* 0x000000000700720c */ /* 0x000fda0003f24070 */
[----:B------:R-:W-:Y:S02]  /*05c0*/  @!P1 IMAD.IADD R0, R0, 0x1, -R7 ;  /* 0x0000000100009824 */ /* 0x000fe400078e0a07 */
[----:B------:R-:W-:Y:S01]  /*05d0*/  @!P1 VIADD R3, R3, 0x1 ;  /* 0x0000000103039836 */ /* 0x000fe20000000000 */
[----:B------:R-:W-:Y:S02]  /*05e0*/  ISETP.NE.AND P1, PT, R4, RZ, PT ;  /* 0x000000ff0400720c */ /* 0x000fe40003f25270 */
[----:B------:R-:W-:Y:S02]  /*05f0*/  ISETP.GE.U32.AND P0, PT, R0, R7, PT ;  /* 0x000000070000720c */ /* 0x000fe40003f06070 */
[----:B------:R-:W-:-:S04]  /*0600*/  LOP3.LUT R0, R5, R4, RZ, 0x3c, !PT ;  /* 0x0000000405007212 */ /* 0x000fc800078e3cff */
[----:B------:R-:W-:Y:S01]  /*0610*/  ISETP.GE.AND P2, PT, R0, RZ, PT ;  /* 0x000000ff0000720c */ /* 0x000fe20003f46270 */
[----:B------:R-:W-:-:S06]  /*0620*/  VIADD R0, R16, 0x1ff ;  /* 0x000001ff10007836 */ /* 0x000fcc0000000000 */
[----:B------:R-:W-:-:S04]  /*0630*/  @P0 VIADD R3, R3, 0x1 ;  /* 0x0000000103030836 */ /* 0x000fc80000000000 */
[----:B------:R-:W-:Y:S01]  /*0640*/  IMAD.MOV.U32 R8, RZ, RZ, R3 ;  /* 0x000000ffff087224 */ /* 0x000fe200078e0003 */
[----:B------:R-:W-:-:S03]  /*0650*/  SHF.R.S32.HI R3, RZ, 0x1f, R0 ;  /* 0x0000001fff037819 */ /* 0x000fc60000011400 */
[----:B------:R-:W-:Y:S01]  /*0660*/  @!P2 IMAD.MOV R8, RZ, RZ, -R8 ;  /* 0x000000ffff08a224 */ /* 0x000fe200078e0a08 */
[----:B------:R-:W-:Y:S02]  /*0670*/  LEA.HI R3, R3, R0, RZ, 0x9 ;  /* 0x0000000003037211 */ /* 0x000fe400078f48ff */
[----:B------:R-:W-:-:S04]  /*0680*/  @!P1 LOP3.LUT R8, RZ, R4, RZ, 0x33, !PT ;  /* 0x00000004ff089212 */ /* 0x000fc800078e33ff */
[----:B------:R-:W-:Y:S01]  /*0690*/  LEA.HI.SX32 R3, R3, -R8, 0x17 ;  /* 0x8000000803037211 */ /* 0x000fe200078fbaff */
[----:B------:R-:W-:-:S03]  /*06a0*/  IMAD.MOV R6, RZ, RZ, -R8 ;  /* 0x000000ffff067224 */ /* 0x000fc600078e0a08 */
[----:B------:R-:W-:Y:S01]  /*06b0*/  VIMNMX R11, PT, PT, R3, 0x1, PT ;  /* 0x00000001030b7848 */ /* 0x000fe20003fe0100 */
[----:B------:R-:W-:-:S03]  /*06c0*/  IMAD R6, R4, R6, R5 ;  /* 0x0000000604067224 */ /* 0x000fc600078e0205 */
[----:B------:R-:W-:Y:S02]  /*06d0*/  IABS R7, R11 ;  /* 0x0000000b00077213 */ /* 0x000fe40000000000 */
[----:B------:R-:W-:Y:S02]  /*06e0*/  IABS R4, R6 ;  /* 0x0000000600047213 */ /* 0x000fe40000000000 */
[----:B------:R-:W0:Y:S08]  /*06f0*/  I2F.RP R0, R7 ;  /* 0x0000000700007306 */ /* 0x000e300000209400 */
[----:B0-----:R-:W0:Y:S02]  /*0700*/  MUFU.RCP R0, R0 ;  /* 0x0000000000007308 */ /* 0x001e240000001000 */
[----:B0-----:R-:W-:-:S06]  /*0710*/  VIADD R2, R0, 0xffffffe ;  /* 0x0ffffffe00027836 */ /* 0x001fcc0000000000 */
[----:B------:R0:W1:Y:S02]  /*0720*/  F2I.FTZ.U32.TRUNC.NTZ R3, R2 ;  /* 0x0000000200037305 */ /* 0x000064000021f000 */
[----:B0-----:R-:W-:Y:S02]  /*0730*/  IMAD.MOV.U32 R2, RZ, RZ, RZ ;  /* 0x000000ffff027224 */ /* 0x001fe400078e00ff */
[----:B-1----:R-:W-:-:S04]  /*0740*/  IMAD.MOV R10, RZ, RZ, -R3 ;  /* 0x000000ffff0a7224 */ /* 0x002fc800078e0a03 */
[----:B------:R-:W-:Y:S01]  /*0750*/  IMAD R5, R10, R7, RZ ;  /* 0x000000070a057224 */ /* 0x000fe200078e02ff */
[----:B------:R-:W-:-:S03]  /*0760*/  IABS R10, R11 ;  /* 0x0000000b000a7213 */ /* 0x000fc60000000000 */
[----:B------:R-:W-:-:S04]  /*0770*/  IMAD.HI.U32 R3, R3, R5, R2 ;  /* 0x0000000503037227 */ /* 0x000fc800078e0002 */
[----:B------:R-:W-:Y:S02]  /*0780*/  IMAD.MOV.U32 R2, RZ, RZ, R4 ;  /* 0x000000ffff027224 */ /* 0x000fe400078e0004 */
[----:B------:R-:W-:Y:S01]  /*0790*/  IMAD.MOV R5, RZ, RZ, -R10 ;  /* 0x000000ffff057224 */ /* 0x000fe200078e0a0a */
[----:B------:R-:W0:Y:S01]  /*07a0*/  I2F.RP R4, R9 ;  /* 0x0000000900047306 */ /* 0x000e220000209400 */
[----:B------:R-:W-:-:S04]  /*07b0*/  IMAD.HI.U32 R0, R3, R2, RZ ;  /* 0x0000000203007227 */ /* 0x000fc800078e00ff */
[----:B------:R-:W-:-:S03]  /*07c0*/  IMAD R2, R0, R5, R2 ;  /* 0x0000000500027224 */ /* 0x000fc600078e0202 */
[----:B------:R-:W1:Y:S02]  /*07d0*/  I2F.RP R5, R14 ;  /* 0x0000000e00057306 */ /* 0x000e640000209400 */
[----:B------:R-:W-:-:S06]  /*07e0*/  ISETP.GT.U32.AND P1, PT, R7, R2, PT ;  /* 0x000000020700720c */ /* 0x000fcc0003f24070 */
[----:B0-----:R-:W0:Y:S07]  /*07f0*/  MUFU.RCP R4, R4 ;  /* 0x0000000400047308 */ /* 0x001e2e0000001000 */
[----:B------:R-:W-:Y:S01]  /*0800*/  @!P1 IMAD.IADD R2, R2, 0x1, -R7 ;  /* 0x0000000102029824 */ /* 0x000fe200078e0a07 */
[----:B-1----:R-:W1:Y:S01]  /*0810*/  MUFU.RCP R5, R5 ;  /* 0x0000000500057308 */ /* 0x002e620000001000 */
[----:B------:R-:W-:Y:S01]  /*0820*/  @!P1 VIADD R0, R0, 0x1 ;  /* 0x0000000100009836 */ /* 0x000fe20000000000 */
[----:B------:R-:W-:-:S02]  /*0830*/  ISETP.NE.AND P1, PT, R11, RZ, PT ;  /* 0x000000ff0b00720c */ /* 0x000fc40003f25270 */
[----:B------:R-:W-:Y:S02]  /*0840*/  ISETP.GE.U32.AND P0, PT, R2, R7, PT ;  /* 0x000000070200720c */ /* 0x000fe40003f06070 */
[----:B------:R-:W-:Y:S01]  /*0850*/  LOP3.LUT R2, R6, R11, RZ, 0x3c, !PT ;  /* 0x0000000b06027212 */ /* 0x000fe200078e3cff */
[----:B0-----:R-:W-:-:S03]  /*0860*/  VIADD R3, R4, 0xffffffe ;  /* 0x0ffffffe04037836 */ /* 0x001fc60000000000 */
[----:B------:R-:W-:-:S03]  /*0870*/  ISETP.GE.AND P2, PT, R2, RZ, PT ;  /* 0x000000ff0200720c */ /* 0x000fc60003f46270 */
[----:B------:R-:W0:Y:S04]  /*0880*/  F2I.FTZ.U32.TRUNC.NTZ R3, R3 ;  /* 0x0000000300037305 */ /* 0x000e28000021f000 */
[----:B------:R-:W-:Y:S02]  /*0890*/  @P0 VIADD R0, R0, 0x1 ;  /* 0x0000000100000836 */ /* 0x000fe40000000000 */
[----:B-1----:R-:W-:Y:S02]  /*08a0*/  VIADD R4, R5, 0xffffffe ;  /* 0x0ffffffe05047836 */ /* 0x002fe40000000000 */
[----:B------:R-:W-:Y:S02]  /*08b0*/  IMAD.MOV.U32 R12, RZ, RZ, R0 ;  /* 0x000000ffff0c7224 */ /* 0x000fe400078e0000 */
[----:B------:R-:W1:Y:S02]  /*08c0*/  F2I.FTZ.U32.TRUNC.NTZ R5, R4 ;  /* 0x0000000400057305 */ /* 0x000e64000021f000 */
[----:B------:R-:W-:Y:S01]  /*08d0*/  @!P2 IMAD.MOV R12, RZ, RZ, -R12 ;  /* 0x000000ffff0ca224 */ /* 0x000fe200078e0a0c */
[----:B------:R-:W-:Y:S01]  /*08e0*/  @!P1 LOP3.LUT R12, RZ, R11, RZ, 0x33, !PT ;  /* 0x0000000bff0c9212 */ /* 0x000fe200078e33ff */
[----:B0-----:R-:W-:-:S04]  /*08f0*/  IMAD.MOV R2, RZ, RZ, -R3 ;  /* 0x000000ffff027224 */ /* 0x001fc800078e0a03 */
[----:B------:R-:W-:Y:S02]  /*0900*/  IMAD.MOV R0, RZ, RZ, -R12 ;  /* 0x000000ffff007224 */ /* 0x000fe400078e0a0c */
[----:B------:R-:W-:Y:S02]  /*0910*/  IMAD R7, R2, R9, RZ ;  /* 0x0000000902077224 */ /* 0x000fe400078e02ff */
[----:B------:R-:W-:Y:S02]  /*0920*/  IMAD R0, R11, R0, R6 ;  /* 0x000000000b007224 */ /* 0x000fe400078e0206 */
[----:B-1----:R-:W-:Y:S01]  /*0930*/  IMAD.MOV R15, RZ, RZ, -R5 ;  /* 0x000000ffff0f7224 */ /* 0x002fe200078e0a05 */
[----:B------:R-:W0:Y:S01]  /*0940*/  LDS R11, [UR9] ;  /* 0x00000009ff0b7984 */ /* 0x000e220008000800 */
[----:B------:R-:W-:Y:S02]  /*0950*/  IMAD.IADD R0, R8, 0x1, R0 ;  /* 0x0000000108007824 */ /* 0x000fe400078e0200 */
[----:B------:R-:W-:-:S02]  /*0960*/  IMAD R15, R15, R14, RZ ;  /* 0x0000000e0f0f7224 */ /* 0x000fc400078e02ff */
[----:B------:R-:W-:Y:S02]  /*0970*/  IMAD.MOV.U32 R2, RZ, RZ, RZ ;  /* 0x000000ffff027224 */ /* 0x000fe400078e00ff */
[----:B------:R-:W-:Y:S02]  /*0980*/  IMAD.MOV.U32 R4, RZ, RZ, RZ ;  /* 0x000000ffff047224 */ /* 0x000fe400078e00ff */
[----:B------:R-:W-:Y:S02]  /*0990*/  IMAD R21, R0, 0x200, R56 ;  /* 0x0000020000157824 */ /* 0x000fe400078e0238 */
[----:B------:R-:W-:-:S03]  /*09a0*/  IMAD.HI.U32 R2, R3, R7, R2 ;  /* 0x0000000703027227 */ /* 0x000fc600078e0002 */
[----:B------:R-:W-:Y:S01]  /*09b0*/  STL [R1+0x304], R21 ;  /* 0x0003041501007387 */ /* 0x000fe20000100800 */
[----:B------:R-:W-:Y:S01]  /*09c0*/  IMAD.HI.U32 R15, R5, R15, R4 ;  /* 0x0000000f050f7227 */ /* 0x000fe200078e0004 */
[----:B------:R-:W-:-:S03]  /*09d0*/  IABS R5, R21 ;  /* 0x0000001500057213 */ /* 0x000fc60000000000 */
[C---:B------:R-:W-:Y:S02]  /*09e0*/  VIADD R20, R21.reuse, 0x80 ;  /* 0x0000008015147836 */ /* 0x040fe40000000000 */
[C---:B------:R-:W-:Y:S02]  /*09f0*/  VIADD R18, R21.reuse, 0x100 ;  /* 0x0000010015127836 */ /* 0x040fe40000000000 */
[----:B------:R-:W-:Y:S01]  /*0a00*/  VIADD R19, R21, 0x180 ;  /* 0x0000018015137836 */ /* 0x000fe20000000000 */
[----:B------:R-:W-:Y:S01]  /*0a10*/  IABS R6, R20 ;  /* 0x0000001400067213 */ /* 0x000fe20000000000 */
[----:B------:R-:W-:Y:S01]  /*0a20*/  IMAD.HI.U32 R0, R2, R5, RZ ;  /* 0x0000000502007227 */ /* 0x000fe200078e00ff */
[----:B------:R-:W-:Y:S01]  /*0a30*/  IABS R8, R18 ;  /* 0x0000001200087213 */ /* 0x000fe20000000000 */
[----:B------:R-:W-:Y:S01]  /*0a40*/  STL [R1+0xb8c], R20 ;  /* 0x000b8c1401007387 */ /* 0x000fe20000100800 */
[----:B------:R-:W-:Y:S01]  /*0a50*/  IABS R10, R19 ;  /* 0x00000013000a7213 */ /* 0x000fe20000000000 */
[----:B------:R-:W-:Y:S01]  /*0a60*/  IMAD.MOV R0, RZ, RZ, -R0 ;  /* 0x000000ffff007224 */ /* 0x000fe200078e0a00 */
[----:B------:R-:W-:Y:S01]  /*0a70*/  ISETP.GE.AND P4, PT, R20, RZ, PT ;  /* 0x000000ff1400720c */ /* 0x000fe20003f86270 */
[C---:B------:R-:W-:Y:S01]  /*0a80*/  IMAD.HI.U32 R3, R2.reuse, R6, RZ ;  /* 0x0000000602037227 */ /* 0x040fe200078e00ff */
[----:B------:R-:W-:Y:S01]  /*0a90*/  STL [R1+0xb64], R18 ;  /* 0x000b641201007387 */ /* 0x000fe20000100800 */
[----:B------:R-:W-:Y:S02]  /*0aa0*/  BAR.SYNC.DEFER_BLOCKING 0x0 ;  /* 0x0000000000007b1d */ /* 0x000fe40000010000 */
[----:B------:R-:W-:Y:S01]  /*0ab0*/  IMAD R0, R9, R0, R5 ;  /* 0x0000000009007224 */ /* 0x000fe200078e0205 */
[----:B------:R-:W-:Y:S01]  /*0ac0*/  ISETP.GE.AND P5, PT, R19, RZ, PT ;  /* 0x000000ff1300720c */ /* 0x000fe20003fa6270 */
[----:B------:R-:W-:Y:S01]  /*0ad0*/  IMAD.MOV R7, RZ, RZ, -R3 ;  /* 0x000000ffff077224 */ /* 0x000fe200078e0a03 */
[----:B0-----:R-:W-:Y:S01]  /*0ae0*/  R2UR UR8, R11 ;  /* 0x000000000b0872ca */ /* 0x001fe200000e0000 */
[C---:B------:R-:W-:Y:S01]  /*0af0*/  IMAD.HI.U32 R3, R2.reuse, R8, RZ ;  /* 0x0000000802037227 */ /* 0x040fe200078e00ff */
[----:B------:R-:W-:Y:S01]  /*0b00*/  ISETP.GT.U32.AND P0, PT, R9, R0, PT ;  /* 0x000000000900720c */ /* 0x000fe20003f04070 */
[----:B------:R-:W-:Y:S02]  /*0b10*/  STL [R1+0xb30], R19 ;  /* 0x000b301301007387 */ /* 0x000fe40000100800 */
[----:B------:R-:W-:-:S04]  /*0b20*/  IMAD.HI.U32 R4, R2, R10, RZ ;  /* 0x0000000a02047227 */ /* 0x000fc800078e00ff */
[----:B------:R-:W-:Y:S02]  /*0b30*/  IMAD.MOV R3, RZ, RZ, -R3 ;  /* 0x000000ffff037224 */ /* 0x000fe400078e0a03 */
[----:B------:R-:W-:Y:S02]  /*0b40*/  IMAD.MOV R4, RZ, RZ, -R4 ;  /* 0x000000ffff047224 */ /* 0x000fe400078e0a04 */
[C---:B------:R-:W-:Y:S01]  /*0b50*/  IMAD R2, R9.reuse, R7, R6 ;  /* 0x0000000709027224 */ /* 0x040fe200078e0206 */
[----:B------:R-:W-:Y:S01]  /*0b60*/  SHF.R.U32.HI R7, RZ, 0x5, R22 ;  /* 0x00000005ff077819 */ /* 0x000fe20000011616 */
[C---:B------:R-:W-:Y:S02]  /*0b70*/  IMAD R3, R9.reuse, R3, R8 ;  /* 0x0000000309037224 */ /* 0x040fe400078e0208 */
[C---:B------:R-:W-:Y:S01]  /*0b80*/  IMAD R4, R9.reuse, R4, R10 ;  /* 0x0000000409047224 */ /* 0x040fe200078e020a */
[C---:B------:R-:W-:Y:S01]  /*0b90*/  ISETP.GT.U32.AND P1, PT, R9.reuse, R2, PT ;  /* 0x000000020900720c */ /* 0x040fe20003f24070 */
[----:B------:R-:W-:Y:S01]  /*0ba0*/  @!P0 IMAD.IADD R0, R0, 0x1, -R9 ;  /* 0x0000000100008824 */ /* 0x000fe200078e0a09 */
[C---:B------:R-:W-:Y:S01]  /*0bb0*/  ISETP.GT.U32.AND P2, PT, R9.reuse, R3, PT ;  /* 0x000000030900720c */ /* 0x040fe20003f44070 */
[----:B------:R-:W-:Y:S01]  /*0bc0*/  IMAD.SHL.U32 R23, R12, 0x40, RZ ;  /* 0x000000400c177824 */ /* 0x000fe200078e00ff */
[C---:B------:R-:W-:Y:S01]  /*0bd0*/  ISETP.GT.U32.AND P3, PT, R9.reuse, R4, PT ;  /* 0x000000040900720c */ /* 0x040fe20003f64070 */
[----:B------:R-:W-:Y:S01]  /*0be0*/  VIADD R8, R54, 0xfffffff7 ;  /* 0xfffffff736087836 */ /* 0x000fe20000000000 */
[----:B------:R-:W-:-:S02]  /*0bf0*/  ISETP.GT.U32.AND P6, PT, R9, R0, PT ;  /* 0x000000000900720c */ /* 0x000fc40003fc4070 */
[----:B------:R-:W-:Y:S01]  /*0c00*/  LOP3.LUT R13, R23, R13, RZ, 0xfc, !PT ;  /* 0x0000000d170d7212 */ /* 0x000fe200078efcff */
[----:B------:R-:W-:Y:S01]  /*0c10*/  STL [R1+0x300], R23 ;  /* 0x0003001701007387 */ /* 0x000fe20000100800 */
[----:B------:R-:W-:Y:S01]  /*0c20*/  R2UR UR7, R7 ;  /* 0x00000000070772ca */ /* 0x000fe200000e0000 */
[----:B------:R-:W-:Y:S01]  /*0c30*/  VIADD R7, R54, 0xffffffff ;  /* 0xffffffff36077836 */ /* 0x000fe20000000000 */
[----:B------:R-:W-:Y:S01]  /*0c40*/  LOP3.LUT R5, R13, 0x2, RZ, 0xfc, !PT ;  /* 0x000000020d057812 */ /* 0x000fe200078efcff */
[--C-:B------:R-:W-:Y:S01]  /*0c50*/  @!P1 IMAD.IADD R2, R2, 0x1, -R9.reuse ;  /* 0x0000000102029824 */ /* 0x100fe200078e0a09 */
[----:B------:R-:W-:Y:S01]  /*0c60*/  IABS R47, R13 ;  /* 0x0000000d002f7213 */ /* 0x000fe20000000000 */
[--C-:B------:R-:W-:Y:S01]  /*0c70*/  @!P2 IMAD.IADD R3, R3, 0x1, -R9.reuse ;  /* 0x000000010303a824 */ /* 0x100fe200078e0a09 */
[----:B------:R-:W-:Y:S01]  /*0c80*/  IABS R46, R5 ;  /* 0x00000005002e7213 */ /* 0x000fe20000000000 */
[--C-:B------:R-:W-:Y:S01]  /*0c90*/  @!P3 IMAD.IADD R4, R4, 0x1, -R9.reuse ;  /* 0x000000010404b824 */ /* 0x100fe200078e0a09 */
[C---:B------:R-:W-:Y:S01]  /*0ca0*/  ISETP.GT.U32.AND P0, PT, R9.reuse, R2, PT ;  /* 0x000000020900720c */ /* 0x040fe20003f04070 */
[----:B------:R0:W-:Y:S01]  /*0cb0*/  STL [R1+0x264], R5 ;  /* 0x0002640501007387 */ /* 0x0001e20000100800 */
[C---:B------:R-:W-:Y:S01]  /*0cc0*/  ISETP.GT.U32.AND P1, PT, R9.reuse, R3, PT ;  /* 0x000000030900720c */ /* 0x040fe20003f24070 */
[----:B------:R-:W-:Y:S01]  /*0cd0*/  @!P6 IMAD.IADD R0, R0, 0x1, -R9 ;  /* 0x000000010000e824 */ /* 0x000fe200078e0a09 */
[----:B------:R-:W-:Y:S01]  /*0ce0*/  ISETP.GT.U32.AND P2, PT, R9, R4, PT ;  /* 0x000000040900720c */ /* 0x000fe20003f44070 */
[----:B------:R-:W-:Y:S01]  /*0cf0*/  USHF.L.U32 UR4, UR7, 0x15, URZ ;  /* 0x0000001507047899 */ /* 0x000fe200080006ff */
[----:B------:R-:W-:-:S02]  /*0d00*/  ISETP.GE.AND P3, PT, R21, RZ, PT ;  /* 0x000000ff1500720c */ /* 0x000fc40003f66270 */
[----:B------:R-:W-:Y:S01]  /*0d10*/  ISETP.GE.AND P6, PT, R18, RZ, PT ;  /* 0x000000ff1200720c */ /* 0x000fe20003fc6270 */
[----:B------:R-:W-:Y:S01]  /*0d20*/  ULOP3.LUT UR4, UR4, 0x600000, URZ, 0xc0, !UPT ;  /* 0x0060000004047892 */ /* 0x000fe2000f8ec0ff */
[----:B0-----:R-:W-:-:S03]  /*0d30*/  IMAD.HI.U32 R5, R15, R47, RZ ;  /* 0x0000002f0f057227 */ /* 0x001fc600078e00ff */
[----:B------:R-:W-:Y:S01]  /*0d40*/  UIADD3 UR10, UPT, UPT, UR8, UR4, URZ ;  /* 0x00000004080a7290 */ /* 0x000fe2000fffe0ff */
[----:B------:R-:W-:Y:S02]  /*0d50*/  IMAD.MOV R6, RZ, RZ, -R5 ;  /* 0x000000ffff067224 */ /* 0x000fe400078e0a05 */
[----:B------:R-:W-:Y:S01]  /*0d60*/  UMOV UR4, 0x1 ;  /* 0x0000000100047882 */ /* 0x000fe20000000000 */
[----:B------:R-:W-:-:S04]  /*0d70*/  IMAD.HI.U32 R5, R15, R46, RZ ;  /* 0x0000002e0f057227 */ /* 0x000fc800078e00ff */
[----:B------:R-:W-:Y:S02]  /*0d80*/  IMAD.MOV R5, RZ, RZ, -R5 ;  /* 0x000000ffff057224 */ /* 0x000fe400078e0a05 */
[--C-:B------:R-:W-:Y:S01]  /*0d90*/  @!P0 IMAD.IADD R2, R2, 0x1, -R9.reuse ;  /* 0x0000000102028824 */ /* 0x100fe200078e0a09 */
[----:B------:R-:W-:Y:S01]  /*0da0*/  ISETP.NE.AND P0, PT, R16, RZ, PT ;  /* 0x000000ff1000720c */ /* 0x000fe20003f05270 */
[--C-:B------:R-:W-:Y:S02]  /*0db0*/  @!P1 IMAD.IADD R3, R3, 0x1, -R9.reuse ;  /* 0x0000000103039824 */ /* 0x100fe400078e0a09 */
[----:B------:R-:W-:Y:S01]  /*0dc0*/  @!P2 IMAD.IADD R4, R4, 0x1, -R9 ;  /* 0x000000010404a824 */ /* 0x000fe200078e0a09 */
[----:B------:R-:W-:Y:S01]  /*0dd0*/  ISETP.GE.U32.AND P2, PT, R8, 0x7fffffb8, PT ;  /* 0x7fffffb80800780c */ /* 0x000fe20003f46070 */
[----:B------:R-:W-:Y:S01]  /*0de0*/  IMAD R46, R14, R5, R46 ;  /* 0x000000050e2e7224 */ /* 0x000fe200078e022e */
[----:B------:R-:W-:Y:S01]  /*0df0*/  LOP3.LUT R5, RZ, R16, RZ, 0x33, !PT ;  /* 0x00000010ff057212 */ /* 0x000fe200078e33ff */
[----:B------:R-:W-:-:S02]  /*0e00*/  @!P3 IMAD.MOV R0, RZ, RZ, -R0 ;  /* 0x000000ffff00b224 */ /* 0x000fc400078e0a00 */
[----:B------:R-:W-:Y:S02]  /*0e10*/  @!P4 IMAD.MOV R2, RZ, RZ, -R2 ;  /* 0x000000ffff02c224 */ /* 0x000fe400078e0a02 */
[----:B------:R-:W-:Y:S01]  /*0e20*/  @!P6 IMAD.MOV R3, RZ, RZ, -R3 ;  /* 0x000000ffff03e224 */ /* 0x000fe200078e0a03 */
[C---:B------:R-:W-:Y:S01]  /*0e30*/  SEL R0, R5.reuse, R0, !P0 ;  /* 0x0000000005007207 */ /* 0x040fe20004000000 */
[----:B------:R-:W-:Y:S01]  /*0e40*/  @!P5 IMAD.MOV R4, RZ, RZ, -R4 ;  /* 0x000000ffff04d224 */ /* 0x000fe200078e0a04 */
[C---:B------:R-:W-:Y:S01]  /*0e50*/  SEL R2, R5.reuse, R2, !P0 ;  /* 0x0000000205027207 */ /* 0x040fe20004000000 */
[----:B------:R-:W-:Y:S01]  /*0e60*/  IMAD R47, R14, R6, R47 ;  /* 0x000000060e2f7224 */ /* 0x000fe200078e022f */
[C---:B------:R-:W-:Y:S01]  /*0e70*/  SEL R3, R5.reuse, R3, !P0 ;  /* 0x0000000305037207 */ /* 0x040fe20004000000 */
[C---:B------:R-:W-:Y:S01]  /*0e80*/  VIADD R8, R54.reuse, 0xffffffee ;  /* 0xffffffee36087836 */ /* 0x040fe20000000000 */
[----:B------:R-:W-:Y:S01]  /*0e90*/  SEL R6, R5, R4, !P0 ;  /* 0x0000000405067207 */ /* 0x000fe20004000000 */
[C---:B------:R-:W-:Y:S01]  /*0ea0*/  VIADD R5, R54.reuse, 0xffffffec ;  /* 0xffffffec36057836 */ /* 0x040fe20000000000 */
[----:B------:R-:W-:Y:S01]  /*0eb0*/  ISETP.GE.U32.AND P6, PT, R7, 0x7fffffc0, PT ;  /* 0x7fffffc00700780c */ /* 0x000fe20003fc6070 */
[----:B------:R-:W-:Y:S01]  /*0ec0*/  VIADD R4, R54, 0xffffffed ;  /* 0xffffffed36047836 */ /* 0x000fe20000000000 */
[----:B------:R-:W-:Y:S01]  /*0ed0*/  ISETP.GE.U32.AND P0, PT, R8, 0x7fffffaf, PT ;  /* 0x7fffffaf0800780c */ /* 0x000fe20003f06070 */
[C---:B------:R-:W-:Y:S01]  /*0ee0*/  VIADD R7, R54.reuse, 0xffffffef ;  /* 0xffffffef36077836 */ /* 0x040fe20000000000 */
[----:B------:R-:W-:Y:S01]  /*0ef0*/  ISETP.GE.U32.AND P3, PT, R5, 0x7fffffad, PT ;  /* 0x7fffffad0500780c */ /* 0x000fe20003f66070 */
[----:B------:R-:W-:Y:S01]  /*0f00*/  VIADD R5, R54, 0xffffffe8 ;  /* 0xffffffe836057836 */ /* 0x000fe20000000000 */
[----:B------:R-:W-:Y:S01]  /*0f10*/  ISETP.GE.U32.AND P5, PT, R4, 0x7fffffae, PT ;  /* 0x7fffffae0400780c */ /* 0x000fe20003fa6070 */
[----:B------:R-:W-:Y:S01]  /*0f20*/  VIADD R4, R54, 0xffffffe9 ;  /* 0xffffffe936047836 */ /* 0x000fe20000000000 */
[----:B------:R-:W-:-:S02]  /*0f30*/  SEL R30, RZ, 0x1, P3 ;  /* 0x00000001ff1e7807 */ /* 0x000fc40001800000 */
[----:B------:R-:W-:Y:S01]  /*0f40*/  ISETP.GE.U32.AND P4, PT, R5, 0x7fffffa9, PT ;  /* 0x7fffffa90500780c */ /* 0x000fe20003f86070 */
[----:B------:R-:W-:Y:S01]  /*0f50*/  VIADD R5, R54, 0xffffffea ;  /* 0xffffffea36057836 */ /* 0x000fe20000000000 */
[----:B------:R-:W-:Y:S01]  /*0f60*/  ISETP.GE.U32.AND P3, PT, R4, 0x7fffffaa, PT ;  /* 0x7fffffaa0400780c */ /* 0x000fe20003f66070 */
[C---:B------:R-:W-:Y:S01]  /*0f70*/  VIADD R4, R54.reuse, 0xffffffeb ;  /* 0xffffffeb36047836 */ /* 0x040fe20000000000 */
[----:B------:R-:W-:Y:S02]  /*0f80*/  SEL R33, RZ, 0x1fffe, P5 ;  /* 0x0001fffeff217807 */ /* 0x000fe40002800000 */
[----:B------:R-:W-:Y:S01]  /*0f90*/  ISETP.GE.U32.AND P5, PT, R5, 0x7fffffab, PT ;  /* 0x7fffffab0500780c */ /* 0x000fe20003fa6070 */
[C---:B------:R-:W-:Y:S01]  /*0fa0*/  VIADD R5, R54.reuse, 0xffffffe4 ;  /* 0xffffffe436057836 */ /* 0x040fe20000000000 */
[----:B------:R-:W-:Y:S01]  /*0fb0*/  ISETP.GE.U32.AND P1, PT, R7, 0x7fffffb0, PT ;  /* 0x7fffffb00700780c */ /* 0x000fe20003f26070 */
[----:B------:R-:W-:Y:S01]  /*0fc0*/  VIADD R7, R54, 0xffffffe6 ;  /* 0xffffffe636077836 */ /* 0x000fe20000000000 */
[----:B------:R-:W-:Y:S01]  /*0fd0*/  SEL R18, RZ, 0x4, P0 ;  /* 0x00000004ff127807 */ /* 0x000fe20000000000 */
[----:B------:R-:W-:Y:S01]  /*0fe0*/  IMAD.IADD R33, R30, 0x1, R33 ;  /* 0x000000011e217824 */ /* 0x000fe200078e0221 */
[----:B------:R-:W-:Y:S01]  /*0ff0*/  ISETP.GE.U32.AND P0, PT, R4, 0x7fffffac, PT ;  /* 0x7fffffac0400780c */ /* 0x000fe20003f06070 */
[----:B------:R-:W-:Y:S01]  /*1000*/  VIADD R4, R54, 0xffffffe5 ;  /* 0xffffffe536047836 */ /* 0x000fe20000000000 */
[----:B------:R-:W-:-:S02]  /*1010*/  SEL R25, RZ, 0x7fff8, P1 ;  /* 0x0007fff8ff197807 */ /* 0x000fc40000800000 */
[----:B------:R-:W-:Y:S01]  /*1020*/  ISETP.GE.U32.AND P1, PT, R5, 0x7fffffa5, PT ;  /* 0x7fffffa50500780c */ /* 0x000fe20003f26070 */
[----:B------:R-:W-:Y:S01]  /*1030*/  VIADD R5, R54, 0xffffffe7 ;  /* 0xffffffe736057836 */ /* 0x000fe20000000000 */
[----:B------:R-:W-:Y:S02]  /*1040*/  SEL R32, RZ, 0x1, P4 ;  /* 0x00000001ff207807 */ /* 0x000fe40002000000 */
[----:B------:R-:W-:Y:S01]  /*1050*/  ISETP.GE.U32.AND P4, PT, R4, 0x7fffffa6, PT ;  /* 0x7fffffa60400780c */ /* 0x000fe20003f86070 */
[C---:B------:R-:W-:Y:S01]  /*1060*/  VIADD R4, R54.reuse, 0xffffffe1 ;  /* 0xffffffe136047836 */ /* 0x040fe20000000000 */
[----:B------:R-:W-:Y:S02]  /*1070*/  SEL R28, RZ, 0x4, P5 ;  /* 0x00000004ff1c7807 */ /* 0x000fe40002800000 */
[----:B------:R-:W-:Y:S01]  /*1080*/  ISETP.GE.U32.AND P5, PT, R5, 0x7fffffa8, PT ;  /* 0x7fffffa80500780c */ /* 0x000fe20003fa6070 */
[----:B------:R-:W-:Y:S01]  /*1090*/  VIADD R5, R54, 0xffffffe0 ;  /* 0xffffffe036057836 */ /* 0x000fe20000000000 */
[----:B------:R-:W-:-:S02]  /*10a0*/  SEL R31, RZ, 0x7fff8, P0 ;  /* 0x0007fff8ff1f7807 */ /* 0x000fc40000000000 */
        /* <DEDUP_REMOVED lines=11> */
[C---:B------:R-:W-:Y:S01]  /*1160*/  VIADD R4, R54.reuse, 0xffffffcd ;  /* 0xffffffcd36047836 */ /* 0x040fe20000000000 */
[----:B------:R-:W-:Y:S02]  /*1170*/  SEL R29, RZ, 0x7fff8, P5 ;  /* 0x0007fff8ff1d7807 */ /* 0x000fe40002800000 */
        /* <DEDUP_REMOVED lines=19> */
[----:B------:R-:W-:Y:S01]  /*12b0*/  ISETP.GE.U32.AND P0, PT, R4, 0x7fffff8a, PT ;  /* 0x7fffff8a0400780c */ /* 0x000fe20003f06070 */
[----:B------:R-:W-:Y:S01]  /*12c0*/  VIADD R4, R54, 0xffffffcb ;  /* 0xffffffcb36047836 */ /* 0x000fe20000000000 */
[----:B------:R-:W-:Y:S01]  /*12d0*/  SEL R22, RZ, 0x4, P4 ;  /* 0x00000004ff167807 */ /* 0x000fe20002000000 */
[----:B------:R-:W-:Y:S01]  /*12e0*/  IMAD.IADD R36, R36, 0x1, R39 ;  /* 0x0000000124247824 */ /* 0x000fe200078e0227 */
[----:B------:R-:W-:Y:S01]  /*12f0*/  ISETP.GE.U32.AND P4, PT, R5, 0x7fffff8b, PT ;  /* 0x7fffff8b0500780c */ /* 0x000fe20003f86070 */
[----:B------:R-:W-:Y:S01]  /*1300*/  VIADD R5, R54, 0xffffffc4 ;  /* 0xffffffc436057836 */ /* 0x000fe20000000000 */
[----:B------:R-:W-:Y:S02]  /*1310*/  SEL R23, RZ, 0x7fff8, P3 ;  /* 0x0007fff8ff177807 */ /* 0x000fe40001800000 */
[----:B------:R-:W-:Y:S01]  /*1320*/  ISETP.GE.U32.AND P3, PT, R4, 0x7fffff8c, PT ;  /* 0x7fffff8c0400780c */ /* 0x000fe20003f66070 */
[----:B------:R-:W-:Y:S01]  /*1330*/  VIADD R4, R54, 0xffffffc5 ;  /* 0xffffffc536047836 */ /* 0x000fe20000000000 */
[----:B------:R-:W-:-:S02]  /*1340*/  SEL R34, RZ, 0x1, P5 ;  /* 0x00000001ff227807 */ /* 0x000fc40002800000 */
[----:B------:R-:W-:Y:S01]  /*1350*/  ISETP.GE.U32.AND P5, PT, R5, 0x7fffff85, PT ;  /* 0x7fffff850500780c */ /* 0x000fe20003fa6070 */
[----:B------:R-:W-:Y:S01]  /*1360*/  VIADD R5, R54, 0xffffffc7 ;  /* 0xffffffc736057836 */ /* 0x000fe20000000000 */
[----:B------:R-:W-:Y:S02]  /*1370*/  SEL R41, RZ, 0x1fffe, P0 ;  /* 0x0001fffeff297807 */ /* 0x000fe40000000000 */
[----:B------:R-:W-:Y:S01]  /*1380*/  ISETP.GE.U32.AND P0, PT, R4, 0x7fffff86, PT ;  /* 0x7fffff860400780c */ /* 0x000fe20003f06070 */
[----:B------:R-:W-:Y:S01]  /*1390*/  VIADD R4, R54, 0xffffffc1 ;  /* 0xffffffc136047836 */ /* 0x000fe20000000000 */
[----:B------:R-:W-:Y:S01]  /*13a0*/  SEL R21, RZ, 0x7fff8, P3 ;  /* 0x0007fff8ff157807 */ /* 0x000fe20001800000 */
[----:B------:R-:W-:Y:S01]  /*13b0*/  IMAD.IADD R34, R34, 0x1, R41 ;  /* 0x0000000122227824 */ /* 0x000fe200078e0229 */
[----:B------:R-:W-:Y:S01]  /*13c0*/  ISETP.GE.U32.AND P3, PT, R5, 0x7fffff88, PT ;  /* 0x7fffff880500780c */ /* 0x000fe20003f66070 */
[----:B------:R-:W-:Y:S01]  /*13d0*/  VIADD R5, R54, 0xffffffc0 ;  /* 0xffffffc036057836 */ /* 0x000fe20000000000 */
[----:B------:R-:W-:-:S02]  /*13e0*/  SEL R42, RZ, 0x1, P5 ;  /* 0x00000001ff2a7807 */ /* 0x000fc40002800000 */
[----:B------:R-:W-:Y:S02]  /*13f0*/  SEL R20, RZ, 0x4, P4 ;  /* 0x00000004ff147807 */ /* 0x000fe40002000000 */
[----:B------:R-:W-:Y:S01]  /*1400*/  ISETP.GE.U32.AND P5, PT, R4, 0x7fffff82, PT ;  /* 0x7fffff820400780c */ /* 0x000fe20003fa6070 */
[C---:B------:R-:W-:Y:S01]  /*1410*/  VIADD R4, R54.reuse, 0xffffffc3 ;  /* 0xffffffc336047836 */ /* 0x040fe20000000000 */
[----:B------:R-:W-:Y:S01]  /*1420*/  ISETP.GE.U32.AND P4, PT, R7, 0x7fffff87, PT ;  /* 0x7fffff870700780c */ /* 0x000fe20003f86070 */
[C---:B------:R-:W-:Y:S01]  /*1430*/  VIADD R7, R54.reuse, 0xffffffc2 ;  /* 0xffffffc236077836 */ /* 0x040fe20000000000 */
[----:B------:R-:W-:Y:S02]  /*1440*/  SEL R43, RZ, 0x1fffe, P0 ;  /* 0x0001fffeff2b7807 */ /* 0x000fe40000000000 */
[----:B------:R-:W-:Y:S01]  /*1450*/  ISETP.GE.U32.AND P0, PT, R5, 0x7fffff81, PT ;  /* 0x7fffff810500780c */ /* 0x000fe20003f06070 */
[----:B------:R-:W-:Y:S01]  /*1460*/  VIADD R5, R54, 0xffffffdc ;  /* 0xffffffdc36057836 */ /* 0x000fe20000000000 */
[----:B------:R-:W-:Y:S01]  /*1470*/  SEL R19, RZ, 0x7fff8, P3 ;  /* 0x0007fff8ff137807 */ /* 0x000fe20001800000 */
[----:B------:R-:W-:Y:S01]  /*1480*/  IMAD.IADD R42, R42, 0x1, R43 ;  /* 0x000000012a2a7824 */ /* 0x000fe200078e022b */
[----:B------:R-:W-:-:S02]  /*1490*/  SEL R16, RZ, 0x4, P4 ;  /* 0x00000004ff107807 */ /* 0x000fc40002000000 */
[----:B------:R-:W-:Y:S01]  /*14a0*/  ISETP.GE.U32.AND P3, PT, R4, 0x7fffff84, PT ;  /* 0x7fffff840400780c */ /* 0x000fe20003f66070 */
[C---:B------:R-:W-:Y:S01]  /*14b0*/  VIADD R4, R54.reuse, 0xffffffdd ;  /* 0xffffffdd36047836 */ /* 0x040fe20000000000 */
[----:B------:R-:W-:Y:S02]  /*14c0*/  ISETP.GE.U32.AND P4, PT, R7, 0x7fffff83, PT ;  /* 0x7fffff830700780c */ /* 0x000fe40003f86070 */
[----:B------:R-:W-:Y:S02]  /*14d0*/  SEL R45, RZ, 0x1fffe, P5 ;  /* 0x0001fffeff2d7807 */ /* 0x000fe40002800000 */
        /* <DEDUP_REMOVED lines=31> */
[----:B------:R-:W-:Y:S01]  /*16d0*/  VIADD R4, R54, 0xffffffd0 ;  /* 0xffffffd036047836 */ /* 0x000fe20000000000 */
[----:B------:R-:W-:Y:S02]  /*16e0*/  ISETP.GE.U32.AND P4, PT, R50, 0x7fffff97, PT ;  /* 0x7fffff973200780c */ /* 0x000fe40003f86070 */
[----:B------:R-:W-:Y:S02]  /*16f0*/  SEL R50, RZ, 0x1, P3 ;  /* 0x00000001ff327807 */ /* 0x000fe40001800000 */
[----:B------:R-:W-:Y:S01]  /*1700*/  ISETP.GE.U32.AND P3, PT, R5, 0x7fffff98, PT ;  /* 0x7fffff980500780c */ /* 0x000fe20003f66070 */
[C---:B------:R-:W-:Y:S01]  /*1710*/  VIADD R5, R54.reuse, 0xffffffd1 ;  /* 0xffffffd136057836 */ /* 0x040fe20000000000 */
[----:B------:R-:W-:Y:S01]  /*1720*/  SEL R53, RZ, 0x1fffe, P5 ;  /* 0x0001fffeff357807 */ /* 0x000fe20002800000 */
[----:B------:R-:W-:Y:S01]  /*1730*/  VIADD R54, R54, 0xfffffffe ;  /* 0xfffffffe36367836 */ /* 0x000fe20000000000 */
[----:B------:R-:W-:-:S02]  /*1740*/  ISETP.GE.U32.AND P5, PT, R4, 0x7fffff91, PT ;  /* 0x7fffff910400780c */ /* 0x000fc40003fa6070 */
[----:B------:R-:W-:Y:S01]  /*1750*/  SEL R4, RZ, 0x4, P4 ;  /* 0x00000004ff047807 */ /* 0x000fe20002000000 */
[----:B------:R-:W-:Y:S01]  /*1760*/  IMAD.IADD R50, R50, 0x1, R53 ;  /* 0x0000000132327824 */ /* 0x000fe200078e0235 */
[----:B------:R-:W-:Y:S02]  /*1770*/  ISETP.GE.U32.AND P4, PT, R5, 0x7fffff92, PT ;  /* 0x7fffff920500780c */ /* 0x000fe40003f86070 */
[----:B------:R-:W-:Y:S02]  /*1780*/  SEL R5, RZ, 0x7fff8, P3 ;  /* 0x0007fff8ff057807 */ /* 0x000fe40001800000 */
[----:B------:R-:W-:Y:S02]  /*1790*/  ISETP.GE.U32.AND P3, PT, R52, 0x7fffff93, PT ;  /* 0x7fffff933400780c */ /* 0x000fe40003f66070 */
[----:B------:R-:W-:Y:S02]  /*17a0*/  SEL R52, RZ, 0x1, P5 ;  /* 0x00000001ff347807 */ /* 0x000fe40002800000 */
[----:B------:R-:W-:-:S02]  /*17b0*/  ISETP.GE.U32.AND P5, PT, R55, 0x7fffff94, PT ;  /* 0x7fffff943700780c */ /* 0x000fc40003fa6070 */
[----:B------:R-:W-:Y:S02]  /*17c0*/  SEL R55, RZ, 0x1fffe, P4 ;  /* 0x0001fffeff377807 */ /* 0x000fe40002000000 */
[----:B------:R-:W-:Y:S02]  /*17d0*/  SEL R30, RZ, 0x1, P0 ;  /* 0x00000001ff1e7807 */ /* 0x000fe40000000000 */
[----:B------:R-:W-:Y:S01]  /*17e0*/  SEL R57, RZ, 0x1, P1 ;  /* 0x00000001ff397807 */ /* 0x000fe20000800000 */
[----:B------:R-:W-:Y:S01]  /*17f0*/  IMAD.IADD R52, R52, 0x1, R55 ;  /* 0x0000000134347824 */ /* 0x000fe200078e0237 */
[----:B------:R-:W-:Y:S01]  /*1800*/  LOP3.LUT R42, R42, 0x3, RZ, 0xc0, !PT ;  /* 0x000000032a2a7812 */ /* 0x000fe200078ec0ff */
[----:B------:R-:W-:Y:S01]  /*1810*/  IMAD.IADD R30, R30, 0x1, R45 ;  /* 0x000000011e1e7824 */ /* 0x000fe200078e022d */
[----:B------:R-:W-:Y:S01]  /*1820*/  LOP3.LUT R48, R48, 0x3, RZ, 0xc0, !PT ;  /* 0x0000000330307812 */ /* 0x000fe200078ec0ff */
[----:B------:R-:W-:Y:S01]  /*1830*/  IMAD.IADD R40, R57, 0x1, R40 ;  /* 0x0000000139287824 */ /* 0x000fe200078e0228 */
[----:B------:R-:W-:-:S02]  /*1840*/  IADD3 R16, PT, PT, R42, R19, R16 ;  /* 0x000000132a107210 */ /* 0x000fc40007ffe010 */
[----:B------:R-:W-:Y:S02]  /*1850*/  IADD3 R7, PT, PT, R48, R8, R7 ;  /* 0x0000000830077210 */ /* 0x000fe40007ffe007 */
[----:B------:R-:W-:Y:S02]  /*1860*/  LOP3.LUT R34, R34, 0x3, RZ, 0xc0, !PT ;  /* 0x0000000322227812 */ /* 0x000fe400078ec0ff */
[----:B------:R-:W-:Y:S02]  /*1870*/  LOP3.LUT R30, R30, 0x3, RZ, 0xc0, !PT ;  /* 0x000000031e1e7812 */ /* 0x000fe400078ec0ff */
[----:B------:R-:W-:Y:S02]  /*1880*/  SEL R8, RZ, 0x4, P3 ;  /* 0x00000004ff087807 */ /* 0x000fe40001800000 */
[----:B------:R-:W-:Y:S02]  /*1890*/  SEL R19, RZ, 0x7fff8, P5 ;  /* 0x0007fff8ff137807 */ /* 0x000fe40002800000 */
[----:B------:R-:W-:-:S02]  /*18a0*/  LOP3.LUT R52, R52, 0x3, RZ, 0xc0, !PT ;  /* 0x0000000334347812 */ /* 0x000fc400078ec0ff */
[----:B------:R-:W-:Y:S02]  /*18b0*/  LOP3.LUT R50, R50, 0x3, RZ, 0xc0, !PT ;  /* 0x0000000332327812 */ /* 0x000fe400078ec0ff */
[----:B------:R-:W-:Y:S02]  /*18c0*/  LOP3.LUT R32, R32, 0x3, RZ, 0xc0, !PT ;  /* 0x0000000320207812 */ /* 0x000fe400078ec0ff */
[----:B------:R-:W-:Y:S02]  /*18d0*/  IADD3 R20, PT, PT, R34, R21, R20 ;  /* 0x0000001522147210 */ /* 0x000fe40007ffe014 */
[----:B------:R-:W-:Y:S02]  /*18e0*/  IADD3 R11, PT, PT, R30, R12, R11 ;  /* 0x0000000c1e0b7210 */ /* 0x000fe40007ffe00b */
[----:B------:R-:W-:Y:S02]  /*18f0*/  IADD3 R8, PT, PT, R52, R19, R8 ;  /* 0x0000001334087210 */ /* 0x000fe40007ffe008 */
[----:B------:R-:W-:-:S02]  /*1900*/  LOP3.LUT R40, R40, 0x3, RZ, 0xc0, !PT ;  /* 0x0000000328287812 */ /* 0x000fc400078ec0ff */
[----:B------:R-:W-:Y:S01]  /*1910*/  IADD3 R50, PT, PT, R50, R5, R4 ;  /* 0x0000000532327210 */ /* 0x000fe20007ffe004 */
[----:B------:R-:W-:Y:S01]  /*1920*/  IMAD.SHL.U32 R4, R7, 0x100, RZ ;  /* 0x0000010007047824 */ /* 0x000fe200078e00ff */
[----:B------:R-:W-:Y:S01]  /*1930*/  IADD3 R28, PT, PT, R32, R31, R28 ;  /* 0x0000001f201c7210 */ /* 0x000fe20007ffe01c */
[----:B------:R-:W-:Y:S01]  /*1940*/  IMAD.SHL.U32 R5, R20, 0x100, RZ ;  /* 0x0000010014057824 */ /* 0x000fe200078e00ff */
[----:B------:R-:W-:Y:S02]  /*1950*/  LOP3.LUT R44, R44, 0x3, RZ, 0xc0, !PT ;  /* 0x000000032c2c7812 */ /* 0x000fe400078ec0ff */
[----:B------:R-:W-:Y:S01]  /*1960*/  LOP3.LUT R11, R11, 0xf, RZ, 0xc0, !PT ;  /* 0x0000000f0b0b7812 */ /* 0x000fe200078ec0ff */
[----:B------:R-:W-:Y:S01]  /*1970*/  IMAD.SHL.U32 R19, R28, 0x100, RZ ;  /* 0x000001001c137824 */ /* 0x000fe200078e00ff */
[----:B------:R-:W-:Y:S02]  /*1980*/  LOP3.LUT R7, R8, 0xf, RZ, 0xc0, !PT ;  /* 0x0000000f08077812 */ /* 0x000fe400078ec0ff */
[----:B------:R-:W-:Y:S01]  /*1990*/  LOP3.LUT R37, R37, 0x3, RZ, 0xc0, !PT ;  /* 0x0000000325257812 */ /* 0x000fe200078ec0ff */
[----:B------:R-:W-:Y:S01]  /*19a0*/  IMAD R11, R16, 0x10, R11 ;  /* 0x00000010100b7824 */ /* 0x000fe200078e020b */
[----:B------:R-:W-:Y:S01]  /*19b0*/  IADD3 R24, PT, PT, R40, R27, R24 ;  /* 0x0000001b28187210 */ /* 0x000fe20007ffe018 */
[----:B------:R-:W-:Y:S01]  /*19c0*/  IMAD R7, R50, 0x10, R7 ;  /* 0x0000001032077824 */ /* 0x000fe200078e0207 */
[----:B------:R-:W-:-:S02]  /*19d0*/  LOP3.LUT R36, R36, 0x3, RZ, 0xc0, !PT ;  /* 0x0000000324247812 */ /* 0x000fc400078ec0ff */
[----:B------:R-:W-:Y:S02]  /*19e0*/  IADD3 R9, PT, PT, R44, R10, R9 ;  /* 0x0000000a2c097210 */ /* 0x000fe40007ffe009 */
[----:B------:R-:W-:Y:S02]  /*19f0*/  LOP3.LUT R4, R4, 0xf00, RZ, 0xe2, !PT ;  /* 0x00000f0004047812 */ /* 0x000fe400078ee2ff */
[----:B------:R-:W-:Y:S02]  /*1a00*/  IADD3 R26, PT, PT, R37, R29, R26 ;  /* 0x0000001d251a7210 */ /* 0x000fe40007ffe01a */
[----:B------:R-:W-:Y:S01]  /*1a10*/  LOP3.LUT R21, R24, 0xf, RZ, 0xc0, !PT ;  /* 0x0000000f18157812 */ /* 0x000fe200078ec0ff */
[----:B------:R-:W-:Y:S01]  /*1a20*/  IMAD R9, R9, 0x1000, R4 ;  /* 0x0000100009097824 */ /* 0x000fe200078e0204 */
[----:B------:R-:W-:Y:S02]  /*1a30*/  LOP3.LUT R33, R33, 0x3, RZ, 0xc0, !PT ;  /* 0x0000000321217812 */ /* 0x000fe400078ec0ff */
[----:B------:R-:W-:Y:S01]  /*1a40*/  IADD3 R22, PT, PT, R36, R23, R22 ;  /* 0x0000001724167210 */ /* 0x000fe20007ffe016 */
[----:B------:R-:W-:Y:S01]  /*1a50*/  IMAD R21, R26, 0x10, R21 ;  /* 0x000000101a157824 */ /* 0x000fe200078e0215 */
[----:B------:R-:W-:-:S02]  /*1a60*/  LOP3.LUT R5, R5, 0xf00, RZ, 0xe2, !PT ;  /* 0x00000f0005057812 */ /* 0x000fc400078ee2ff */
[----:B------:R-:W-:Y:S02]  /*1a70*/  IADD3 R18, PT, PT, R33, R25, R18 ;  /* 0x0000001921127210 */ /* 0x000fe40007ffe012 */
[----:B------:R-:W-:Y:S01]  /*1a80*/  LOP3.LUT R19, R19, 0xf00, RZ, 0xe2, !PT ;  /* 0x00000f0013137812 */ /* 0x000fe200078ee2ff */
[----:B------:R-:W-:Y:S01]  /*1a90*/  IMAD R5, R22, 0x1000, R5 ;  /* 0x0000100016057824 */ /* 0x000fe200078e0205 */
[----:B------:R-:W-:Y:S02]  /*1aa0*/  LOP3.LUT R4, R11, 0xff, RZ, 0xc0, !PT ;  /* 0x000000ff0b047812 */ /* 0x000fe400078ec0ff */
[----:B------:R-:W-:Y:S01]  /*1ab0*/  LOP3.LUT R8, R7, 0xff, RZ, 0xc0, !PT ;  /* 0x000000ff07087812 */ /* 0x000fe200078ec0ff */
[----:B------:R-:W-:Y:S01]  /*1ac0*/  IMAD R18, R18, 0x1000, R19 ;  /* 0x0000100012127824 */ /* 0x000fe200078e0213 */
[----:B------:R-:W-:Y:S01]  /*1ad0*/  ISETP.GE.U32.AND P4, PT, R54, 0x7fffffbf, PT ;  /* 0x7fffffbf3600780c */ /* 0x000fe20003f86070 */
[----:B------:R-:W-:Y:S01]  /*1ae0*/  IMAD.IADD R4, R5, 0x1, R4 ;  /* 0x0000000105047824 */ /* 0x000fe200078e0204 */
[----:B------:R-:W-:Y:S01]  /*1af0*/  ISETP.NE.U32.AND P3, PT, R56, RZ, PT ;  /* 0x000000ff3800720c */ /* 0x000fe20003f65070 */
[----:B------:R-:W-:Y:S01]  /*1b00*/  IMAD.IADD R9, R9, 0x1, R8 ;  /* 0x0000000109097824 */ /* 0x000fe200078e0208 */
[----:B------:R-:W-:Y:S01]  /*1b10*/  LOP3.LUT R21, R21, 0xff, RZ, 0xc0, !PT ;  /* 0x000000ff15157812 */ /* 0x000fe200078ec0ff */
[----:B---3--:R-:W-:Y:S10]  /*1b20*/  BRA.U UP0, `(.L_x_5) ;  /* 0x0000000100187547 */ /* 0x008ff4000b800000 */
[----:B------:R-:W-:Y:S01]  /*1b30*/  ELECT P5, URZ, PT ;  /* 0x0000000000ff782f */ /* 0x000fe200038a0000 */
[----:B------:R-:W-:Y:S01]  /*1b40*/  IMAD.MOV.U32 R5, RZ, RZ, 0x1 ;  /* 0x00000001ff057424 */ /* 0x000fe200078e00ff */
[----:B------:R-:W-:Y:S01]  /*1b50*/  UMOV UR6, 0x40 ;  /* 0x0000004000067882 */ /* 0x000fe20000000000 */
[----:B------:R-:W-:Y:S01]  /*1b60*/  UVIRTCOUNT.DEALLOC.SMPOOL 0x80 ;  /* 0x000000800000784c */ /* 0x000fe20000000000 */
[----:B------:R-:W-:-:S09]  /*1b70*/  ULEA UR6, UR5, UR6, 0x18 ;  /* 0x0000000605067291 */ /* 0x000fd2000f8ec0ff */
[----:B------:R0:W-:Y:S03]  /*1b80*/  @P5 STS.U8 [UR6], R5 ;  /* 0x00000005ff005988 */ /* 0x0001e60008000006 */
.L_x_5:
[----:B------:R-:W2:Y:S01]  /*1b90*/  LDL R22, [R1+0x300] ;  /* 0x0003000001167983 */ /* 0x000ea20000100800 */
[----:B------:R-:W-:Y:S01]  /*1ba0*/  VOTEU.ALL UP1, P3 ;  /* 0x0000000000ff7886 */ /* 0x000fe20001820000 */
[----:B------:R-:W-:Y:S01]  /*1bb0*/  VOTEU.ALL UP2, P3 ;  /* 0x0000000000ff7886 */ /* 0x000fe20001840000 */
[----:B------:R-:W-:Y:S01]  /*1bc0*/  PRMT R12, R4, 0x5410, R9 ;  /* 0x00005410040c7816 */ /* 0x000fe20000000009 */
[----:B------:R-:W-:Y:S01]  /*1bd0*/  STL [R1+0xe48], R53 ;  /* 0x000e483501007387 */ /* 0x000fe20000100800 */
[----:B------:R-:W-:Y:S01]  /*1be0*/  IMAD R4, R0, UR20, RZ ;  /* 0x0000001400047c24 */ /* 0x000fe2000f8e02ff */
[----:B------:R-:W-:-:S04]  /*1bf0*/  @!UP1 UIADD3 UR14, UPT, UPT, -UR4, 0x100000, URZ ;  /* 0x00100000040e9890 */ /* 0x000fc8000fffe1ff */
[----:B------:R-:W-:Y:S02]  /*1c00*/  @!UP1 USHF.L.U32 UR15, UR14, 0xb, URZ ;  /* 0x0000000b0e0f9899 */ /* 0x000fe400080006ff */
[----:B------:R-:W-:Y:S01]  /*1c10*/  @!UP1 USHF.L.U32 UR14, UR14, 0x1, URZ ;  /* 0x000000010e0e9899 */ /* 0x000fe200080006ff */
[----:B0-----:R-:W-:Y:S01]  /*1c20*/  IMAD R5, R2, UR20, RZ ;  /* 0x0000001402057c24 */ /* 0x001fe2000f8e02ff */
[----:B------:R-:W-:Y:S01]  /*1c30*/  STL [R1+0xe44], R38 ;  /* 0x000e442601007387 */ /* 0x000fe20000100800 */
[----:B------:R-:W-:Y:S01]  /*1c40*/  IMAD R7, R3, UR20, RZ ;  /* 0x0000001403077c24 */ /* 0x000fe2000f8e02ff */
[----:B------:R-:W-:Y:S01]  /*1c50*/  IADD3 R0, P5, PT, R4, UR16, RZ ;  /* 0x0000001004007c10 */ /* 0x000fe2000ffbe0ff */
[----:B------:R-:W0:Y:S01]  /*1c60*/  LDCU.64 UR12, c[0x0][0x3a8] ;  /* 0x00007500ff0c77ac */ /* 0x000e220008000a00 */
[----:B------:R1:W-:Y:S01]  /*1c70*/  STL [R1+0xe3c], R54 ;  /* 0x000e3c3601007387 */ /* 0x0003e20000100800 */
[----:B------:R-:W-:Y:S01]  /*1c80*/  PRMT R39, RZ, 0x7610, R39 ;  /* 0x00007610ff277816 */ /* 0x000fe20000000027 */
[----:B------:R-:W-:Y:S01]  /*1c90*/  IMAD.IADD R18, R18, 0x1, R21 ;  /* 0x0000000112127824 */ /* 0x000fe200078e0215 */
[----:B------:R-:W-:Y:S01]  /*1ca0*/  LEA.HI.X.SX32 R2, R4, UR17, 0x1, P5 ;  /* 0x0000001104027c11 */ /* 0x000fe2000a8f0eff */
[----:B------:R-:W-:Y:S01]  /*1cb0*/  STL [R1+0xd68], R19 ;  /* 0x000d681301007387 */ /* 0x000fe20000100800 */
[C---:B------:R-:W-:Y:S01]  /*1cc0*/  IADD3 R3, P5, PT, R5.reuse, UR16, RZ ;  /* 0x0000001005037c10 */ /* 0x040fe2000ffbe0ff */
[----:B------:R-:W-:Y:S02]  /*1cd0*/  STTM.x64 tmem[UR10], RZ ;  /* 0x000000ff000079ed */ /* 0x000fe4000834000a */
[----:B------:R-:W-:Y:S01]  /*1ce0*/  STL [R1+0xd74], R19 ;  /* 0x000d741301007387 */ /* 0x000fe20000100800 */
[----:B------:R-:W-:Y:S01]  /*1cf0*/  IMAD R16, R6, UR20, RZ ;  /* 0x0000001406107c24 */ /* 0x000fe2000f8e02ff */
[----:B------:R-:W-:Y:S01]  /*1d00*/  LEA.HI.X.SX32 R4, R5, UR17, 0x1, P5 ;  /* 0x0000001105047c11 */ /* 0x000fe2000a8f0eff */
[----:B------:R-:W-:Y:S01]  /*1d10*/  @!P6 IMAD.MOV.U32 R10, RZ, RZ, R3 ;  /* 0x000000ffff0ae224 */ /* 0x000fe200078e0003 */
[----:B------:R-:W-:Y:S01]  /*1d20*/  STL [R1+0xd8c], R19 ;  /* 0x000d8c1301007387 */ /* 0x000fe20000100800 */
[----:B------:R-:W-:Y:S01]  /*1d30*/  PRMT R43, RZ, 0x7610, R43 ;  /* 0x00007610ff2b7816 */ /* 0x000fe2000000002b */
[----:B------:R-:W-:Y:S01]  /*1d40*/  @!P6 IMAD.MOV.U32 R8, RZ, RZ, R0 ;  /* 0x000000ffff08e224 */ /* 0x000fe200078e0000 */
[----:B------:R-:W-:Y:S01]  /*1d50*/  PRMT R42, RZ, 0x7610, R42 ;  /* 0x00007610ff2a7816 */ /* 0x000fe2000000002a */
[----:B------:R-:W-:Y:S01]  /*1d60*/  STL [R1+0xd90], R19 ;  /* 0x000d901301007387 */ /* 0x000fe20000100800 */
[----:B------:R-:W-:Y:S01]  /*1d70*/  @!P6 IMAD.MOV.U32 R9, RZ, RZ, R2 ;  /* 0x000000ffff09e224 */ /* 0x000fe200078e0002 */
[----:B0-----:R-:W-:-:S02]  /*1d80*/  USHF.L.U32 UR5, UR12, 0x3, URZ ;  /* 0x000000030c057899 */ /* 0x001fc400080006ff */
[----:B------:R-:W-:Y:S01]  /*1d90*/  STL [R1+0xda8], R19 ;  /* 0x000da81301007387 */ /* 0x000fe20000100800 */
[----:B------:R-:W-:Y:S02]  /*1da0*/  PRMT R40, RZ, 0x7610, R40 ;  /* 0x00007610ff287816 */ /* 0x000fe40000000028 */
[----:B------:R-:W-:Y:S01]  /*1db0*/  PRMT R48, RZ, 0x7610, R48 ;  /* 0x00007610ff307816 */ /* 0x000fe20000000030 */
[----:B------:R-:W-:Y:S01]  /*1dc0*/  STL [R1+0xdac], R19 ;  /* 0x000dac1301007387 */ /* 0x000fe20000100800 */
[----:B------:R-:W-:Y:S02]  /*1dd0*/  PRMT R45, RZ, 0x7610, R45 ;  /* 0x00007610ff2d7816 */ /* 0x000fe4000000002d */
[----:B------:R-:W-:Y:S01]  /*1de0*/  PRMT R44, RZ, 0x7610, R44 ;  /* 0x00007610ff2c7816 */ /* 0x000fe2000000002c */
[----:B------:R-:W-:Y:S01]  /*1df0*/  STL [R1+0xdb8], R19 ;  /* 0x000db81301007387 */ /* 0x000fe20000100800 */
[----:B------:R-:W-:Y:S01]  /*1e00*/  USHF.L.U32 UR6, UR12, 0x4, URZ ;  /* 0x000000040c067899 */ /* 0x000fe200080006ff */
[----:B------:R-:W-:Y:S01]  /*1e10*/  PRMT R36, RZ, 0x7610, R36 ;  /* 0x00007610ff247816 */ /* 0x000fe20000000024 */
[----:B------:R-:W0:Y:S01]  /*1e20*/  LDCU UR28, c[0x0][0x3b0] ;  /* 0x00007600ff1c77ac */ /* 0x000e220008000800 */
[----:B------:R-:W-:Y:S01]  /*1e30*/  STL [R1+0xdbc], R19 ;  /* 0x000dbc1301007387 */ /* 0x000fe20000100800 */
[----:B------:R-:W-:-:S02]  /*1e40*/  PRMT R51, RZ, 0x7610, R51 ;  /* 0x00007610ff337816 */ /* 0x000fc40000000033 */
[----:B-1----:R-:W-:Y:S01]  /*1e50*/  PRMT R54, RZ, 0x7610, R54 ;  /* 0x00007610ff367816 */ /* 0x002fe20000000036 */
[----:B------:R-:W-:Y:S01]  /*1e60*/  STL [R1+0xdd4], R19 ;  /* 0x000dd41301007387 */ /* 0x000fe20000100800 */
[----:B------:R-:W-:Y:S01]  /*1e70*/  PRMT R34, RZ, 0x7610, R34 ;  /* 0x00007610ff227816 */ /* 0x000fe20000000022 */
[----:B------:R-:W1:Y:S02]  /*1e80*/  LDCU UR20, c[0x0][0x3b0] ;  /* 0x00007600ff1477ac */ /* 0x000e640008000800 */
[----:B------:R-:W-:Y:S01]  /*1e90*/  STL [R1+0xdd8], R19 ;  /* 0x000dd81301007387 */ /* 0x000fe20000100800 */
[----:B------:R-:W-:Y:S01]  /*1ea0*/  PRMT R35, RZ, 0x7610, R35 ;  /* 0x00007610ff237816 */ /* 0x000fe20000000023 */
[----:B------:R-:W3:Y:S02]  /*1eb0*/  LDCU UR21, c[0x0][0x3b0] ;  /* 0x00007600ff1577ac */ /* 0x000ee40008000800 */
[----:B------:R-:W-:Y:S01]  /*1ec0*/  STL [R1+0xde4], R19 ;  /* 0x000de41301007387 */ /* 0x000fe20000100800 */
[----:B------:R-:W-:Y:S01]  /*1ed0*/  PRMT R27, RZ, 0x7610, R27 ;  /* 0x00007610ff1b7816 */ /* 0x000fe2000000001b */
[----:B------:R-:W4:Y:S02]  /*1ee0*/  LDCU UR22, c[0x0][0x3b0] ;  /* 0x00007600ff1677ac */ /* 0x000f240008000800 */
[----:B------:R-:W-:Y:S01]  /*1ef0*/  STL [R1+0xde8], R19 ;  /* 0x000de81301007387 */ /* 0x000fe20000100800 */
[----:B------:R-:W-:Y:S01]  /*1f00*/  PRMT R37, RZ, 0x7610, R37 ;  /* 0x00007610ff257816 */ /* 0x000fe20000000025 */
[----:B------:R-:W0:Y:S02]  /*1f10*/  LDCU UR23, c[0x0][0x3b0] ;  /* 0x00007600ff1777ac */ /* 0x000e240008000800 */
        /* <DEDUP_REMOVED lines=43> */
[----:B------:R-:W0:Y:S03]  /*21d0*/  LDCU UR41, c[0x0][0x3b0] ;  /* 0x00007600ff2977ac */ /* 0x000e260008000800 */
[----:B------:R-:W-:Y:S01]  /*21e0*/  STL [R1+0xe18], R93 ;  /* 0x000e185d01007387 */ /* 0x000fe20000100800 */
[----:B------:R-:W0:Y:S03]  /*21f0*/  LDCU UR43, c[0x0][0x3b0] ;  /* 0x00007600ff2b77ac */ /* 0x000e260008000800 */
[----:B------:R-:W-:Y:S01]  /*2200*/  STL [R1+0xe24], R93 ;  /* 0x000e245d01007387 */ /* 0x000fe20000100800 */
[----:B------:R-:W0:Y:S01]  /*2210*/  LDCU UR42, c[0x0][0x3b0] ;  /* 0x00007600ff2a77ac */ /* 0x000e220008000800 */
[----:B------:R-:W-:Y:S02]  /*2220*/  STTM.x64 tmem[UR10+0x40], RZ ;  /* 0x000040ff000079ed */ /* 0x000fe4000834000a */
[----:B------:R-:W-:Y:S01]  /*2230*/  STL [R1+0xd60], R92 ;  /* 0x000d605c01007387 */ /* 0x000fe20000100800 */
[----:B------:R-:W0:Y:S01]  /*2240*/  LDCU UR44, c[0x0][0x3b0] ;  /* 0x00007600ff2c77ac */ /* 0x000e220008000800 */
[----:B------:R-:W-:Y:S02]  /*2250*/  STTM.x64 tmem[UR10+0x80], RZ ;  /* 0x000080ff000079ed */ /* 0x000fe4000834000a */
[----:B------:R-:W-:Y:S01]  /*2260*/  STL [R1+0xd6c], R92 ;  /* 0x000d6c5c01007387 */ /* 0x000fe20000100800 */
[----:B------:R-:W0:Y:S01]  /*2270*/  LDCU UR45, c[0x0][0x3b0] ;  /* 0x00007600ff2d77ac */ /* 0x000e220008000800 */
[----:B------:R-:W-:Y:S02]  /*2280*/  STTM.x64 tmem[UR10+0xc0], RZ ;  /* 0x0000c0ff000079ed */ /* 0x000fe4000834000a */
[----:B------:R-:W-:Y:S01]  /*2290*/  STL [R1+0xd7c], R92 ;  /* 0x000d7c5c01007387 */ /* 0x000fe20000100800 */
[----:B------:R-:W0:Y:S03]  /*22a0*/  FENCE.VIEW.ASYNC.T ;  /* 0x00000000000073c6 */ /* 0x000e260000000200 */
[----:B------:R-:W-:Y:S01]  /*22b0*/  STL [R1+0xd84], R92 ;  /* 0x000d845c01007387 */ /* 0x000fe20000100800 */
[----:B0-----:R-:W-:Y:S06]  /*22c0*/  BAR.SYNC.DEFER_BLOCKING 0x0 ;  /* 0x0000000000007b1d */ /* 0x001fec0000010000 */
[----:B------:R-:W-:Y:S04]  /*22d0*/  STL [R1+0xd98], R92 ;  /* 0x000d985c01007387 */ /* 0x000fe80000100800 */
[----:B------:R-:W-:Y:S04]  /*22e0*/  STL [R1+0xdb0], R92 ;  /* 0x000db05c01007387 */ /* 0x000fe80000100800 */
[----:B------:R-:W-:Y:S04]  /*22f0*/  STL [R1+0xdc4], R92 ;  /* 0x000dc45c01007387 */ /* 0x000fe80000100800 */
[----:B------:R-:W-:Y:S04]  /*2300*/  STL [R1+0xddc], R92 ;  /* 0x000ddc5c01007387 */ /* 0x000fe80000100800 */
[----:B------:R-:W-:Y:S04]  /*2310*/  STL [R1+0xdf0], R92 ;  /* 0x000df05c01007387 */ /* 0x000fe80000100800 */
[----:B------:R-:W0:Y:S02]  /*2320*/  FENCE.VIEW.ASYNC.S ;  /* 0x00000000000073c6 */ /* 0x000e240000000000 */
[----:B0-----:R0:W0:Y:S02]  /*2330*/  @!UP2 SYNCS.EXCH.64 URZ, [UR11], UR14 ;  /* 0x0000000e0bffa5b2 */ /* 0x0010240008000100 */
[----:B------:R-:W-:Y:S04]  /*2340*/  STL [R1+0xe08], R92 ;  /* 0x000e085c01007387 */ /* 0x000fe80000100800 */
        /* <DEDUP_REMOVED lines=18> */
[----:B------:R-:W-:Y:S01]  /*2470*/  STL [R1+0xe28], R90 ;  /* 0x000e285a01007387 */ /* 0x000fe20000100800 */
[----:B0-----:R-:W-:Y:S06]  /*2480*/  BAR.SYNC.DEFER_BLOCKING 0x0 ;  /* 0x0000000000007b1d */ /* 0x001fec0000010000 */
        /* <DEDUP_REMOVED lines=12> */
[----:B------:R-:W-:-:S03]  /*2550*/  IADD3 R5, P5, PT, R7, UR16, RZ ;  /* 0x0000001007057c10 */ /* 0x000fc6000ffbe0ff */
[----:B------:R-:W-:Y:S04]  /*2560*/  STL [R1+0xd24], R78 ;  /* 0x000d244e01007387 */ /* 0x000fe80000100800 */
[----:B------:R-:W-:Y:S04]  /*2570*/  STL [R1+0xd20], R77 ;  /* 0x000d204d01007387 */ /* 0x000fe80000100800 */
[----:B------:R-:W-:Y:S01]  /*2580*/  STL [R1+0xd1c], R76 ;  /* 0x000d1c4c01007387 */ /* 0x000fe20000100800 */
[----:B------:R-:W-:-:S03]  /*2590*/  @!P6 IMAD.MOV.U32 R11, RZ, RZ, R4 ;  /* 0x000000ffff0be224 */ /* 0x000fc600078e0004 */
[----:B------:R-:W-:Y:S01]  /*25a0*/  STL [R1+0xd18], R75 ;  /* 0x000d184b01007387 */ /* 0x000fe20000100800 */
[----:B------:R-:W-:-:S03]  /*25b0*/  LEA.HI.X.SX32 R6, R7, UR17, 0x1, P5 ;  /* 0x0000001107067c11 */ /* 0x000fc6000a8f0eff */
[----:B------:R-:W-:Y:S04]  /*25c0*/  STL [R1+0xd14], R74 ;  /* 0x000d144a01007387 */ /* 0x000fe80000100800 */
[----:B------:R-:W-:Y:S01]  /*25d0*/  STL [R1+0xd10], R73 ;  /* 0x000d104901007387 */ /* 0x000fe20000100800 */
[----:B------:R-:W-:-:S03]  /*25e0*/  IADD3 R7, P5, PT, R16, UR16, RZ ;  /* 0x0000001010077c10 */ /* 0x000fc6000ffbe0ff */
[----:B------:R-:W-:Y:S04]  /*25f0*/  STL [R1+0xd0c], R72 ;  /* 0x000d0c4801007387 */ /* 0x000fe80000100800 */
[----:B------:R-:W-:Y:S04]  /*2600*/  STL [R1+0xd08], R71 ;  /* 0x000d084701007387 */ /* 0x000fe80000100800 */
[----:B------:R-:W-:Y:S04]  /*2610*/  STL [R1+0xd04], R70 ;  /* 0x000d044601007387 */ /* 0x000fe80000100800 */
[----:B------:R-:W-:Y:S04]  /*2620*/  STL [R1+0xd00], R69 ;  /* 0x000d004501007387 */ /* 0x000fe80000100800 */
[----:B------:R-:W-:Y:S04]  /*2630*/  STL [R1+0xcfc], R68 ;  /* 0x000cfc4401007387 */ /* 0x000fe80000100800 */
[----:B------:R-:W-:Y:S04]  /*2640*/  STL [R1+0xcf8], R67 ;  /* 0x000cf84301007387 */ /* 0x000fe80000100800 */
[----:B------:R0:W2:Y:S04]  /*2650*/  @!P6 LDG.E.U8 R43, desc[UR24][R10.64] ;  /* 0x000000180a2be981 */ /* 0x0000a8000c1e1100 */
[----:B------:R1:W-:Y:S04]  /*2660*/  STL [R1+0xcf4], R66 ;  /* 0x000cf44201007387 */ /* 0x0003e80000100800 */
[----:B------:R1:W2:Y:S01]  /*2670*/  @!P6 LDG.E.U8 R39, desc[UR24][R8.64] ;  /* 0x000000180827e981 */ /* 0x0002a2000c1e1100 */
[----:B0-----:R-:W-:-:S02]  /*2680*/  @!P6 IMAD.MOV.U32 R10, RZ, RZ, R5 ;  /* 0x000000ffff0ae224 */ /* 0x001fc400078e0005 */
[----:B------:R-:W-:Y:S01]  /*2690*/  @!P6 IMAD.MOV.U32 R11, RZ, RZ, R6 ;  /* 0x000000ffff0be224 */ /* 0x000fe200078e0006 */
[----:B------:R-:W-:Y:S04]  /*26a0*/  STL [R1+0xcf0], R65 ;  /* 0x000cf04101007387 */ /* 0x000fe80000100800 */
[----:B------:R-:W-:Y:S01]  /*26b0*/  STL [R1+0xcec], R64 ;  /* 0x000cec4001007387 */ /* 0x000fe20000100800 */
[----:B-1----:R-:W-:-:S03]  /*26c0*/  LEA.HI.X.SX32 R8, R16, UR17, 0x1, P5 ;  /* 0x0000001110087c11 */ /* 0x002fc6000a8f0eff */
[----:B------:R-:W-:Y:S04]  /*26d0*/  STL [R1+0xce8], R60 ;  /* 0x000ce83c01007387 */ /* 0x000fe80000100800 */
[----:B------:R-:W-:Y:S04]  /*26e0*/  STL [R1+0xce4], R56 ;  /* 0x000ce43801007387 */ /* 0x000fe80000100800 */
[----:B------:R-:W-:Y:S04]  /*26f0*/  STL [R1+0xce0], R63 ;  /* 0x000ce03f01007387 */ /* 0x000fe80000100800 */
[----:B------:R0:W2:Y:S01]  /*2700*/  @!P6 LDG.E.U8 R42, desc[UR24][R10.64] ;  /* 0x000000180a2ae981 */ /* 0x0000a2000c1e1100 */
[----:B------:R-:W-:-:S03]  /*2710*/  USHF.R.S32.HI UR14, URZ, 0x1f, UR5 ;  /* 0x0000001fff0e7899 */ /* 0x000fc60008011405 */
[----:B------:R-:W-:Y:S01]  /*2720*/  STL [R1+0xcdc], R62 ;  /* 0x000cdc3e01007387 */ /* 0x000fe20000100800 */
[----:B------:R-:W-:-:S03]  /*2730*/  LOP3.LUT R16, R18, 0xffff, RZ, 0xc0, !PT ;  /* 0x0000ffff12107812 */ /* 0x000fc600078ec0ff */
[----:B------:R-:W-:Y:S01]  /*2740*/  STL [R1+0xcd8], R61 ;  /* 0x000cd83d01007387 */ /* 0x000fe20000100800 */
[----:B0-----:R-:W-:Y:S02]  /*2750*/  @!P6 IMAD.MOV.U32 R10, RZ, RZ, R7 ;  /* 0x000000ffff0ae224 */ /* 0x001fe400078e0007 */
[----:B------:R-:W-:Y:S01]  /*2760*/  @!P6 IMAD.MOV.U32 R11, RZ, RZ, R8 ;  /* 0x000000ffff0be224 */ /* 0x000fe200078e0008 */
[----:B------:R-:W-:Y:S01]  /*2770*/  STL [R1+0xcd4], R59 ;  /* 0x000cd43b01007387 */ /* 0x000fe20000100800 */
[----:B------:R-:W-:-:S03]  /*2780*/  IADD3 R66, P5, PT, R0, UR5, RZ ;  /* 0x0000000500427c10 */ /* 0x000fc6000ffbe0ff */
[----:B------:R-:W-:Y:S01]  /*2790*/  STL [R1+0xcd0], R58 ;  /* 0x000cd03a01007387 */ /* 0x000fe20000100800 */
[----:B------:R-:W-:-:S03]  /*27a0*/  SHF.R.U32.HI R9, RZ, 0xf, R16 ;  /* 0x0000000fff097819 */ /* 0x000fc60000011610 */
[----:B------:R-:W-:Y:S04]  /*27b0*/  STL [R1+0xccc], R13 ;  /* 0x000ccc0d01007387 */ /* 0x000fe80000100800 */
[----:B------:R-:W-:Y:S04]  /*27c0*/  STL [R1+0xcc8], R57 ;  /* 0x000cc83901007387 */ /* 0x000fe80000100800 */
[----:B------:R0:W2:Y:S01]  /*27d0*/  @!P6 LDG.E.U8 R40, desc[UR24][R10.64] ;  /* 0x000000180a28e981 */ /* 0x0000a2000c1e1100 */
[----:B------:R-:W-:-:S03]  /*27e0*/  IADD3 R53, P6, PT, R3, UR5, RZ ;  /* 0x0000000503357c10 */ /* 0x000fc6000ffde0ff */
[----:B------:R-:W-:Y:S01]  /*27f0*/  STL [R1+0xcc4], R15 ;  /* 0x000cc40f01007387 */ /* 0x000fe20000100800 */
[----:B------:R-:W-:-:S03]  /*2800*/  IADD3.X R38, PT, PT, R4, UR14, RZ, P6, !PT ;  /* 0x0000000e04267c10 */ /* 0x000fc6000b7fe4ff */
[----:B------:R-:W-:Y:S01]  /*2810*/  STL [R1+0xcc0], R14 ;  /* 0x000cc00e01007387 */ /* 0x000fe20000100800 */
[----:B0-----:R-:W-:Y:S01]  /*2820*/  IADD3.X R11, PT, PT, R2, UR14, RZ, P5, !PT ;  /* 0x0000000e020b7c10 */ /* 0x001fe2000affe4ff */
[----:B------:R-:W-:Y:S02]  /*2830*/  @!P2 IMAD.MOV.U32 R10, RZ, RZ, R66 ;  /* 0x000000ffff0aa224 */ /* 0x000fe400078e0042 */
[----:B------:R-:W-:Y:S01]  /*2840*/  STL [R1+0xcbc], R41 ;  /* 0x000cbc2901007387 */ /* 0x000fe20000100800 */
[----:B------:R-:W-:-:S03]  /*2850*/  LOP3.LUT P5, RZ, R9, 0x1, RZ, 0xc0, !PT ;  /* 0x0000000109ff7812 */ /* 0x000fc600078ac0ff */
[----:B------:R-:W-:Y:S01]  /*2860*/  STL [R1+0xc44], R47 ;  /* 0x000c442f01007387 */ /* 0x000fe20000100800 */
[----:B------:R-:W-:-:S03]  /*2870*/  IADD3 R9, P6, PT, R5, UR5, RZ ;  /* 0x0000000505097c10 */ /* 0x000fc6000ffde0ff */
[----:B------:R-:W-:Y:S04]  /*2880*/  STL [R1+0xc40], R46 ;  /* 0x000c402e01007387 */ /* 0x000fe80000100800 */
[----:B------:R-:W-:Y:S04]  /*2890*/  STL [R1+0xc3c], R17 ;  /* 0x000c3c1101007387 */ /* 0x000fe80000100800 */
[----:B------:R-:W-:Y:S04]  /*28a0*/  STL [R1+0x3b0], R66 ;  /* 0x0003b04201007387 */ /* 0x000fe80000100800 */
[----:B------:R-:W-:Y:S04]  /*28b0*/  STL [R1+0x3b8], R53 ;  /* 0x0003b83501007387 */ /* 0x000fe80000100800 */
[----:B------:R0:W-:Y:S04]  /*28c0*/  STL [R1+0x3ac], R11 ;  /* 0x0003ac0b01007387 */ /* 0x0001e80000100800 */
[----:B------:R1:W2:Y:S04]  /*28d0*/  @!P2 LDG.E.U8 R48, desc[UR24][R10.64] ;  /* 0x000000180a30a981 */ /* 0x0002a8000c1e1100 */
[----:B------:R3:W-:Y:S01]  /*28e0*/  STL [R1+0x3b4], R38 ;  /* 0x0003b42601007387 */ /* 0x0007e20000100800 */
[----:B-1----:R-:W-:-:S02]  /*28f0*/  @!P2 IMAD.MOV.U32 R10, RZ, RZ, R53 ;  /* 0x000000ffff0aa224 */ /* 0x002fc400078e0035 */
[----:B0-----:R-:W-:Y:S01]  /*2900*/  @!P2 IMAD.MOV.U32 R11, RZ, RZ, R38 ;  /* 0x000000ffff0ba224 */ /* 0x001fe200078e0026 */
[----:B---3--:R-:W-:Y:S02]  /*2910*/  IADD3.X R38, PT, PT, R6, UR14, RZ, P6, !PT ;  /* 0x0000000e06267c10 */ /* 0x008fe4000b7fe4ff */
[----:B------:R-:W-:Y:S02]  /*2920*/  IADD3 R53, P6, PT, R7, UR5, RZ ;  /* 0x0000000507357c10 */ /* 0x000fe4000ffde0ff */
[----:B------:R0:W3:Y:S02]  /*2930*/  @!P2 LDG.E.U8 R45, desc[UR24][R10.64] ;  /* 0x000000180a2da981 */ /* 0x0000e4000c1e1100 */
[----:B------:R-:W-:Y:S02]  /*2940*/  IADD3.X R66, PT, PT, R8, UR14, RZ, P6, !PT ;  /* 0x0000000e08427c10 */ /* 0x000fe4000b7fe4ff */
[----:B------:R-:W-:Y:S01]  /*2950*/  STL [R1+0x3c0], R9 ;  /* 0x0003c00901007387 */ /* 0x000fe20000100800 */
[----:B0-----:R-:W-:-:S02]  /*2960*/  @!P2 IMAD.MOV.U32 R10, RZ, RZ, R9 ;  /* 0x000000ffff0aa224 */ /* 0x001fc400078e0009 */
[----:B------:R-:W-:Y:S01]  /*2970*/  @!P2 IMAD.MOV.U32 R11, RZ, RZ, R38 ;  /* 0x000000ffff0ba224 */ /* 0x000fe200078e0026 */
[----:B------:R0:W-:Y:S01]  /*2980*/  STL [R1+0x3bc], R38 ;  /* 0x0003bc2601007387 */ /* 0x0001e20000100800 */
[----:B------:R-:W-:-:S03]  /*2990*/  USHF.R.S32.HI UR15, URZ, 0x1f, UR6 ;  /* 0x0000001fff0f7899 */ /* 0x000fc60008011406 */
[----:B------:R1:W2:Y:S01]  /*29a0*/  @!P2 LDG.E.U8 R44, desc[UR24][R10.64] ;  /* 0x000000180a2ca981 */ /* 0x0002a2000c1e1100 */
[----:B0-----:R-:W-:Y:S01]  /*29b0*/  IADD3 R38, P6, PT, R0, UR6, RZ ;  /* 0x0000000600267c10 */ /* 0x001fe2000ffde0ff */
[----:B-1----:R-:W-:Y:S02]  /*29c0*/  @!P2 IMAD.MOV.U32 R10, RZ, RZ, R53 ;  /* 0x000000ffff0aa224 */ /* 0x002fe400078e0035 */
[----:B------:R-:W-:-:S05]  /*29d0*/  @!P2 IMAD.MOV.U32 R11, RZ, RZ, R66 ;  /* 0x000000ffff0ba224 */ /* 0x000fca00078e0042 */
[----:B------:R0:W2:Y:S04]  /*29e0*/  @!P2 LDG.E.U8 R36, desc[UR24][R10.64] ;  /* 0x000000180a24a981 */ /* 0x0000a8000c1e1100 */
[----:B------:R-:W-:Y:S01]  /*29f0*/  STL [R1+0x3c8], R53 ;  /* 0x0003c83501007387 */ /* 0x000fe20000100800 */
[----:B0-----:R-:W-:Y:S01]  /*2a00*/  IMAD.MOV.U32 R11, RZ, RZ, R38 ;  /* 0x000000ffff0b7224 */ /* 0x001fe200078e0026 */
[----:B------:R-:W-:Y:S02]  /*2a10*/  IADD3.X R10, PT, PT, R2, UR15, RZ, P6, !PT ;  /* 0x0000000f020a7c10 */ /* 0x000fe4000b7fe4ff */
[----:B------:R0:W-:Y:S02]  /*2a20*/  STL [R1+0x3c4], R66 ;  /* 0x0003c44201007387 */ /* 0x0001e40000100800 */
[----:B------:R-:W-:-:S02]  /*2a30*/  @P5 LOP3.LUT R11, R11, R10, RZ, 0x3c, !PT ;  /* 0x0000000a0b0b5212 */ /* 0x000fc400078e3cff */
[----:B------:R-:W-:Y:S04]  /*2a40*/  STL [R1+0x72c], R38 ;  /* 0x00072c2601007387 */ /* 0x000fe80000100800 */
[----:B------:R1:W-:Y:S01]  /*2a50*/  STL [R1+0x728], R10 ;  /* 0x0007280a01007387 */ /* 0x0003e20000100800 */
[----:B0-----:R-:W-:Y:S02]  /*2a60*/  IADD3 R66, P2, PT, R3, UR6, RZ ;  /* 0x0000000603427c10 */ /* 0x001fe4000ff5e0ff */
[C---:B-1----:R-:W-:Y:S02]  /*2a70*/  @P5 LOP3.LUT R10, R11.reuse, R10, RZ, 0x3c, !PT ;  /* 0x0000000a0b0a5212 */ /* 0x042fe400078e3cff */
[----:B------:R-:W-:Y:S02]  /*2a80*/  IADD3.X R53, PT, PT, R4, UR15, RZ, P2, !PT ;  /* 0x0000000f04357c10 */ /* 0x000fe400097fe4ff */
[----:B------:R-:W-:-:S05]  /*2a90*/  @P5 LOP3.LUT R11, R11, R10, RZ, 0x3c, !PT ;  /* 0x0000000a0b0b5212 */ /* 0x000fca00078e3cff */
[----:B------:R0:W2:Y:S02]  /*2aa0*/  @P5 LDG.E.U8 R51, desc[UR24][R10.64] ;  /* 0x000000180a335981 */ /* 0x0000a4000c1e1100 */
[----:B0-----:R-:W-:Y:S02]  /*2ab0*/  @P5 IMAD.MOV.U32 R10, RZ, RZ, R66 ;  /* 0x000000ffff0a5224 */ /* 0x001fe400078e0042 */
[----:B------:R-:W-:-:S05]  /*2ac0*/  @P5 IMAD.MOV.U32 R11, RZ, RZ, R53 ;  /* 0x000000ffff0b5224 */ /* 0x000fca00078e0035 */
[----:B------:R0:W2:Y:S01]  /*2ad0*/  @P5 LDG.E.U8 R54, desc[UR24][R10.64] ;  /* 0x000000180a365981 */ /* 0x0000a2000c1e1100 */
[----:B------:R-:W-:Y:S02]  /*2ae0*/  IADD3 R38, P2, PT, R5, UR6, RZ ;  /* 0x0000000605267c10 */ /* 0x000fe4000ff5e0ff */
[----:B------:R-:W-:Y:S01]  /*2af0*/  SHF.R.U32.HI R9, RZ, 0x7, R16 ;  /* 0x00000007ff097819 */ /* 0x000fe20000011610 */
[----:B------:R-:W-:Y:S03]  /*2b00*/  STL [R1+0x734], R66 ;  /* 0x0007344201007387 */ /* 0x000fe60000100800 */
[----:B------:R-:W-:Y:S01]  /*2b10*/  LOP3.LUT P6, RZ, R9, 0x1, RZ, 0xc0, !PT ;  /* 0x0000000109ff7812 */ /* 0x000fe200078cc0ff */
[----:B------:R1:W-:Y:S01]  /*2b20*/  STL [R1+0x730], R53 ;  /* 0x0007303501007387 */ /* 0x0003e20000100800 */
[----:B------:R-:W-:-:S03]  /*2b30*/  IADD3.X R9, PT, PT, R6, UR15, RZ, P2, !PT ;  /* 0x0000000f06097c10 */ /* 0x000fc600097fe4ff */
[----:B------:R-:W-:Y:S01]  /*2b40*/  STL [R1+0x73c], R38 ;  /* 0x00073c2601007387 */ /* 0x000fe20000100800 */
[----:B0-----:R-:W-:-:S03]  /*2b50*/  @P5 IMAD.MOV.U32 R10, RZ, RZ, R38 ;  /* 0x000000ffff0a5224 */ /* 0x001fc600078e0026 */
[----:B-1----:R-:W3:Y:S01]  /*2b60*/  LDL.LU R53, [R1+0xe48] ;  /* 0x000e480001357983 */ /* 0x002ee20000300800 */
[----:B------:R-:W-:Y:S01]  /*2b70*/  @P5 IMAD.MOV.U32 R11, RZ, RZ, R9 ;  /* 0x000000ffff0b5224 */ /* 0x000fe200078e0009 */
[----:B------:R-:W-:-:S04]  /*2b80*/  UIMAD UR5, UR12, 0x18, URZ ;  /* 0x000000180c0578a4 */ /* 0x000fc8000f8e02ff */
[----:B------:R0:W3:Y:S01]  /*2b90*/  @P5 LDG.E.U8 R34, desc[UR24][R10.64] ;  /* 0x000000180a225981 */ /* 0x0000e2000c1e1100 */
[----:B------:R-:W-:-:S03]  /*2ba0*/  PRMT R91, RZ, 0x7610, R91 ;  /* 0x00007610ff5b7816 */ /* 0x000fc6000000005b */
[----:B--2---:R1:W-:Y:S02]  /*2bb0*/  STL [R1+0x244], R54 ;  /* 0x0002443601007387 */ /* 0x0043e40000100800 */
[----:B-1----:R-:W-:-:S04]  /*2bc0*/  IADD3 R54, P2, PT, R7, UR6, RZ ;  /* 0x0000000607367c10 */ /* 0x002fc8000ff5e0ff */
[----:B------:R-:W-:Y:S01]  /*2bd0*/  IADD3.X R66, PT, PT, R8, UR15, RZ, P2, !PT ;  /* 0x0000000f08427c10 */ /* 0x000fe200097fe4ff */
[----:B0-----:R-:W-:Y:S01]  /*2be0*/  @P5 IMAD.MOV.U32 R10, RZ, RZ, R54 ;  /* 0x000000ffff0a5224 */ /* 0x001fe200078e0036 */
[----:B------:R-:W-:Y:S02]  /*2bf0*/  USHF.R.S32.HI UR6, URZ, 0x1f, UR5 ;  /* 0x0000001fff067899 */ /* 0x000fe40008011405 */
[----:B------:R-:W-:Y:S01]  /*2c00*/  IADD3 R38, P2, PT, R0, UR5, RZ ;  /* 0x0000000500267c10 */ /* 0x000fe2000ff5e0ff */
[----:B------:R-:W-:Y:S01]  /*2c10*/  @P5 IMAD.MOV.U32 R11, RZ, RZ, R66 ;  /* 0x000000ffff0b5224 */ /* 0x000fe200078e0042 */
[----:B------:R-:W-:Y:S04]  /*2c20*/  STL [R1+0x738], R9 ;  /* 0x0007380901007387 */ /* 0x000fe80000100800 */
[----:B------:R-:W-:Y:S04]  /*2c30*/  STL [R1+0x744], R54 ;  /* 0x0007443601007387 */ /* 0x000fe80000100800 */
[----:B------:R0:W2:Y:S04]  /*2c40*/  @P5 LDG.E.U8 R35, desc[UR24][R10.64] ;  /* 0x000000180a235981 */ /* 0x0000a8000c1e1100 */
[----:B------:R-:W-:Y:S04]  /*2c50*/  STL [R1+0x740], R66 ;  /* 0x0007404201007387 */ /* 0x000fe80000100800 */
[----:B------:R1:W-:Y:S01]  /*2c60*/  STL [R1+0x7f0], R38 ;  /* 0x0007f02601007387 */ /* 0x0003e20000100800 */
[----:B0-----:R-:W-:Y:S01]  /*2c70*/  IMAD.MOV.U32 R11, RZ, RZ, R38 ;  /* 0x000000ffff0b7224 */ /* 0x001fe200078e0026 */
[----:B------:R-:W-:-:S04]  /*2c80*/  IADD3.X R10, PT, PT, R2, UR6, RZ, P2, !PT ;  /* 0x00000006020a7c10 */ /* 0x000fc800097fe4ff */
[----:B------:R-:W-:Y:S02]  /*2c90*/  @P6 LOP3.LUT R11, R11, R10, RZ, 0x3c, !PT ;  /* 0x0000000a0b0b6212 */ /* 0x000fe400078e3cff */
[----:B-1----:R-:W-:-:S05]  /*2ca0*/  IADD3 R38, P5, PT, R3, UR5, RZ ;  /* 0x0000000503267c10 */ /* 0x002fca000ffbe0ff */
[----:B------:R-:W-:Y:S04]  /*2cb0*/  STL [R1+0x7f8], R38 ;  /* 0x0007f82601007387 */ /* 0x000fe80000100800 */
[----:B------:R0:W-:Y:S02]  /*2cc0*/  STL [R1+0x7ec], R10 ;  /* 0x0007ec0a01007387 */ /* 0x0001e40000100800 */
[----:B0-----:R-:W-:-:S04]  /*2cd0*/  @P6 LOP3.LUT R10, R11, R10, RZ, 0x3c, !PT ;  /* 0x0000000a0b0a6212 */ /* 0x001fc800078e3cff */
[----:B------:R-:W-:-:S05]  /*2ce0*/  @P6 LOP3.LUT R11, R11, R10, RZ, 0x3c, !PT ;  /* 0x0000000a0b0b6212 */ /* 0x000fca00078e3cff */
[----:B------:R0:W2:Y:S01]  /*2cf0*/  @P6 LDG.E.U8 R91, desc[UR24][R10.64] ;  /* 0x000000180a5b6981 */ /* 0x0000a2000c1e1100 */
[----:B------:R-:W-:Y:S02]  /*2d00*/  IADD3.X R66, PT, PT, R4, UR6, RZ, P5, !PT ;  /* 0x0000000604427c10 */ /* 0x000fe4000affe4ff */
[----:B------:R-:W-:Y:S02]  /*2d10*/  SHF.R.U64 R9, R12, 0x1f, RZ ;  /* 0x0000001f0c097819 */ /* 0x000fe400000012ff */
[----:B------:R-:W-:Y:S01]  /*2d20*/  IADD3 R54, P5, PT, R5, UR5, RZ ;  /* 0x0000000505367c10 */ /* 0x000fe2000ffbe0ff */
[----:B------:R1:W-:Y:S01]  /*2d30*/  STL [R1+0x7f4], R66 ;  /* 0x0007f44201007387 */ /* 0x0003e20000100800 */
[----:B------:R-:W-:Y:S01]  /*2d40*/  LOP3.LUT P2, RZ, R9, 0x1, RZ, 0xc0, !PT ;  /* 0x0000000109ff7812 */ /* 0x000fe2000784c0ff */
[----:B0-----:R-:W-:Y:S02]  /*2d50*/  @P6 IMAD.MOV.U32 R10, RZ, RZ, R38 ;  /* 0x000000ffff0a6224 */ /* 0x001fe400078e0026 */
[----:B------:R-:W-:Y:S01]  /*2d60*/  @P6 IMAD.MOV.U32 R11, RZ, RZ, R66 ;  /* 0x000000ffff0b6224 */ /* 0x000fe200078e0042 */
[----:B-1----:R-:W-:-:S04]  /*2d70*/  IADD3.X R66, PT, PT, R6, UR6, RZ, P5, !PT ;  /* 0x0000000606427c10 */ /* 0x002fc8000affe4ff */
[----:B------:R0:W3:Y:S01]  /*2d80*/  @P6 LDG.E.U8 R27, desc[UR24][R10.64] ;  /* 0x000000180a1b6981 */ /* 0x0000e2000c1e1100 */
[----:B------:R-:W-:Y:S01]  /*2d90*/  IADD3 R9, P5, PT, R7, UR5, RZ ;  /* 0x0000000507097c10 */ /* 0x000fe2000ffbe0ff */
[----:B------:R-:W-:Y:S02]  /*2da0*/  USHF.L.U32 UR5, UR12, 0x5, URZ ;  /* 0x000000050c057899 */ /* 0x000fe400080006ff */
[----:B------:R-:W-:Y:S01]  /*2db0*/  STL [R1+0x800], R54 ;  /* 0x0008003601007387 */ /* 0x000fe20000100800 */
[----:B------:R-:W-:Y:S01]  /*2dc0*/  IADD3.X R38, PT, PT, R8, UR6, RZ, P5, !PT ;  /* 0x0000000608267c10 */ /* 0x000fe2000affe4ff */
[----:B------:R-:W-:Y:S02]  /*2dd0*/  USHF.R.S32.HI UR14, URZ, 0x1f, UR5 ;  /* 0x0000001fff0e7899 */ /* 0x000fe40008011405 */
[----:B------:R1:W-:Y:S01]  /*2de0*/  STL [R1+0x7fc], R66 ;  /* 0x0007fc4201007387 */ /* 0x0003e20000100800 */
[----:B0-----:R-:W-:Y:S02]  /*2df0*/  @P6 IMAD.MOV.U32 R10, RZ, RZ, R54 ;  /* 0x000000ffff0a6224 */ /* 0x001fe400078e0036 */
[----:B------:R-:W-:Y:S01]  /*2e00*/  @P6 IMAD.MOV.U32 R11, RZ, RZ, R66 ;  /* 0x000000ffff0b6224 */ /* 0x000fe200078e0042 */
[----:B------:R-:W-:Y:S01]  /*2e10*/  PRMT R21, RZ, 0x7610, R21 ;  /* 0x00007610ff157816 */ /* 0x000fe20000000015 */
[----:B------:R0:W-:Y:S01]  /*2e20*/  STL [R1+0x808], R9 ;  /* 0x0008080901007387 */ /* 0x0001e20000100800 */
[----:B-1----:R-:W-:-:S03]  /*2e30*/  IADD3 R66, P5, PT, R0, UR5, RZ ;  /* 0x0000000500427c10 */ /* 0x002fc6000ffbe0ff */
[----:B------:R1:W3:Y:S04]  /*2e40*/  @P6 LDG.E.U8 R37, desc[UR24][R10.64] ;  /* 0x000000180a256981 */ /* 0x0002e8000c1e1100 */
[----:B------:R4:W-:Y:S04]  /*2e50*/  STL [R1+0x804], R38 ;  /* 0x0008042601007387 */ /* 0x0009e80000100800 */
[----:B------:R-:W-:Y:S01]  /*2e60*/  STL [R1+0x8b0], R66 ;  /* 0x0008b04201007387 */ /* 0x000fe20000100800 */
[----:B-1----:R-:W-:Y:S02]  /*2e70*/  @P6 IMAD.MOV.U32 R10, RZ, RZ, R9 ;  /* 0x000000ffff0a6224 */ /* 0x002fe400078e0009 */
[----:B------:R-:W-:Y:S01]  /*2e80*/  @P6 IMAD.MOV.U32 R11, RZ, RZ, R38 ;  /* 0x000000ffff0b6224 */ /* 0x000fe200078e0026 */
[----:B0-----:R-:W-:-:S04]  /*2e90*/  SHF.R.U64 R9, R12, 0x17, RZ ;  /* 0x000000170c097819 */ /* 0x001fc800000012ff */
[----:B------:R0:W3:Y:S01]  /*2ea0*/  @P6 LDG.E.U8 R21, desc[UR24][R10.64] ;  /* 0x000000180a156981 */ /* 0x0000e2000c1e1100 */
[----:B----4-:R-:W-:-:S04]  /*2eb0*/  IADD3 R38, P6, PT, R3, UR5, RZ ;  /* 0x0000000503267c10 */ /* 0x010fc8000ffde0ff */
[----:B------:R-:W-:Y:S01]  /*2ec0*/  IADD3.X R54, PT, PT, R4, UR14, RZ, P6, !PT ;  /* 0x0000000e04367c10 */ /* 0x000fe2000b7fe4ff */
[----:B0-----:R-:W-:Y:S01]  /*2ed0*/  @P2 IMAD.MOV.U32 R10, RZ, RZ, R66 ;  /* 0x000000ffff0a2224 */ /* 0x001fe200078e0042 */
[----:B------:R-:W-:Y:S01]  /*2ee0*/  UIMAD UR6, UR12, 0x28, URZ ;  /* 0x000000280c0678a4 */ /* 0x000fe2000f8e02ff */
[----:B------:R-:W-:-:S03]  /*2ef0*/  PRMT R18, RZ, 0x7610, R18 ;  /* 0x00007610ff127816 */ /* 0x000fc60000000012 */
[----:B------:R-:W-:Y:S01]  /*2f00*/  USHF.R.S32.HI UR15, URZ, 0x1f, UR6 ;  /* 0x0000001fff0f7899 */ /* 0x000fe20008011406 */
[----:B------:R-:W-:Y:S01]  /*2f10*/  PRMT R19, RZ, 0x7610, R19 ;  /* 0x00007610ff137816 */ /* 0x000fe20000000013 */
[----:B--2---:R0:W-:Y:S02]  /*2f20*/  STL [R1+0x234], R91 ;  /* 0x0002345b01007387 */ /* 0x0041e40000100800 */
[----:B0-----:R-:W-:Y:S02]  /*2f30*/  IADD3.X R91, PT, PT, R2, UR14, RZ, P5, !PT ;  /* 0x0000000e025b7c10 */ /* 0x001fe4000affe4ff */
[----:B------:R-:W-:-:S03]  /*2f40*/  LOP3.LUT P5, RZ, R9, 0x1, RZ, 0xc0, !PT ;  /* 0x0000000109ff7812 */ /* 0x000fc600078ac0ff */
[----:B------:R-:W-:Y:S01]  /*2f50*/  @P2 IMAD.MOV.U32 R11, RZ, RZ, R91 ;  /* 0x000000ffff0b2224 */ /* 0x000fe200078e005b */
[----:B------:R-:W-:Y:S01]  /*2f60*/  IADD3 R9, P6, PT, R5, UR5, RZ ;  /* 0x0000000505097c10 */ /* 0x000fe2000ffde0ff */
[----:B------:R0:W-:Y:S04]  /*2f70*/  STL [R1+0xbb4], R38 ;  /* 0x000bb42601007387 */ /* 0x0001e80000100800 */
[----:B------:R1:W2:Y:S01]  /*2f80*/  @P2 LDG.E.U8 R28, desc[UR24][R10.64] ;  /* 0x000000180a1c2981 */ /* 0x0002a2000c1e1100 */
[----:B------:R-:W-:-:S03]  /*2f90*/  IADD3.X R66, PT, PT, R6, UR14, RZ, P6, !PT ;  /* 0x0000000e06427c10 */ /* 0x000fc6000b7fe4ff */
[----:B------:R-:W-:Y:S01]  /*2fa0*/  STL [R1+0x8ac], R91 ;  /* 0x0008ac5b01007387 */ /* 0x000fe20000100800 */
[----:B-1----:R-:W-:Y:S02]  /*2fb0*/  @P2 IMAD.MOV.U32 R10, RZ, RZ, R38 ;  /* 0x000000ffff0a2224 */ /* 0x002fe400078e0026 */
[----:B------:R-:W-:Y:S01]  /*2fc0*/  @P2 IMAD.MOV.U32 R11, RZ, RZ, R54 ;  /* 0x000000ffff0b2224 */ /* 0x000fe200078e0036 */
[----:B0-----:R-:W-:Y:S01]  /*2fd0*/  IADD3 R38, P6, PT, R7, UR5, RZ ;  /* 0x0000000507267c10 */ /* 0x001fe2000ffde0ff */
[----:B------:R0:W-:Y:S04]  /*2fe0*/  STL [R1+0x8b4], R54 ;  /* 0x0008b43601007387 */ /* 0x0001e80000100800 */
[----:B------:R1:W4:Y:S01]  /*2ff0*/  @P2 LDG.E.U8 R20, desc[UR24][R10.64] ;  /* 0x000000180a142981 */ /* 0x000322000c1e1100 */
[----:B0-----:R-:W-:Y:S01]  /*3000*/  IADD3.X R54, PT, PT, R8, UR14, RZ, P6, !PT ;  /* 0x0000000e08367c10 */ /* 0x001fe2000b7fe4ff */
[----:B-1----:R-:W-:-:S02]  /*3010*/  @P2 IMAD.MOV.U32 R10, RZ, RZ, R9 ;  /* 0x000000ffff0a2224 */ /* 0x002fc400078e0009 */
[----:B------:R-:W-:Y:S01]  /*3020*/  @P2 IMAD.MOV.U32 R11, RZ, RZ, R66 ;  /* 0x000000ffff0b2224 */ /* 0x000fe200078e0042 */
[----:B------:R-:W-:-:S04]  /*3030*/  IADD3 R91, P6, PT, R0, UR6, RZ ;  /* 0x00000006005b7c10 */ /* 0x000fc8000ffde0ff */
[----:B------:R0:W2:Y:S04]  /*3040*/  @P2 LDG.E.U8 R52, desc[UR24][R10.64] ;  /* 0x000000180a342981 */ /* 0x0000a8000c1e1100 */
[----:B------:R-:W-:Y:S01]  /*3050*/  STL [R1+0xbb0], R9 ;  /* 0x000bb00901007387 */ /* 0x000fe20000100800 */
[----:B0-----:R-:W-:Y:S02]  /*3060*/  @P2 IMAD.MOV.U32 R10, RZ, RZ, R38 ;  /* 0x000000ffff0a2224 */ /* 0x001fe400078e0026 */
[----:B------:R-:W-:Y:S01]  /*3070*/  @P2 IMAD.MOV.U32 R11, RZ, RZ, R54 ;  /* 0x000000ffff0b2224 */ /* 0x000fe200078e0036 */
[----:B------:R-:W-:Y:S04]  /*3080*/  STL [R1+0xba4], R66 ;  /* 0x000ba44201007387 */ /* 0x000fe80000100800 */
[----:B------:R-:W-:Y:S04]  /*3090*/  STL [R1+0xbac], R38 ;  /* 0x000bac2601007387 */ /* 0x000fe80000100800 */
[----:B------:R0:W2:Y:S04]  /*30a0*/  @P2 LDG.E.U8 R18, desc[UR24][R10.64] ;  /* 0x000000180a122981 */ /* 0x0000a8000c1e1100 */
[----:B------:R1:W-:Y:S01]  /*30b0*/  STL [R1+0xba8], R54 ;  /* 0x000ba83601007387 */ /* 0x0003e20000100800 */
[----:B0-----:R-:W-:Y:S01]  /*30c0*/  IADD3.X R11, PT, PT, R2, UR15, RZ, P6, !PT ;  /* 0x0000000f020b7c10 */ /* 0x001fe2000b7fe4ff */
[----:B------:R-:W-:Y:S01]  /*30d0*/  @P5 IMAD.MOV.U32 R10, RZ, RZ, R91 ;  /* 0x000000ffff0a5224 */ /* 0x000fe200078e005b */
[----:B-1----:R-:W-:Y:S01]  /*30e0*/  IADD3 R54, P6, PT, R3, UR6, RZ ;  /* 0x0000000603367c10 */ /* 0x002fe2000ffde0ff */
[----:B------:R-:W-:Y:S03]  /*30f0*/  STL [R1+0xba0], R91 ;  /* 0x000ba05b01007387 */ /* 0x000fe60000100800 */
[----:B------:R-:W-:Y:S01]  /*3100*/  IADD3.X R66, PT, PT, R4, UR15, RZ, P6, !PT ;  /* 0x0000000f04427c10 */ /* 0x000fe2000b7fe4ff */
[----:B------:R0:W-:Y:S04]  /*3110*/  STL [R1+0xb90], R11 ;  /* 0x000b900b01007387 */ /* 0x0001e80000100800 */
[----:B------:R1:W2:Y:S02]  /*3120*/  @P5 LDG.E.U8 R32, desc[UR24][R10.64] ;  /* 0x000000180a205981 */ /* 0x0002a4000c1e1100 */
[----:B-1----:R-:W-:-:S02]  /*3130*/  @P5 IMAD.MOV.U32 R10, RZ, RZ, R54 ;  /* 0x000000ffff0a5224 */ /* 0x002fc400078e0036 */
[----:B0-----:R-:W-:-:S05]  /*3140*/  @P5 IMAD.MOV.U32 R11, RZ, RZ, R66 ;  /* 0x000000ffff0b5224 */ /* 0x001fca00078e0042 */
[----:B------:R0:W2:Y:S01]  /*3150*/  @P5 LDG.E.U8 R19, desc[UR24][R10.64] ;  /* 0x000000180a135981 */ /* 0x0000a2000c1e1100 */
[----:B------:R-:W-:Y:S02]  /*3160*/  SHF.R.U64 R9, R12, 0xf, RZ ;  /* 0x0000000f0c097819 */ /* 0x000fe400000012ff */
[----:B------:R-:W-:Y:S01]  /*3170*/  IADD3 R38, P6, PT, R5, UR6, RZ ;  /* 0x0000000605267c10 */ /* 0x000fe2000ffde0ff */
[----:B------:R-:W-:Y:S01]  /*3180*/  STL [R1+0xb98], R54 ;  /* 0x000b983601007387 */ /* 0x000fe20000100800 */
[----:B------:R-:W-:Y:S02]  /*3190*/  LOP3.LUT P2, RZ, R9, 0x1, RZ, 0xc0, !PT ;  /* 0x0000000109ff7812 */ /* 0x000fe4000784c0ff */
[----:B------:R-:W-:Y:S01]  /*31a0*/  IADD3.X R9, PT, PT, R6, UR15, RZ, P6, !PT ;  /* 0x0000000f06097c10 */ /* 0x000fe2000b7fe4ff */
[----:B------:R-:W-:Y:S04]  /*31b0*/  STL [R1+0xb94], R66 ;  /* 0x000b944201007387 */ /* 0x000fe80000100800 */
[----:B------:R-:W-:Y:S01]  /*31c0*/  STL [R1+0xb9c], R38 ;  /* 0x000b9c2601007387 */ /* 0x000fe20000100800 */
[----:B------:R-:W-:Y:S01]  /*31d0*/  UIMAD UR5, UR12, 0x30, URZ ;  /* 0x000000300c0578a4 */ /* 0x000fe2000f8e02ff */
[----:B0-----:R-:W-:-:S02]  /*31e0*/  @P5 IMAD.MOV.U32 R10, RZ, RZ, R38 ;  /* 0x000000ffff0a5224 */ /* 0x001fc400078e0026 */
[----:B------:R-:W-:Y:S01]  /*31f0*/  @P5 IMAD.MOV.U32 R11, RZ, RZ, R9 ;  /* 0x000000ffff0b5224 */ /* 0x000fe200078e0009 */
[----:B------:R-:W-:-:S04]  /*3200*/  PRMT R17, RZ, 0x7610, R17 ;  /* 0x00007610ff117816 */ /* 0x000fc80000000011 */
[----:B------:R0:W3:Y:S04]  /*3210*/  @P5 LDG.E.U8 R23, desc[UR24][R10.64] ;  /* 0x000000180a175981 */ /* 0x0000e8000c1e1100 */
[----:B--2---:R1:W-:Y:S02]  /*3220*/  STL [R1+0x22c], R19 ;  /* 0x00022c1301007387 */ /* 0x0043e40000100800 */
[----:B-1----:R-:W-:Y:S01]  /*3230*/  IADD3 R19, P6, PT, R7, UR6, RZ ;  /* 0x0000000607137c10 */ /* 0x002fe2000ffde0ff */
[----:B------:R-:W-:-:S03]  /*3240*/  USHF.R.S32.HI UR6, URZ, 0x1f, UR5 ;  /* 0x0000001fff067899 */ /* 0x000fc60008011405 */
[----:B------:R-:W-:Y:S01]  /*3250*/  IADD3.X R38, PT, PT, R8, UR15, RZ, P6, !PT ;  /* 0x0000000f08267c10 */ /* 0x000fe2000b7fe4ff */
[----:B0-----:R-:W-:Y:S01]  /*3260*/  @P5 IMAD.MOV.U32 R10, RZ, RZ, R19 ;  /* 0x000000ffff0a5224 */ /* 0x001fe200078e0013 */
[----:B------:R-:W-:-:S03]  /*3270*/  IADD3 R66, P6, PT, R0, UR5, RZ ;  /* 0x0000000500427c10 */ /* 0x000fc6000ffde0ff */
[----:B------:R-:W-:Y:S01]  /*3280*/  @P5 IMAD.MOV.U32 R11, RZ, RZ, R38 ;  /* 0x000000ffff0b5224 */ /* 0x000fe200078e0026 */
[----:B------:R-:W-:Y:S01]  /*3290*/  STL [R1+0x958], R9 ;  /* 0x0009580901007387 */ /* 0x000fe20000100800 */
[----:B------:R-:W-:-:S03]  /*32a0*/  IADD3.X R91, PT, PT, R2, UR6, RZ, P6, !PT ;  /* 0x00000006025b7c10 */ /* 0x000fc6000b7fe4ff */
[----:B------:R0:W-:Y:S04]  /*32b0*/  STL [R1+0x960], R19 ;  /* 0x0009601301007387 */ /* 0x0001e80000100800 */
[----:B------:R1:W2:Y:S01]  /*32c0*/  @P5 LDG.E.U8 R17, desc[UR24][R10.64] ;  /* 0x000000180a115981 */ /* 0x0002a2000c1e1100 */
[----:B0-----:R-:W-:-:S03]  /*32d0*/  IADD3 R19, P5, PT, R3, UR5, RZ ;  /* 0x0000000503137c10 */ /* 0x001fc6000ffbe0ff */
[----:B------:R0:W-:Y:S01]  /*32e0*/  STL [R1+0x95c], R38 ;  /* 0x00095c2601007387 */ /* 0x0001e20000100800 */
[----:B-1----:R-:W-:Y:S02]  /*32f0*/  @P2 IMAD.MOV.U32 R10, RZ, RZ, R66 ;  /* 0x000000ffff0a2224 */ /* 0x002fe400078e0042 */
[----:B------:R-:W-:Y:S01]  /*3300*/  @P2 IMAD.MOV.U32 R11, RZ, RZ, R91 ;  /* 0x000000ffff0b2224 */ /* 0x000fe200078e005b */
[----:B0-----:R-:W-:-:S04]  /*3310*/  IADD3.X R38, PT, PT, R4, UR6, RZ, P5, !PT ;  /* 0x0000000604267c10 */ /* 0x001fc8000affe4ff */
[----:B------:R0:W2:Y:S01]  /*3320*/  @P2 LDG.E.U8 R50, desc[UR24][R10.64] ;  /* 0x000000180a322981 */ /* 0x0000a2000c1e1100 */
[----:B------:R-:W-:-:S03]  /*3330*/  IADD3 R54, P5, PT, R5, UR5, RZ ;  /* 0x0000000505367c10 */ /* 0x000fc6000ffbe0ff */
[----:B------:R1:W-:Y:S04]  /*3340*/  STL [R1+0xa08], R66 ;  /* 0x000a084201007387 */ /* 0x0003e80000100800 */
[----:B------:R3:W-:Y:S01]  /*3350*/  STL [R1+0xa10], R19 ;  /* 0x000a101301007387 */ /* 0x0007e20000100800 */
[----:B0-----:R-:W-:Y:S02]  /*3360*/  @P2 IMAD.MOV.U32 R10, RZ, RZ, R19 ;  /* 0x000000ffff0a2224 */ /* 0x001fe400078e0013 */
[----:B------:R-:W-:Y:S01]  /*3370*/  @P2 IMAD.MOV.U32 R11, RZ, RZ, R38 ;  /* 0x000000ffff0b2224 */ /* 0x000fe200078e0026 */
[----:B-1----:R-:W-:Y:S01]  /*3380*/  IADD3.X R66, PT, PT, R6, UR6, RZ, P5, !PT ;  /* 0x0000000606427c10 */ /* 0x002fe2000affe4ff */
[----:B------:R-:W-:Y:S01]  /*3390*/  STL [R1+0xa04], R91 ;  /* 0x000a045b01007387 */ /* 0x000fe20000100800 */
[----:B---3--:R-:W-:-:S03]  /*33a0*/  IADD3 R19, P5, PT, R7, UR5, RZ ;  /* 0x0000000507137c10 */ /* 0x008fc6000ffbe0ff */
[----:B------:R0:W3:Y:S01]  /*33b0*/  @P2 LDG.E.U8 R26, desc[UR24][R10.64] ;  /* 0x000000180a1a2981 */ /* 0x0000e2000c1e1100 */
[----:B------:R-:W-:-:S03]  /*33c0*/  SHF.R.U64 R9, R12, 0x7, RZ ;  /* 0x000000070c097819 */ /* 0x000fc600000012ff */
[----:B------:R1:W-:Y:S01]  /*33d0*/  STL [R1+0xa0c], R38 ;  /* 0x000a0c2601007387 */ /* 0x0003e20000100800 */
[----:B------:R-:W-:Y:S01]  /*33e0*/  LOP3.LUT P6, RZ, R9, 0x1, RZ, 0xc0, !PT ;  /* 0x0000000109ff7812 */ /* 0x000fe200078cc0ff */
[----:B0-----:R-:W-:Y:S02]  /*33f0*/  @P2 IMAD.MOV.U32 R10, RZ, RZ, R54 ;  /* 0x000000ffff0a2224 */ /* 0x001fe400078e0036 */
[----:B------:R-:W-:Y:S01]  /*3400*/  @P2 IMAD.MOV.U32 R11, RZ, RZ, R66 ;  /* 0x000000ffff0b2224 */ /* 0x000fe200078e0042 */
[----:B-1----:R-:W-:Y:S02]  /*3410*/  IADD3.X R38, PT, PT, R8, UR6, RZ, P5, !PT ;  /* 0x0000000608267c10 */ /* 0x002fe4000affe4ff */
[----:B------:R-:W-:Y:S02]  /*3420*/  PRMT R9, RZ, 0x7610, R9 ;  /* 0x00007610ff097816 */ /* 0x000fe40000000009 */
[----:B------:R0:W2:Y:S02]  /*3430*/  @P2 LDG.E.U8 R31, desc[UR24][R10.64] ;  /* 0x000000180a1f2981 */ /* 0x0000a4000c1e1100 */
[----:B0-----:R-:W-:-:S02]  /*3440*/  @P2 IMAD.MOV.U32 R10, RZ, RZ, R19 ;  /* 0x000000ffff0a2224 */ /* 0x001fc400078e0013 */
[----:B------:R-:W-:-:S05]  /*3450*/  @P2 IMAD.MOV.U32 R11, RZ, RZ, R38 ;  /* 0x000000ffff0b2224 */ /* 0x000fca00078e0026 */
[----:B------:R0:W2:Y:S04]  /*3460*/  @P2 LDG.E.U8 R9, desc[UR24][R10.64] ;  /* 0x000000180a092981 */ /* 0x0000a8000c1e1100 */
[----:B------:R-:W-:Y:S01]  /*3470*/  STL [R1+0xa18], R54 ;  /* 0x000a183601007387 */ /* 0x000fe20000100800 */
[----:B------:R-:W-:-:S03]  /*3480*/  UIMAD UR5, UR12, 0x38, URZ ;  /* 0x000000380c0578a4 */ /* 0x000fc6000f8e02ff */
[----:B------:R1:W-:Y:S01]  /*3490*/  STL [R1+0xa14], R66 ;  /* 0x000a144201007387 */ /* 0x0003e20000100800 */
[----:B------:R-:W-:Y:S01]  /*34a0*/  USHF.R.S32.HI UR6, URZ, 0x1f, UR5 ;  /* 0x0000001fff067899 */ /* 0x000fe20008011405 */
[----:B-1----:R-:W1:Y:S01]  /*34b0*/  LDC R66, c[0x0][0x3a0] ;  /* 0x0000e800ff427b82 */ /* 0x002e620000000800 */
[----:B------:R-:W-:Y:S02]  /*34c0*/  IADD3 R54, P5, PT, R0, UR5, RZ ;  /* 0x0000000500367c10 */ /* 0x000fe4000ffbe0ff */
[----:B------:R-:W-:Y:S01]  /*34d0*/  IADD3 R91, P2, PT, R3, UR5, RZ ;  /* 0x00000005035b7c10 */ /* 0x000fe2000ff5e0ff */
[----:B------:R-:W-:Y:S01]  /*34e0*/  STL [R1+0xa20], R19 ;  /* 0x000a201301007387 */ /* 0x000fe20000100800 */
[----:B0-----:R-:W-:Y:S01]  /*34f0*/  IADD3.X R11, PT, PT, R2, UR6, RZ, P5, !PT ;  /* 0x00000006020b7c10 */ /* 0x001fe2000affe4ff */
[----:B------:R-:W-:Y:S02]  /*3500*/  @P6 IMAD.MOV.U32 R10, RZ, RZ, R54 ;  /* 0x000000ffff0a6224 */ /* 0x000fe400078e0036 */
[----:B------:R0:W-:Y:S04]  /*3510*/  STL [R1+0xa1c], R38 ;  /* 0x000a1c2601007387 */ /* 0x0001e80000100800 */
[----:B------:R4:W3:Y:S01]  /*3520*/  @P6 LDG.E.U8 R30, desc[UR24][R10.64] ;  /* 0x000000180a1e6981 */ /* 0x0008e2000c1e1100 */
[----:B0-----:R-:W-:-:S02]  /*3530*/  IADD3.X R38, PT, PT, R4, UR6, RZ, P2, !PT ;  /* 0x0000000604267c10 */ /* 0x001fc400097fe4ff */
[----:B------:R-:W-:Y:S01]  /*3540*/  IADD3 R19, P2, PT, R5, UR5, RZ ;  /* 0x0000000505137c10 */ /* 0x000fe2000ff5e0ff */
[----:B----4-:R-:W-:Y:S01]  /*3550*/  @P6 IMAD.MOV.U32 R10, RZ, RZ, R91 ;  /* 0x000000ffff0a6224 */ /* 0x010fe200078e005b */
[----:B--2---:R1:W-:Y:S04]  /*3560*/  STL [R1+0x210], R9 ;  /* 0x0002100901007387 */ /* 0x0043e80000100800 */
[----:B------:R-:W-:Y:S04]  /*3570*/  STL [R1+0xac8], R54 ;  /* 0x000ac83601007387 */ /* 0x000fe80000100800 */
[----:B------:R-:W-:Y:S04]  /*3580*/  STL [R1+0xad0], R91 ;  /* 0x000ad05b01007387 */ /* 0x000fe80000100800 */
[----:B------:R0:W-:Y:S04]  /*3590*/  STL [R1+0xac4], R11 ;  /* 0x000ac40b01007387 */ /* 0x0001e80000100800 */
[----:B------:R2:W-:Y:S01]  /*35a0*/  STL [R1+0xacc], R38 ;  /* 0x000acc2601007387 */ /* 0x0005e20000100800 */
[----:B-1----:R-:W-:-:S02]  /*35b0*/  VIADD R9, R66, 0xfffffff6 ;  /* 0xfffffff642097836 */ /* 0x002fc40000000000 */
[----:B0-----:R-:W-:Y:S01]  /*35c0*/  IMAD.MOV.U32 R11, RZ, RZ, R38 ;  /* 0x000000ffff0b7224 */ /* 0x001fe200078e0026 */
[----:B--2---:R-:W-:-:S04]  /*35d0*/  IADD3.X R38, PT, PT, R6, UR6, RZ, P2, !PT ;  /* 0x0000000606267c10 */ /* 0x004fc800097fe4ff */
[----:B------:R0:W2:Y:S01]  /*35e0*/  @P6 LDG.E.U8 R29, desc[UR24][R10.64] ;  /* 0x000000180a1d6981 */ /* 0x0000a2000c1e1100 */
[----:B------:R-:W-:-:S04]  /*35f0*/  IADD3 R54, P2, PT, R7, UR5, RZ ;  /* 0x0000000507367c10 */ /* 0x000fc8000ff5e0ff */
[----:B------:R-:W-:Y:S01]  /*3600*/  IADD3.X R91, PT, PT, R8, UR6, RZ, P2, !PT ;  /* 0x00000006085b7c10 */ /* 0x000fe200097fe4ff */
[----:B0-----:R-:W-:Y:S02]  /*3610*/  @P6 IMAD.MOV.U32 R10, RZ, RZ, R19 ;  /* 0x000000ffff0a6224 */ /* 0x001fe400078e0013 */
[----:B------:R-:W-:Y:S01]  /*3620*/  @P6 IMAD.MOV.U32 R11, RZ, RZ, R38 ;  /* 0x000000ffff0b6224 */ /* 0x000fe200078e0026 */
[----:B------:R-:W-:Y:S02]  /*3630*/  ISETP.GE.U32.AND P5, PT, R9, 0x7fffffb7, PT ;  /* 0x7fffffb70900780c */ /* 0x000fe40003fa6070 */
[----:B------:R-:W-:Y:S02]  /*3640*/  PRMT R9, RZ, 0x7610, R9 ;  /* 0x00007610ff097816 */ /* 0x000fe40000000009 */
[----:B------:R0:W4:Y:S02]  /*3650*/  @P6 LDG.E.U8 R49, desc[UR24][R10.64] ;  /* 0x000000180a316981 */ /* 0x000124000c1e1100 */
[----:B0-----:R-:W-:-:S02]  /*3660*/  @P6 IMAD.MOV.U32 R10, RZ, RZ, R54 ;  /* 0x000000ffff0a6224 */ /* 0x001fc400078e0036 */
[----:B------:R-:W-:-:S05]  /*3670*/  @P6 IMAD.MOV.U32 R11, RZ, RZ, R91 ;  /* 0x000000ffff0b6224 */ /* 0x000fca00078e005b */
[----:B------:R0:W2:Y:S01]  /*3680*/  @P6 LDG.E.U8 R9, desc[UR24][R10.64] ;  /* 0x000000180a096981 */ /* 0x0000a2000c1e1100 */
[----:B------:R-:W-:-:S03]  /*3690*/  USHF.R.S32.HI UR6, URZ, 0x1f, UR12 ;  /* 0x0000001fff067899 */ /* 0x000fc6000801140c */
[----:B------:R1:W-:Y:S04]  /*36a0*/  STL [R1+0xad8], R19 ;  /* 0x000ad81301007387 */ /* 0x0003e80000100800 */
[----:B------:R0:W-:Y:S04]  /*36b0*/  STL [R1+0xad4], R38 ;  /* 0x000ad42601007387 */ /* 0x0001e80000100800 */
[----:B------:R3:W-:Y:S01]  /*36c0*/  STL [R1+0xae0], R54 ;  /* 0x000ae03601007387 */ /* 0x0007e20000100800 */
[----:B-1----:R-:W-:-:S03]  /*36d0*/  IADD3 R19, P2, PT, R0, UR12, RZ ;  /* 0x0000000c00137c10 */ /* 0x002fc6000ff5e0ff */
[----:B0-----:R-:W4:Y:S01]  /*36e0*/  LDL.LU R38, [R1+0xe44] ;  /* 0x000e440001267983 */ /* 0x001f220000300800 */
[----:B------:R-:W-:Y:S02]  /*36f0*/  IADD3.X R11, PT, PT, R2, UR6, RZ, P2, !PT ;  /* 0x00000006020b7c10 */ /* 0x000fe400097fe4ff */
[----:B---3--:R-:W-:Y:S01]  /*3700*/  IADD3 R54, P6, PT, R3, UR12, RZ ;  /* 0x0000000c03367c10 */ /* 0x008fe2000ffde0ff */
[----:B------:R0:W-:Y:S01]  /*3710*/  STL [R1+0xadc], R91 ;  /* 0x000adc5b01007387 */ /* 0x0001e20000100800 */
[----:B------:R-:W-:-:S05]  /*3720*/  @!P4 IMAD.MOV.U32 R10, RZ, RZ, R19 ;  /* 0x000000ffff0ac224 */ /* 0x000fca00078e0013 */
[----:B------:R1:W3:Y:S01]  /*3730*/  @!P4 LDG.E.U8 R24, desc[UR24][R10.64] ;  /* 0x000000180a18c981 */ /* 0x0002e2000c1e1100 */
[----:B0-----:R-:W-:Y:S01]  /*3740*/  IADD3.X R91, PT, PT, R4, UR6, RZ, P6, !PT ;  /* 0x00000006045b7c10 */ /* 0x001fe2000b7fe4ff */
[----:B-1----:R-:W-:Y:S02]  /*3750*/  @!P4 IMAD.MOV.U32 R10, RZ, RZ, R54 ;  /* 0x000000ffff0ac224 */ /* 0x002fe400078e0036 */
[----:B--2---:R0:W-:Y:S04]  /*3760*/  STL [R1+0x228], R9 ;  /* 0x0002280901007387 */ /* 0x0041e80000100800 */
[----:B------:R1:W-:Y:S04]  /*3770*/  STL [R1+0x2c8], R19 ;  /* 0x0002c81301007387 */ /* 0x0003e80000100800 */
[----:B------:R-:W-:Y:S01]  /*3780*/  STL [R1+0x2d0], R54 ;  /* 0x0002d03601007387 */ /* 0x000fe20000100800 */
[----:B0-----:R-:W-:-:S03]  /*3790*/  VIADD R9, R66, 0xfffffffd ;  /* 0xfffffffd42097836 */ /* 0x001fc60000000000 */
[----:B------:R0:W-:Y:S01]  /*37a0*/  STL [R1+0x2c4], R11 ;  /* 0x0002c40b01007387 */ /* 0x0001e20000100800 */
[----:B-1----:R-:W-:Y:S02]  /*37b0*/  IADD3 R19, P6, PT, R5, UR12, RZ ;  /* 0x0000000c05137c10 */ /* 0x002fe4000ffde0ff */
[----:B------:R-:W-:Y:S01]  /*37c0*/  ISETP.GE.U32.AND P2, PT, R9, 0x7fffffbe, PT ;  /* 0x7fffffbe0900780c */ /* 0x000fe20003f46070 */
[----:B0-----:R-:W-:Y:S01]  /*37d0*/  @!P4 IMAD.MOV.U32 R11, RZ, RZ, R91 ;  /* 0x000000ffff0bc224 */ /* 0x001fe200078e005b */
[----:B------:R-:W-:-:S04]  /*37e0*/  PRMT R9, RZ, 0x7610, R9 ;  /* 0x00007610ff097816 */ /* 0x000fc80000000009 */
[----:B------:R0:W2:Y:S02]  /*37f0*/  @!P4 LDG.E.U8 R25, desc[UR24][R10.64] ;  /* 0x000000180a19c981 */ /* 0x0000a4000c1e1100 */
[----:B0-----:R-:W-:Y:S01]  /*3800*/  IADD3.X R11, PT, PT, R6, UR6, RZ, P6, !PT ;  /* 0x00000006060b7c10 */ /* 0x001fe2000b7fe4ff */
[----:B------:R-:W-:-:S05]  /*3810*/  @!P4 IMAD.MOV.U32 R10, RZ, RZ, R19 ;  /* 0x000000ffff0ac224 */ /* 0x000fca00078e0013 */
[----:B------:R0:W2:Y:S01]  /*3820*/  @!P4 LDG.E.U8 R9, desc[UR24][R10.64] ;  /* 0x000000180a09c981 */ /* 0x0000a2000c1e1100 */
[----:B------:R-:W-:Y:S01]  /*3830*/  IADD3 R54, P6, PT, R7, UR12, RZ ;  /* 0x0000000c07367c10 */ /* 0x000fe2000ffde0ff */
[----:B------:R-:W-:Y:S02]  /*3840*/  UIMAD UR5, UR12, 0x9, URZ ;  /* 0x000000090c0578a4 */ /* 0x000fe4000f8e02ff */
[----:B------:R1:W-:Y:S01]  /*3850*/  STL [R1+0x2cc], R91 ;  /* 0x0002cc5b01007387 */ /* 0x0003e20000100800 */
[----:B------:R-:W-:-:S03]  /*3860*/  PRMT R14, RZ, 0x7610, R14 ;  /* 0x00007610ff0e7816 */ /* 0x000fc6000000000e */
[----:B------:R0:W-:Y:S01]  /*3870*/  STL [R1+0x2d8], R19 ;  /* 0x0002d81301007387 */ /* 0x0001e20000100800 */
[----:B-1----:R-:W-:-:S03]  /*3880*/  IADD3.X R91, PT, PT, R8, UR6, RZ, P6, !PT ;  /* 0x00000006085b7c10 */ /* 0x002fc6000b7fe4ff */
[----:B------:R1:W-:Y:S01]  /*3890*/  STL [R1+0x2d4], R11 ;  /* 0x0002d40b01007387 */ /* 0x0003e20000100800 */
[----:B0-----:R-:W-:Y:S01]  /*38a0*/  @!P4 IMAD.MOV.U32 R10, RZ, RZ, R54 ;  /* 0x000000ffff0ac224 */ /* 0x001fe200078e0036 */
[----:B------:R-:W-:Y:S02]  /*38b0*/  USHF.R.S32.HI UR14, URZ, 0x1f, UR5 ;  /* 0x0000001fff0e7899 */ /* 0x000fe40008011405 */
[----:B------:R-:W-:Y:S01]  /*38c0*/  IADD3 R19, P6, PT, R0, UR5, RZ ;  /* 0x0000000500137c10 */ /* 0x000fe2000ffde0ff */
[----:B-1----:R-:W-:-:S05]  /*38d0*/  @!P4 IMAD.MOV.U32 R11, RZ, RZ, R91 ;  /* 0x000000ffff0bc224 */ /* 0x002fca00078e005b */
[----:B------:R0:W3:Y:S04]  /*38e0*/  @!P4 LDG.E.U8 R14, desc[UR24][R10.64] ;  /* 0x000000180a0ec981 */ /* 0x0000e8000c1e1100 */
[----:B------:R1:W-:Y:S01]  /*38f0*/  STL [R1+0x2e0], R54 ;  /* 0x0002e03601007387 */ /* 0x0003e20000100800 */
[----:B0-----:R-:W-:Y:S01]  /*3900*/  IMAD.MOV.U32 R11, RZ, RZ, R19 ;  /* 0x000000ffff0b7224 */ /* 0x001fe200078e0013 */
[----:B------:R-:W-:Y:S02]  /*3910*/  IADD3.X R10, PT, PT, R2, UR14, RZ, P6, !PT ;  /* 0x0000000e020a7c10 */ /* 0x000fe4000b7fe4ff */
[----:B------:R-:W-:Y:S02]  /*3920*/  STL [R1+0x2dc], R91 ;  /* 0x0002dc5b01007387 */ /* 0x000fe40000100800 */
[----:B------:R-:W-:-:S02]  /*3930*/  @!P5 LOP3.LUT R11, R11, R10, RZ, 0x3c, !PT ;  /* 0x0000000a0b0bd212 */ /* 0x000fc400078e3cff */
[----:B-1----:R-:W-:Y:S02]  /*3940*/  IADD3 R54, P4, PT, R3, UR5, RZ ;  /* 0x0000000503367c10 */ /* 0x002fe4000ff9e0ff */
[----:B------:R-:W-:Y:S02]  /*3950*/  PRMT R53, RZ, 0x7610, R53 ;  /* 0x00007610ff357816 */ /* 0x000fe40000000035 */
[----:B----4-:R-:W-:Y:S02]  /*3960*/  PRMT R38, RZ, 0x7610, R38 ;  /* 0x00007610ff267816 */ /* 0x010fe40000000026 */
[----:B------:R-:W-:Y:S01]  /*3970*/  PRMT R92, RZ, 0x7610, R92 ;  /* 0x00007610ff5c7816 */ /* 0x000fe2000000005c */
[----:B--2---:R0:W-:Y:S04]  /*3980*/  STL [R1+0x1f8], R9 ;  /* 0x0001f80901007387 */ /* 0x0041e80000100800 */
[----:B------:R-:W-:Y:S04]  /*3990*/  STL [R1+0x3d0], R19 ;  /* 0x0003d01301007387 */ /* 0x000fe80000100800 */
[----:B------:R1:W-:Y:S01]  /*39a0*/  STL [R1+0x3cc], R10 ;  /* 0x0003cc0a01007387 */ /* 0x0003e20000100800 */
[----:B0-----:R-:W-:-:S02]  /*39b0*/  SHF.R.U32.HI R9, RZ, 0xe, R16 ;  /* 0x0000000eff097819 */ /* 0x001fc40000011610 */
[C---:B-1----:R-:W-:Y:S02]  /*39c0*/  @!P5 LOP3.LUT R10, R11.reuse, R10, RZ, 0x3c, !PT ;  /* 0x0000000a0b0ad212 */ /* 0x042fe400078e3cff */
[----:B------:R-:W-:Y:S02]  /*39d0*/  IADD3.X R19, PT, PT, R4, UR14, RZ, P4, !PT ;  /* 0x0000000e04137c10 */ /* 0x000fe4000a7fe4ff */
[----:B------:R-:W-:Y:S02]  /*39e0*/  @!P5 LOP3.LUT R11, R11, R10, RZ, 0x3c, !PT ;  /* 0x0000000a0b0bd212 */ /* 0x000fe400078e3cff */
[----:B------:R-:W-:Y:S01]  /*39f0*/  IADD3 R91, P4, PT, R5, UR5, RZ ;  /* 0x00000005055b7c10 */ /* 0x000fe2000ff9e0ff */
[----:B------:R-:W-:Y:S01]  /*3a00*/  STL [R1+0x3d8], R54 ;  /* 0x0003d83601007387 */ /* 0x000fe20000100800 */
[----:B------:R-:W-:-:S03]  /*3a10*/  LOP3.LUT P6, RZ, R9, 0x1, RZ, 0xc0, !PT ;  /* 0x0000000109ff7812 */ /* 0x000fc600078cc0ff */
[----:B------:R0:W2:Y:S01]  /*3a20*/  @!P5 LDG.E.U8 R33, desc[UR24][R10.64] ;  /* 0x000000180a21d981 */ /* 0x0000a2000c1e1100 */
[----:B------:R-:W-:-:S03]  /*3a30*/  IADD3.X R9, PT, PT, R6, UR14, RZ, P4, !PT ;  /* 0x0000000e06097c10 */ /* 0x000fc6000a7fe4ff */
[----:B------:R1:W-:Y:S01]  /*3a40*/  STL [R1+0x3d4], R19 ;  /* 0x0003d41301007387 */ /* 0x0003e20000100800 */
[----:B0-----:R-:W-:Y:S02]  /*3a50*/  @!P5 IMAD.MOV.U32 R10, RZ, RZ, R54 ;  /* 0x000000ffff0ad224 */ /* 0x001fe400078e0036 */
[----:B------:R-:W-:Y:S01]  /*3a60*/  @!P5 IMAD.MOV.U32 R11, RZ, RZ, R19 ;  /* 0x000000ffff0bd224 */ /* 0x000fe200078e0013 */
[----:B------:R-:W-:Y:S04]  /*3a70*/  STL [R1+0x3e0], R91 ;  /* 0x0003e05b01007387 */ /* 0x000fe80000100800 */
[----:B-1----:R-:W4:Y:S04]  /*3a80*/  LDL.LU R19, [R1+0xe40] ;  /* 0x000e400001137983 */ /* 0x002f280000300800 */
[----:B------:R-:W2:Y:S04]  /*3a90*/  LDL.LU R54, [R1+0xe3c] ;  /* 0x000e3c0001367983 */ /* 0x000ea80000300800 */
[----:B------:R0:W3:Y:S04]  /*3aa0*/  @!P5 LDG.E.U8 R53, desc[UR24][R10.64] ;  /* 0x000000180a35d981 */ /* 0x0000e8000c1e1100 */
[----:B------:R1:W-:Y:S01]  /*3ab0*/  STL [R1+0x3dc], R9 ;  /* 0x0003dc0901007387 */ /* 0x0003e20000100800 */
[----:B0-----:R-:W-:-:S02]  /*3ac0*/  IMAD.MOV.U32 R11, RZ, RZ, R9 ;  /* 0x000000ffff0b7224 */ /* 0x001fc400078e0009 */
[----:B------:R-:W-:Y:S01]  /*3ad0*/  @!P5 IMAD.MOV.U32 R10, RZ, RZ, R91 ;  /* 0x000000ffff0ad224 */ /* 0x000fe200078e005b */
[----:B-1----:R-:W-:-:S04]  /*3ae0*/  IADD3 R9, P4, PT, R7, UR5, RZ ;  /* 0x0000000507097c10 */ /* 0x002fc8000ff9e0ff */
[----:B------:R0:W3:Y:S02]  /*3af0*/  @!P5 LDG.E.U8 R38, desc[UR24][R10.64] ;  /* 0x000000180a26d981 */ /* 0x0000e4000c1e1100 */
[----:B0-----:R-:W-:Y:S01]  /*3b00*/  IMAD.MOV.U32 R11, RZ, RZ, R9 ;  /* 0x000000ffff0b7224 */ /* 0x001fe200078e0009 */
[----:B------:R-:W-:Y:S01]  /*3b10*/  IADD3.X R10, PT, PT, R8, UR14, RZ, P4, !PT ;  /* 0x0000000e080a7c10 */ /* 0x000fe2000a7fe4ff */
[----:B------:R-:W-:Y:S03]  /*3b20*/  STL [R1+0x3e8], R9 ;  /* 0x0003e80901007387 */ /* 0x000fe60000100800 */
[-C--:B------:R-:W-:Y:S01]  /*3b30*/  @!P5 LOP3.LUT R11, R11, R10.reuse, RZ, 0x3c, !PT ;  /* 0x0000000a0b0bd212 */ /* 0x080fe200078e3cff */
[----:B------:R0:W-:Y:S03]  /*3b40*/  STL [R1+0x3e4], R10 ;  /* 0x0003e40a01007387 */ /* 0x0001e60000100800 */
[----:B0-----:R-:W-:-:S04]  /*3b50*/  @!P5 LOP3.LUT R10, R11, R10, RZ, 0x3c, !PT ;  /* 0x0000000a0b0ad212 */ /* 0x001fc800078e3cff */
[----:B------:R-:W-:-:S05]  /*3b60*/  @!P5 LOP3.LUT R11, R11, R10, RZ, 0x3c, !PT ;  /* 0x0000000a0b0bd212 */ /* 0x000fca00078e3cff */
[----:B------:R0:W3:Y:S01]  /*3b70*/  @!P5 LDG.E.U8 R92, desc[UR24][R10.64] ;  /* 0x000000180a5cd981 */ /* 0x0000e2000c1e1100 */
[----:B------:R-:W-:-:S04]  /*3b80*/  UIMAD UR5, UR12, 0x11, URZ ;  /* 0x000000110c0578a4 */ /* 0x000fc8000f8e02ff */
[----:B------:R-:W-:Y:S02]  /*3b90*/  USHF.R.S32.HI UR6, URZ, 0x1f, UR5 ;  /* 0x0000001fff067899 */ /* 0x000fe40008011405 */
[----:B------:R-:W-:-:S04]  /*3ba0*/  IADD3 R91, P4, PT, R0, UR5, RZ ;  /* 0x00000005005b7c10 */ /* 0x000fc8000ff9e0ff */
[----:B0-----:R-:W-:Y:S01]  /*3bb0*/  IADD3.X R10, PT, PT, R2, UR6, RZ, P4, !PT ;  /* 0x00000006020a7c10 */ /* 0x001fe2000a7fe4ff */
[----:B------:R-:W-:Y:S01]  /*3bc0*/  IMAD.MOV.U32 R11, RZ, RZ, R91 ;  /* 0x000000ffff0b7224 */ /* 0x000fe200078e005b */
[----:B------:R0:W-:Y:S01]  /*3bd0*/  STL [R1+0x74c], R91 ;  /* 0x00074c5b01007387 */ /* 0x0001e20000100800 */
[----:B------:R-:W-:-:S03]  /*3be0*/  SHF.R.U32.HI R9, RZ, 0x6, R16 ;  /* 0x00000006ff097819 */ /* 0x000fc60000011610 */
[----:B------:R-:W-:Y:S02]  /*3bf0*/  @P6 LOP3.LUT R11, R11, R10, RZ, 0x3c, !PT ;  /* 0x0000000a0b0b6212 */ /* 0x000fe400078e3cff */
[----:B0-----:R-:W-:-:S05]  /*3c00*/  IADD3 R91, P5, PT, R3, UR5, RZ ;  /* 0x00000005035b7c10 */ /* 0x001fca000ffbe0ff */
[----:B------:R-:W-:Y:S04]  /*3c10*/  STL [R1+0x754], R91 ;  /* 0x0007545b01007387 */ /* 0x000fe80000100800 */
[----:B------:R0:W-:Y:S01]  /*3c20*/  STL [R1+0x748], R10 ;  /* 0x0007480a01007387 */ /* 0x0001e20000100800 */
[----:B------:R-:W-:Y:S01]  /*3c30*/  LOP3.LUT P4, RZ, R9, 0x1, RZ, 0xc0, !PT ;  /* 0x0000000109ff7812 */ /* 0x000fe2000788c0ff */
[----:B------:R-:W-:Y:S01]  /*3c40*/  IMAD.MOV.U32 R9, RZ, RZ, R91 ;  /* 0x000000ffff097224 */ /* 0x000fe200078e005b */
[C---:B0-----:R-:W-:Y:S02]  /*3c50*/  @P6 LOP3.LUT R10, R11.reuse, R10, RZ, 0x3c, !PT ;  /* 0x0000000a0b0a6212 */ /* 0x041fe400078e3cff */
[----:B------:R-:W-:Y:S02]  /*3c60*/  IADD3.X R91, PT, PT, R4, UR6, RZ, P5, !PT ;  /* 0x00000006045b7c10 */ /* 0x000fe4000affe4ff */
[----:B------:R-:W-:-:S02]  /*3c70*/  @P6 LOP3.LUT R11, R11, R10, RZ, 0x3c, !PT ;  /* 0x0000000a0b0b6212 */ /* 0x000fc400078e3cff */
[----:B------:R-:W-:Y:S02]  /*3c80*/  PRMT R93, RZ, 0x7610, R93 ;  /* 0x00007610ff5d7816 */ /* 0x000fe4000000005d */
[----:B--2---:R-:W-:-:S06]  /*3c90*/  PRMT R54, RZ, 0x7610, R54 ;  /* 0x00007610ff367816 */ /* 0x004fcc0000000036 */
[----:B------:R0:W2:Y:S01]  /*3ca0*/  @P6 LDG.E.U8 R54, desc[UR24][R10.64] ;  /* 0x000000180a366981 */ /* 0x0000a2000c1e1100 */
[----:B----4-:R-:W-:Y:S01]  /*3cb0*/  PRMT R19, RZ, 0x7610, R19 ;  /* 0x00007610ff137816 */ /* 0x010fe20000000013 */
[----:B0-----:R-:W-:Y:S02]  /*3cc0*/  IMAD.MOV.U32 R11, RZ, RZ, R91 ;  /* 0x000000ffff0b7224 */ /* 0x001fe400078e005b */
[----:B------:R-:W-:-:S05]  /*3cd0*/  @P6 IMAD.MOV.U32 R10, RZ, RZ, R9 ;  /* 0x000000ffff0a6224 */ /* 0x000fca00078e0009 */
[----:B------:R0:W4:Y:S04]  /*3ce0*/  @P6 LDG.E.U8 R93, desc[UR24][R10.64] ;  /* 0x000000180a5d6981 */ /* 0x000128000c1e1100 */
[----:B---3--:R1:W-:Y:S02]  /*3cf0*/  STL [R1+0x1f0], R92 ;  /* 0x0001f05c01007387 */ /* 0x0083e40000100800 */
[----:B-1----:R-:W-:-:S04]  /*3d00*/  IADD3 R92, P5, PT, R5, UR5, RZ ;  /* 0x00000005055c7c10 */ /* 0x002fc8000ffbe0ff */
[----:B0-----:R-:W-:Y:S01]  /*3d10*/  IADD3.X R11, PT, PT, R6, UR6, RZ, P5, !PT ;  /* 0x00000006060b7c10 */ /* 0x001fe2000affe4ff */
[----:B------:R-:W-:-:S05]  /*3d20*/  @P6 IMAD.MOV.U32 R10, RZ, RZ, R92 ;  /* 0x000000ffff0a6224 */ /* 0x000fca00078e005c */
[----:B------:R-:W3:Y:S04]  /*3d30*/  @P6 LDG.E.U8 R19, desc[UR24][R10.64] ;  /* 0x000000180a136981 */ /* 0x000ee8000c1e1100 */
[----:B------:R0:W-:Y:S04]  /*3d40*/  STL [R1+0x750], R91 ;  /* 0x0007505b01007387 */ /* 0x0001e80000100800 */
[----:B0-----:R-:W2:Y:S04]  /*3d50*/  LDL.LU R91, [R1+0xe38] ;  /* 0x000e3800015b7983 */ /* 0x001ea80000300800 */
[----:B------:R-:W-:Y:S04]  /*3d60*/  STL [R1+0x75c], R92 ;  /* 0x00075c5c01007387 */ /* 0x000fe80000100800 */
[----:B----4-:R0:W-:Y:S04]  /*3d70*/  STL [R1+0x1fc], R93 ;  /* 0x0001fc5d01007387 */ /* 0x0101e80000100800 */
[----:B------:R-:W-:Y:S01]  /*3d80*/  STL [R1+0x758], R11 ;  /* 0x0007580b01007387 */ /* 0x000fe20000100800 */
[----:B0-----:R-:W-:-:S05]  /*3d90*/  IADD3 R93, P5, PT, R7, UR5, RZ ;  /* 0x00000005075d7c10 */ /* 0x001fca000ffbe0ff */
[----:B------:R-:W-:Y:S04]  /*3da0*/  STL [R1+0x764], R93 ;  /* 0x0007645d01007387 */ /* 0x000fe80000100800 */
[----:B------:R-:W4:Y:S04]  /*3db0*/  LDL.LU R92, [R1+0xe34] ;  /* 0x000e3400015c7983 */ /* 0x000f280000300800 */
[----:B---3--:R0:W-:Y:S04]  /*3dc0*/  STL [R1+0x1ec], R19 ;  /* 0x0001ec1301007387 */ /* 0x0081e80000100800 */
[----:B0-----:R-:W3:Y:S01]  /*3dd0*/  LDL.LU R19, [R1+0xe30] ;  /* 0x000e300001137983 */ /* 0x001ee20000300800 */
[----:B------:R-:W-:Y:S01]  /*3de0*/  UIMAD UR5, UR12, 0x19, URZ ;  /* 0x000000190c0578a4 */ /* 0x000fe2000f8e02ff */
[----:B------:R-:W-:Y:S01]  /*3df0*/  IADD3.X R9, PT, PT, R8, UR6, RZ, P5, !PT ;  /* 0x0000000608097c10 */ /* 0x000fe2000affe4ff */
[----:B------:R-:W-:Y:S01]  /*3e00*/  @P6 IMAD.MOV.U32 R10, RZ, RZ, R93 ;  /* 0x000000ffff0a6224 */ /* 0x000fe200078e005d */
[----:B------:R-:W-:Y:S01]  /*3e10*/  PRMT R90, RZ, 0x7610, R90 ;  /* 0x00007610ff5a7816 */ /* 0x000fe2000000005a */
[----:B------:R-:W-:-:S02]  /*3e20*/  USHF.R.S32.HI UR14, URZ, 0x1f, UR5 ;  /* 0x0000001fff0e7899 */ /* 0x000fc40008011405 */
[----:B------:R0:W-:Y:S01]  /*3e30*/  STL [R1+0x760], R9 ;  /* 0x0007600901007387 */ /* 0x0001e20000100800 */
[----:B------:R-:W-:-:S05]  /*3e40*/  IMAD.MOV.U32 R11, RZ, RZ, R9 ;  /* 0x000000ffff0b7224 */ /* 0x000fca00078e0009 */
[----:B------:R1:W2:Y:S01]  /*3e50*/  @P6 LDG.E.U8 R90, desc[UR24][R10.64] ;  /* 0x000000180a5a6981 */ /* 0x0002a2000c1e1100 */
[----:B0-----:R-:W-:Y:S02]  /*3e60*/  IADD3 R9, P5, PT, R0, UR5, RZ ;  /* 0x0000000500097c10 */ /* 0x001fe4000ffbe0ff */
[----:B------:R-:W-:-:S03]  /*3e70*/  IADD3 R93, P6, PT, R3, UR5, RZ ;  /* 0x00000005035d7c10 */ /* 0x000fc6000ffde0ff */
[----:B-1----:R-:W-:Y:S01]  /*3e80*/  IMAD.MOV.U32 R11, RZ, RZ, R9 ;  /* 0x000000ffff0b7224 */ /* 0x002fe200078e0009 */
[----:B------:R-:W-:Y:S01]  /*3e90*/  IADD3.X R10, PT, PT, R2, UR14, RZ, P5, !PT ;  /* 0x0000000e020a7c10 */ /* 0x000fe2000affe4ff */
[----:B------:R-:W-:Y:S03]  /*3ea0*/  STL [R1+0x810], R9 ;  /* 0x0008100901007387 */ /* 0x000fe60000100800 */
[-C--:B------:R-:W-:Y:S01]  /*3eb0*/  @P4 LOP3.LUT R11, R11, R10.reuse, RZ, 0x3c, !PT ;  /* 0x0000000a0b0b4212 */ /* 0x080fe200078e3cff */
[----:B------:R-:W-:Y:S04]  /*3ec0*/  STL [R1+0x818], R93 ;  /* 0x0008185d01007387 */ /* 0x000fe80000100800 */
[----:B------:R0:W-:Y:S02]  /*3ed0*/  STL [R1+0x80c], R10 ;  /* 0x00080c0a01007387 */ /* 0x0001e40000100800 */
[----:B0-----:R-:W-:-:S04]  /*3ee0*/  @P4 LOP3.LUT R10, R11, R10, RZ, 0x3c, !PT ;  /* 0x0000000a0b0a4212 */ /* 0x001fc800078e3cff */
[----:B------:R-:W-:Y:S02]  /*3ef0*/  @P4 LOP3.LUT R11, R11, R10, RZ, 0x3c, !PT ;  /* 0x0000000a0b0b4212 */ /* 0x000fe400078e3cff */
[----:B---3--:R-:W-:-:S06]  /*3f00*/  PRMT R19, RZ, 0x7610, R19 ;  /* 0x00007610ff137816 */ /* 0x008fcc0000000013 */
[----:B------:R0:W3:Y:S01]  /*3f10*/  @P4 LDG.E.U8 R19, desc[UR24][R10.64] ;  /* 0x000000180a134981 */ /* 0x0000e2000c1e1100 */
[----:B----4-:R-:W-:-:S03]  /*3f20*/  PRMT R92, RZ, 0x7610, R92 ;  /* 0x00007610ff5c7816 */ /* 0x010fc6000000005c */
[----:B--2---:R1:W-:Y:S01]  /*3f30*/  STL [R1+0x1e8], R90 ;  /* 0x0001e85a01007387 */ /* 0x0043e20000100800 */
[----:B0-----:R-:W-:Y:S01]  /*3f40*/  @P4 IMAD.MOV.U32 R10, RZ, RZ, R93 ;  /* 0x000000ffff0a4224 */ /* 0x001fe200078e005d */
[----:B-1----:R-:W-:-:S05]  /*3f50*/  IADD3.X R90, PT, PT, R4, UR14, RZ, P6, !PT ;  /* 0x0000000e045a7c10 */ /* 0x002fca000b7fe4ff */
[----:B------:R-:W-:-:S05]  /*3f60*/  @P4 IMAD.MOV.U32 R11, RZ, RZ, R90 ;  /* 0x000000ffff0b4224 */ /* 0x000fca00078e005a */
[----:B------:R0:W2:Y:S04]  /*3f70*/  @P4 LDG.E.U8 R92, desc[UR24][R10.64] ;  /* 0x000000180a5c4981 */ /* 0x0000a8000c1e1100 */
[----:B---3--:R1:W-:Y:S04]  /*3f80*/  STL [R1+0x1e4], R19 ;  /* 0x0001e41301007387 */ /* 0x0083e80000100800 */
[----:B-1----:R-:W3:Y:S01]  /*3f90*/  LDL.LU R19, [R1+0xe2c] ;  /* 0x000e2c0001137983 */ /* 0x002ee20000300800 */
[----:B------:R-:W-:-:S04]  /*3fa0*/  SHF.R.U64 R9, R12, 0x1e, RZ ;  /* 0x0000001e0c097819 */ /* 0x000fc800000012ff */
[----:B------:R-:W-:Y:S02]  /*3fb0*/  LOP3.LUT P5, RZ, R9, 0x1, RZ, 0xc0, !PT ;  /* 0x0000000109ff7812 */ /* 0x000fe400078ac0ff */
[----:B------:R-:W-:Y:S01]  /*3fc0*/  IADD3 R9, P6, PT, R5, UR5, RZ ;  /* 0x0000000505097c10 */ /* 0x000fe2000ffde0ff */
[----:B------:R1:W-:Y:S03]  /*3fd0*/  STL [R1+0x814], R90 ;  /* 0x0008145a01007387 */ /* 0x0003e60000100800 */
[----:B0-----:R-:W-:Y:S01]  /*3fe0*/  IADD3.X R10, PT, PT, R6, UR14, RZ, P6, !PT ;  /* 0x0000000e060a7c10 */ /* 0x001fe2000b7fe4ff */
[----:B------:R-:W-:-:S05]  /*3ff0*/  IMAD.MOV.U32 R11, RZ, RZ, R9 ;  /* 0x000000ffff0b7224 */ /* 0x000fca00078e0009 */
[-C--:B------:R-:W-:Y:S01]  /*4000*/  @P4 LOP3.LUT R11, R11, R10.reuse, RZ, 0x3c, !PT ;  /* 0x0000000a0b0b4212 */ /* 0x080fe200078e3cff */
[----:B-1----:R-:W4:Y:S04]  /*4010*/  LDL.LU R90, [R1+0xe28] ;  /* 0x000e2800015a7983 */ /* 0x002f280000300800 */
[----:B------:R-:W4:Y:S04]  /*4020*/  LDL.LU R93, [R1+0xe24] ;  /* 0x000e2400015d7983 */ /* 0x000f280000300800 */
[----:B------:R-:W-:Y:S04]  /*4030*/  STL [R1+0x820], R9 ;  /* 0x0008200901007387 */ /* 0x000fe80000100800 */
[----:B--2---:R-:W-:Y:S04]  /*4040*/  STL [R1+0x1e0], R92 ;  /* 0x0001e05c01007387 */ /* 0x004fe80000100800 */
[----:B------:R0:W-:Y:S02]  /*4050*/  STL [R1+0x81c], R10 ;  /* 0x00081c0a01007387 */ /* 0x0001e40000100800 */
[----:B0-----:R-:W-:-:S04]  /*4060*/  @P4 LOP3.LUT R10, R11, R10, RZ, 0x3c, !PT ;  /* 0x0000000a0b0a4212 */ /* 0x001fc800078e3cff */
[----:B------:R-:W-:Y:S02]  /*4070*/  @P4 LOP3.LUT R11, R11, R10, RZ, 0x3c, !PT ;  /* 0x0000000a0b0b4212 */ /* 0x000fe400078e3cff */
[----:B------:R-:W-:-:S04]  /*4080*/  IADD3 R92, P6, PT, R7, UR5, RZ ;  /* 0x00000005075c7c10 */ /* 0x000fc8000ffde0ff */
[----:B------:R-:W-:Y:S02]  /*4090*/  IADD3.X R9, PT, PT, R8, UR14, RZ, P6, !PT ;  /* 0x0000000e08097c10 */ /* 0x000fe4000b7fe4ff */
[----:B------:R-:W-:Y:S02]  /*40a0*/  PRMT R91, RZ, 0x7610, R91 ;  /* 0x00007610ff5b7816 */ /* 0x000fe4000000005b */
[----:B---3--:R-:W-:-:S06]  /*40b0*/  PRMT R19, RZ, 0x7610, R19 ;  /* 0x00007610ff137816 */ /* 0x008fcc0000000013 */
[----:B------:R0:W2:Y:S02]  /*40c0*/  @P4 LDG.E.U8 R19, desc[UR24][R10.64] ;  /* 0x000000180a134981 */ /* 0x0000a4000c1e1100 */
[----:B0-----:R-:W-:Y:S02]  /*40d0*/  IMAD.MOV.U32 R11, RZ, RZ, R9 ;  /* 0x000000ffff0b7224 */ /* 0x001fe400078e0009 */
[----:B------:R-:W-:-:S05]  /*40e0*/  @P4 IMAD.MOV.U32 R10, RZ, RZ, R92 ;  /* 0x000000ffff0a4224 */ /* 0x000fca00078e005c */
[----:B------:R0:W3:Y:S01]  /*40f0*/  @P4 LDG.E.U8 R91, desc[UR24][R10.64] ;  /* 0x000000180a5b4981 */ /* 0x0000e2000c1e1100 */
[----:B------:R-:W-:-:S03]  /*4100*/  UIMAD UR6, UR12, 0x21, URZ ;  /* 0x000000210c0678a4 */ /* 0x000fc6000f8e02ff */
[----:B------:R-:W-:Y:S01]  /*4110*/  STL [R1+0x828], R92 ;  /* 0x0008285c01007387 */ /* 0x000fe20000100800 */
[----:B------:R-:W-:-:S03]  /*4120*/  USHF.R.S32.HI UR15, URZ, 0x1f, UR6 ;  /* 0x0000001fff0f7899 */ /* 0x000fc60008011406 */
[----:B------:R1:W-:Y:S01]  /*4130*/  STL [R1+0x824], R9 ;  /* 0x0008240901007387 */ /* 0x0003e20000100800 */
[----:B----4-:R-:W-:Y:S02]  /*4140*/  PRMT R93, RZ, 0x7610, R93 ;  /* 0x00007610ff5d7816 */ /* 0x010fe4000000005d */
[----:B-1----:R-:W-:-:S04]  /*4150*/  SHF.R.U64 R9, R12, 0x16, RZ ;  /* 0x000000160c097819 */ /* 0x002fc800000012ff */
[----:B------:R-:W-:Y:S02]  /*4160*/  LOP3.LUT P4, RZ, R9, 0x1, RZ, 0xc0, !PT ;  /* 0x0000000109ff7812 */ /* 0x000fe4000788c0ff */
[----:B------:R-:W-:Y:S01]  /*4170*/  PRMT R9, RZ, 0x7610, R9 ;  /* 0x00007610ff097816 */ /* 0x000fe20000000009 */
[----:B--2---:R1:W-:Y:S02]  /*4180*/  STL [R1+0x1d8], R19 ;  /* 0x0001d81301007387 */ /* 0x0043e40000100800 */
[----:B-1----:R-:W-:-:S04]  /*4190*/  IADD3 R19, P6, PT, R0, UR6, RZ ;  /* 0x0000000600137c10 */ /* 0x002fc8000ffde0ff */
[----:B0-----:R-:W-:Y:S01]  /*41a0*/  IADD3.X R10, PT, PT, R2, UR15, RZ, P6, !PT ;  /* 0x0000000f020a7c10 */ /* 0x001fe2000b7fe4ff */
[----:B------:R-:W-:Y:S01]  /*41b0*/  IMAD.MOV.U32 R11, RZ, RZ, R19 ;  /* 0x000000ffff0b7224 */ /* 0x000fe200078e0013 */
[----:B------:R-:W-:Y:S04]  /*41c0*/  STL [R1+0x8bc], R19 ;  /* 0x0008bc1301007387 */ /* 0x000fe80000100800 */
[-C--:B------:R-:W-:Y:S01]  /*41d0*/  @P5 LOP3.LUT R11, R11, R10.reuse, RZ, 0x3c, !PT ;  /* 0x0000000a0b0b5212 */ /* 0x080fe200078e3cff */
[----:B------:R0:W-:Y:S03]  /*41e0*/  STL [R1+0x8b8], R10 ;  /* 0x0008b80a01007387 */ /* 0x0001e60000100800 */
[----:B0-----:R-:W-:-:S04]  /*41f0*/  @P5 LOP3.LUT R10, R11, R10, RZ, 0x3c, !PT ;  /* 0x0000000a0b0a5212 */ /* 0x001fc800078e3cff */
[----:B------:R-:W-:-:S05]  /*4200*/  @P5 LOP3.LUT R11, R11, R10, RZ, 0x3c, !PT ;  /* 0x0000000a0b0b5212 */ /* 0x000fca00078e3cff */
[----:B------:R0:W2:Y:S01]  /*4210*/  @P5 LDG.E.U8 R93, desc[UR24][R10.64] ;  /* 0x000000180a5d5981 */ /* 0x0000a2000c1e1100 */
[----:B------:R-:W-:-:S05]  /*4220*/  IADD3 R92, P6, PT, R3, UR6, RZ ;  /* 0x00000006035c7c10 */ /* 0x000fca000ffde0ff */
[----:B------:R-:W-:Y:S04]  /*4230*/  STL [R1+0x8c4], R92 ;  /* 0x0008c45c01007387 */ /* 0x000fe80000100800 */
[----:B---3--:R1:W-:Y:S01]  /*4240*/  STL [R1+0x1d4], R91 ;  /* 0x0001d45b01007387 */ /* 0x0083e20000100800 */
[----:B0-----:R-:W-:Y:S01]  /*4250*/  @P5 IMAD.MOV.U32 R10, RZ, RZ, R92 ;  /* 0x000000ffff0a5224 */ /* 0x001fe200078e005c */
[----:B-1----:R-:W-:-:S05]  /*4260*/  IADD3.X R91, PT, PT, R4, UR15, RZ, P6, !PT ;  /* 0x0000000f045b7c10 */ /* 0x002fca000b7fe4ff */
[----:B------:R-:W-:-:S05]  /*4270*/  @P5 IMAD.MOV.U32 R11, RZ, RZ, R91 ;  /* 0x000000ffff0b5224 */ /* 0x000fca00078e005b */
[----:B------:R0:W3:Y:S01]  /*4280*/  @P5 LDG.E.U8 R9, desc[UR24][R10.64] ;  /* 0x000000180a095981 */ /* 0x0000e2000c1e1100 */
[----:B------:R-:W-:-:S03]  /*4290*/  IADD3 R19, P6, PT, R5, UR6, RZ ;  /* 0x0000000605137c10 */ /* 0x000fc6000ffde0ff */
[----:B------:R1:W-:Y:S04]  /*42a0*/  STL [R1+0x8c0], R91 ;  /* 0x0008c05b01007387 */ /* 0x0003e80000100800 */
[----:B------:R-:W-:Y:S01]  /*42b0*/  STL [R1+0x8cc], R19 ;  /* 0x0008cc1301007387 */ /* 0x000fe20000100800 */
[----:B------:R-:W-:Y:S01]  /*42c0*/  PRMT R90, RZ, 0x7610, R90 ;  /* 0x00007610ff5a7816 */ /* 0x000fe2000000005a */
[----:B0-----:R-:W-:Y:S02]  /*42d0*/  @P5 IMAD.MOV.U32 R10, RZ, RZ, R19 ;  /* 0x000000ffff0a5224 */ /* 0x001fe400078e0013 */
[----:B--2---:R0:W-:Y:S04]  /*42e0*/  STL [R1+0x1cc], R93 ;  /* 0x0001cc5d01007387 */ /* 0x0041e80000100800 */
[----:B-1----:R-:W2:Y:S04]  /*42f0*/  LDL.LU R91, [R1+0xe20] ;  /* 0x000e2000015b7983 */ /* 0x002ea80000300800 */
[----:B------:R-:W4:Y:S01]  /*4300*/  LDL.LU R92, [R1+0xe1c] ;  /* 0x000e1c00015c7983 */ /* 0x000f220000300800 */
[----:B0-----:R-:W-:-:S05]  /*4310*/  IADD3.X R93, PT, PT, R6, UR15, RZ, P6, !PT ;  /* 0x0000000f065d7c10 */ /* 0x001fca000b7fe4ff */
[----:B------:R-:W-:-:S05]  /*4320*/  @P5 IMAD.MOV.U32 R11, RZ, RZ, R93 ;  /* 0x000000ffff0b5224 */ /* 0x000fca00078e005d */
[----:B------:R0:W2:Y:S04]  /*4330*/  @P5 LDG.E.U8 R90, desc[UR24][R10.64] ;  /* 0x000000180a5a5981 */ /* 0x0000a8000c1e1100 */
[----:B------:R1:W-:Y:S04]  /*4340*/  STL [R1+0x8c8], R93 ;  /* 0x0008c85d01007387 */ /* 0x0003e80000100800 */
[----:B---3--:R3:W-:Y:S04]  /*4350*/  STL [R1+0x1c8], R9 ;  /* 0x0001c80901007387 */ /* 0x0087e80000100800 */
[----:B-1----:R-:W2:Y:S04]  /*4360*/  LDL.LU R93, [R1+0xe18] ;  /* 0x000e1800015d7983 */ /* 0x002ea80000300800 */
[----:B------:R-:W2:Y:S01]  /*4370*/  LDL.LU R19, [R1+0xe14] ;  /* 0x000e140001137983 */ /* 0x000ea20000300800 */
[----:B---3--:R-:W-:-:S04]  /*4380*/  IADD3 R9, P6, PT, R7, UR6, RZ ;  /* 0x0000000607097c10 */ /* 0x008fc8000ffde0ff */
[----:B0-----:R-:W-:Y:S01]  /*4390*/  IADD3.X R10, PT, PT, R8, UR15, RZ, P6, !PT ;  /* 0x0000000f080a7c10 */ /* 0x001fe2000b7fe4ff */
[----:B------:R-:W-:Y:S01]  /*43a0*/  IMAD.MOV.U32 R11, RZ, RZ, R9 ;  /* 0x000000ffff0b7224 */ /* 0x000fe200078e0009 */
[----:B------:R-:W-:Y:S01]  /*43b0*/  STL [R1+0x8d4], R9 ;  /* 0x0008d40901007387 */ /* 0x000fe20000100800 */
[----:B------:R-:W-:-:S03]  /*43c0*/  UIMAD UR5, UR12, 0x29, URZ ;  /* 0x000000290c0578a4 */ /* 0x000fc6000f8e02ff */
[-C--:B------:R-:W-:Y:S01]  /*43d0*/  @P5 LOP3.LUT R11, R11, R10.reuse, RZ, 0x3c, !PT ;  /* 0x0000000a0b0b5212 */ /* 0x080fe200078e3cff */
[----:B------:R0:W-:Y:S01]  /*43e0*/  STL [R1+0x8d0], R10 ;  /* 0x0008d00a01007387 */ /* 0x0001e20000100800 */
[----:B------:R-:W-:Y:S02]  /*43f0*/  USHF.R.S32.HI UR6, URZ, 0x1f, UR5 ;  /* 0x0000001fff067899 */ /* 0x000fe40008011405 */
[----:B0-----:R-:W-:-:S04]  /*4400*/  @P5 LOP3.LUT R10, R11, R10, RZ, 0x3c, !PT ;  /* 0x0000000a0b0a5212 */ /* 0x001fc800078e3cff */
[----:B------:R-:W-:Y:S02]  /*4410*/  @P5 LOP3.LUT R11, R11, R10, RZ, 0x3c, !PT ;  /* 0x0000000a0b0b5212 */ /* 0x000fe400078e3cff */
[----:B----4-:R-:W-:-:S06]  /*4420*/  PRMT R92, RZ, 0x7610, R92 ;  /* 0x00007610ff5c7816 */ /* 0x010fcc000000005c */
[----:B------:R0:W3:Y:S04]  /*4430*/  @P5 LDG.E.U8 R92, desc[UR24][R10.64] ;  /* 0x000000180a5c5981 */ /* 0x0000e8000c1e1100 */
[----:B--2---:R1:W-:Y:S02]  /*4440*/  STL [R1+0x1bc], R90 ;  /* 0x0001bc5a01007387 */ /* 0x0043e40000100800 */
[----:B-1----:R-:W-:-:S04]  /*4450*/  IADD3 R90, P6, PT, R0, UR5, RZ ;  /* 0x00000005005a7c10 */ /* 0x002fc8000ffde0ff */
[----:B0-----:R-:W-:Y:S01]  /*4460*/  IADD3.X R10, PT, PT, R2, UR6, RZ, P6, !PT ;  /* 0x00000006020a7c10 */ /* 0x001fe2000b7fe4ff */
[----:B------:R-:W-:Y:S01]  /*4470*/  IMAD.MOV.U32 R11, RZ, RZ, R90 ;  /* 0x000000ffff0b7224 */ /* 0x000fe200078e005a */
[----:B------:R0:W-:Y:S04]  /*4480*/  STL [R1+0x968], R90 ;  /* 0x0009685a01007387 */ /* 0x0001e80000100800 */
[----:B------:R-:W-:Y:S02]  /*4490*/  @P4 LOP3.LUT R11, R11, R10, RZ, 0x3c, !PT ;  /* 0x0000000a0b0b4212 */ /* 0x000fe400078e3cff */
[----:B0-----:R-:W-:-:S05]  /*44a0*/  IADD3 R90, P5, PT, R3, UR5, RZ ;  /* 0x00000005035a7c10 */ /* 0x001fca000ffbe0ff */
[----:B------:R-:W-:Y:S04]  /*44b0*/  STL [R1+0x970], R90 ;  /* 0x0009705a01007387 */ /* 0x000fe80000100800 */
[----:B------:R0:W-:Y:S01]  /*44c0*/  STL [R1+0x964], R10 ;  /* 0x0009640a01007387 */ /* 0x0001e20000100800 */
[----:B------:R-:W-:Y:S02]  /*44d0*/  PRMT R19, RZ, 0x7610, R19 ;  /* 0x00007610ff137816 */ /* 0x000fe40000000013 */
[----:B0-----:R-:W-:-:S04]  /*44e0*/  @P4 LOP3.LUT R10, R11, R10, RZ, 0x3c, !PT ;  /* 0x0000000a0b0a4212 */ /* 0x001fc800078e3cff */
[----:B------:R-:W-:-:S05]  /*44f0*/  @P4 LOP3.LUT R11, R11, R10, RZ, 0x3c, !PT ;  /* 0x0000000a0b0b4212 */ /* 0x000fca00078e3cff */
[----:B------:R-:W2:Y:S01]  /*4500*/  @P4 LDG.E.U8 R19, desc[UR24][R10.64] ;  /* 0x000000180a134981 */ /* 0x000ea2000c1e1100 */
[----:B------:R-:W-:-:S04]  /*4510*/  SHF.R.U64 R9, R12, 0xe, RZ ;  /* 0x0000000e0c097819 */ /* 0x000fc800000012ff */
[----:B------:R-:W-:Y:S01]  /*4520*/  LOP3.LUT P6, RZ, R9, 0x1, RZ, 0xc0, !PT ;  /* 0x0000000109ff7812 */ /* 0x000fe200078cc0ff */
[----:B------:R-:W-:Y:S01]  /*4530*/  IMAD.MOV.U32 R9, RZ, RZ, R90 ;  /* 0x000000ffff097224 */ /* 0x000fe200078e005a */
[----:B------:R-:W-:Y:S01]  /*4540*/  IADD3.X R90, PT, PT, R4, UR6, RZ, P5, !PT ;  /* 0x00000006045a7c10 */ /* 0x000fe2000affe4ff */
[----:B---3--:R-:W-:Y:S04]  /*4550*/  STL [R1+0x1b0], R92 ;  /* 0x0001b05c01007387 */ /* 0x008fe80000100800 */
[----:B------:R-:W-:Y:S04]  /*4560*/  STL [R1+0x96c], R90 ;  /* 0x00096c5a01007387 */ /* 0x000fe80000100800 */
[----:B--2---:R0:W-:Y:S04]  /*4570*/  STL [R1+0x1a4], R19 ;  /* 0x0001a41301007387 */ /* 0x0041e80000100800 */
[----:B0-----:R-:W2:Y:S01]  /*4580*/  LDL.LU R19, [R1+0xe10] ;  /* 0x000e100001137983 */ /* 0x001ea20000300800 */
[----:B------:R-:W-:Y:S01]  /*4590*/  PRMT R93, RZ, 0x7610, R93 ;  /* 0x00007610ff5d7816 */ /* 0x000fe2000000005d */
[----:B------:R-:W-:-:S02]  /*45a0*/  IMAD.MOV.U32 R11, RZ, RZ, R90 ;  /* 0x000000ffff0b7224 */ /* 0x000fc400078e005a */
[----:B------:R-:W-:Y:S01]  /*45b0*/  @P4 IMAD.MOV.U32 R10, RZ, RZ, R9 ;  /* 0x000000ffff0a4224 */ /* 0x000fe200078e0009 */
[----:B------:R-:W-:Y:S01]  /*45c0*/  IADD3 R92, P5, PT, R5, UR5, RZ ;  /* 0x00000005055c7c10 */ /* 0x000fe2000ffbe0ff */
[----:B------:R-:W3:Y:S04]  /*45d0*/  LDL.LU R90, [R1+0xe0c] ;  /* 0x000e0c00015a7983 */ /* 0x000ee80000300800 */
[----:B------:R0:W4:Y:S02]  /*45e0*/  @P4 LDG.E.U8 R93, desc[UR24][R10.64] ;  /* 0x000000180a5d4981 */ /* 0x000124000c1e1100 */
[----:B0-----:R-:W-:Y:S01]  /*45f0*/  IADD3.X R11, PT, PT, R6, UR6, RZ, P5, !PT ;  /* 0x00000006060b7c10 */ /* 0x001fe2000affe4ff */
[----:B------:R-:W-:Y:S01]  /*4600*/  @P4 IMAD.MOV.U32 R10, RZ, RZ, R92 ;  /* 0x000000ffff0a4224 */ /* 0x000fe200078e005c */
[----:B--2---:R-:W-:-:S06]  /*4610*/  PRMT R19, RZ, 0x7610, R19 ;  /* 0x00007610ff137816 */ /* 0x004fcc0000000013 */
[----:B------:R-:W2:Y:S04]  /*4620*/  @P4 LDG.E.U8 R19, desc[UR24][R10.64] ;  /* 0x000000180a134981 */ /* 0x000ea8000c1e1100 */
[----:B------:R-:W-:Y:S04]  /*4630*/  STL [R1+0x978], R92 ;  /* 0x0009785c01007387 */ /* 0x000fe80000100800 */
[----:B----4-:R0:W-:Y:S04]  /*4640*/  STL [R1+0x1a0], R93 ;  /* 0x0001a05d01007387 */ /* 0x0101e80000100800 */
[----:B------:R-:W-:Y:S01]  /*4650*/  STL [R1+0x974], R11 ;  /* 0x0009740b01007387 */ /* 0x000fe20000100800 */
[----:B0-----:R-:W-:-:S05]  /*4660*/  IADD3 R93, P5, PT, R7, UR5, RZ ;  /* 0x00000005075d7c10 */ /* 0x001fca000ffbe0ff */
[----:B------:R-:W-:Y:S04]  /*4670*/  STL [R1+0x980], R93 ;  /* 0x0009805d01007387 */ /* 0x000fe80000100800 */
[----:B------:R-:W4:Y:S04]  /*4680*/  LDL.LU R92, [R1+0xe08] ;  /* 0x000e0800015c7983 */ /* 0x000f280000300800 */
[----:B--2---:R0:W-:Y:S04]  /*4690*/  STL [R1+0x190], R19 ;  /* 0x0001901301007387 */ /* 0x0041e80000100800 */
[----:B0-----:R-:W2:Y:S01]  /*46a0*/  LDL.LU R19, [R1+0xe04] ;  /* 0x000e040001137983 */ /* 0x001ea20000300800 */
[----:B------:R-:W-:Y:S01]  /*46b0*/  UIMAD UR5, UR12, 0x31, URZ ;  /* 0x000000310c0578a4 */ /* 0x000fe2000f8e02ff */
[----:B------:R-:W-:Y:S01]  /*46c0*/  IADD3.X R9, PT, PT, R8, UR6, RZ, P5, !PT ;  /* 0x0000000608097c10 */ /* 0x000fe2000affe4ff */
[----:B------:R-:W-:Y:S01]  /*46d0*/  @P4 IMAD.MOV.U32 R10, RZ, RZ, R93 ;  /* 0x000000ffff0a4224 */ /* 0x000fe200078e005d */
[----:B------:R-:W-:Y:S01]  /*46e0*/  PRMT R91, RZ, 0x7610, R91 ;  /* 0x00007610ff5b7816 */ /* 0x000fe2000000005b */
[----:B------:R-:W-:-:S02]  /*46f0*/  USHF.R.S32.HI UR14, URZ, 0x1f, UR5 ;  /* 0x0000001fff0e7899 */ /* 0x000fc40008011405 */
[----:B------:R0:W-:Y:S01]  /*4700*/  STL [R1+0x97c], R9 ;  /* 0x00097c0901007387 */ /* 0x0001e20000100800 */
[----:B------:R-:W-:-:S05]  /*4710*/  IMAD.MOV.U32 R11, RZ, RZ, R9 ;  /* 0x000000ffff0b7224 */ /* 0x000fca00078e0009 */
[----:B------:R1:W3:Y:S01]  /*4720*/  @P4 LDG.E.U8 R91, desc[UR24][R10.64] ;  /* 0x000000180a5b4981 */ /* 0x0002e2000c1e1100 */
        /* <DEDUP_REMOVED lines=10> */
[----:B--2---:R-:W-:-:S06]  /*47d0*/  PRMT R19, RZ, 0x7610, R19 ;  /* 0x00007610ff137816 */ /* 0x004fcc0000000013 */
[----:B------:R0:W2:Y:S01]  /*47e0*/  @P6 LDG.E.U8 R19, desc[UR24][R10.64] ;  /* 0x000000180a136981 */ /* 0x0000a2000c1e1100 */
[----:B----4-:R-:W-:-:S03]  /*47f0*/  PRMT R92, RZ, 0x7610, R92 ;  /* 0x00007610ff5c7816 */ /* 0x010fc6000000005c */
[----:B---3--:R1:W-:Y:S01]  /*4800*/  STL [R1+0x18c], R91 ;  /* 0x00018c5b01007387 */ /* 0x0083e20000100800 */
[----:B0-----:R-:W-:Y:S01]  /*4810*/  @P6 IMAD.MOV.U32 R10, RZ, RZ, R93 ;  /* 0x000000ffff0a6224 */ /* 0x001fe200078e005d */
[----:B-1----:R-:W-:-:S05]  /*4820*/  IADD3.X R91, PT, PT, R4, UR14, RZ, P4, !PT ;  /* 0x0000000e045b7c10 */ /* 0x002fca000a7fe4ff */
[----:B------:R-:W-:-:S05]  /*4830*/  @P6 IMAD.MOV.U32 R11, RZ, RZ, R91 ;  /* 0x000000ffff0b6224 */ /* 0x000fca00078e005b */
[----:B------:R0:W3:Y:S04]  /*4840*/  @P6 LDG.E.U8 R92, desc[UR24][R10.64] ;  /* 0x000000180a5c6981 */ /* 0x0000e8000c1e1100 */
[----:B--2---:R1:W-:Y:S04]  /*4850*/  STL [R1+0x17c], R19 ;  /* 0x00017c1301007387 */ /* 0x0043e80000100800 */
[----:B-1----:R-:W2:Y:S01]  /*4860*/  LDL.LU R19, [R1+0xe00] ;  /* 0x000e000001137983 */ /* 0x002ea20000300800 */
        /* <DEDUP_REMOVED lines=10> */
[----:B---3--:R-:W-:Y:S04]  /*4910*/  STL [R1+0x170], R92 ;  /* 0x0001705c01007387 */ /* 0x008fe80000100800 */
[----:B------:R0:W-:Y:S02]  /*4920*/  STL [R1+0xa34], R10 ;  /* 0x000a340a01007387 */ /* 0x0001e40000100800 */
[----:B0-----:R-:W-:-:S04]  /*4930*/  @P6 LOP3.LUT R10, R11, R10, RZ, 0x3c, !PT ;  /* 0x0000000a0b0a6212 */ /* 0x001fc800078e3cff */
[----:B------:R-:W-:Y:S02]  /*4940*/  @P6 LOP3.LUT R11, R11, R10, RZ, 0x3c, !PT ;  /* 0x0000000a0b0b6212 */ /* 0x000fe400078e3cff */
[----:B------:R-:W-:-:S04]  /*4950*/  IADD3 R92, P4, PT, R7, UR5, RZ ;  /* 0x00000005075c7c10 */ /* 0x000fc8000ff9e0ff */
[----:B------:R-:W-:Y:S02]  /*4960*/  IADD3.X R9, PT, PT, R8, UR14, RZ, P4, !PT ;  /* 0x0000000e08097c10 */ /* 0x000fe4000a7fe4ff */
[----:B------:R-:W-:Y:S02]  /*4970*/  PRMT R90, RZ, 0x7610, R90 ;  /* 0x00007610ff5a7816 */ /* 0x000fe4000000005a */
[----:B--2---:R-:W-:-:S06]  /*4980*/  PRMT R19, RZ, 0x7610, R19 ;  /* 0x00007610ff137816 */ /* 0x004fcc0000000013 */
[----:B------:R0:W2:Y:S02]  /*4990*/  @P6 LDG.E.U8 R19, desc[UR24][R10.64] ;  /* 0x000000180a136981 */ /* 0x0000a4000c1e1100 */
[----:B0-----:R-:W-:Y:S02]  /*49a0*/  IMAD.MOV.U32 R11, RZ, RZ, R9 ;  /* 0x000000ffff0b7224 */ /* 0x001fe400078e0009 */
[----:B------:R-:W-:-:S05]  /*49b0*/  @P6 IMAD.MOV.U32 R10, RZ, RZ, R92 ;  /* 0x000000ffff0a6224 */ /* 0x000fca00078e005c */
[----:B------:R0:W3:Y:S01]  /*49c0*/  @P6 LDG.E.U8 R90, desc[UR24][R10.64] ;  /* 0x000000180a5a6981 */ /* 0x0000e2000c1e1100 */
[----:B------:R-:W-:-:S03]  /*49d0*/  UIMAD UR6, UR12, 0x39, URZ ;  /* 0x000000390c0678a4 */ /* 0x000fc6000f8e02ff */
[----:B------:R1:W-:Y:S01]  /*49e0*/  STL [R1+0xa40], R92 ;  /* 0x000a405c01007387 */ /* 0x0003e20000100800 */
[----:B------:R-:W-:-:S03]  /*49f0*/  USHF.R.S32.HI UR15, URZ, 0x1f, UR6 ;  /* 0x0000001fff0f7899 */ /* 0x000fc60008011406 */
[----:B------:R0:W-:Y:S01]  /*4a00*/  STL [R1+0xa3c], R9 ;  /* 0x000a3c0901007387 */ /* 0x0001e20000100800 */
[----:B----4-:R-:W-:Y:S02]  /*4a10*/  PRMT R93, RZ, 0x7610, R93 ;  /* 0x00007610ff5d7816 */ /* 0x010fe4000000005d */
[----:B-1----:R-:W-:Y:S01]  /*4a20*/  IADD3 R92, P6, PT, R3, UR6, RZ ;  /* 0x00000006035c7c10 */ /* 0x002fe2000ffde0ff */
[----:B0-----:R-:W-:Y:S01]  /*4a30*/  VIADD R9, R66, 0xfffffff5 ;  /* 0xfffffff542097836 */ /* 0x001fe20000000000 */
[----:B--2---:R0:W-:Y:S02]  /*4a40*/  STL [R1+0x16c], R19 ;  /* 0x00016c1301007387 */ /* 0x0041e40000100800 */
[----:B0-----:R-:W-:-:S04]  /*4a50*/  IADD3 R19, P4, PT, R0, UR6, RZ ;  /* 0x0000000600137c10 */ /* 0x001fc8000ff9e0ff */
[----:B------:R-:W-:Y:S01]  /*4a60*/  IADD3.X R10, PT, PT, R2, UR15, RZ, P4, !PT ;  /* 0x0000000f020a7c10 */ /* 0x000fe2000a7fe4ff */
[----:B------:R-:W-:Y:S01]  /*4a70*/  IMAD.MOV.U32 R11, RZ, RZ, R19 ;  /* 0x000000ffff0b7224 */ /* 0x000fe200078e0013 */
[----:B------:R-:W-:Y:S04]  /*4a80*/  STL [R1+0xae8], R19 ;  /* 0x000ae81301007387 */ /* 0x000fe80000100800 */
[-C--:B------:R-:W-:Y:S01]  /*4a90*/  @P5 LOP3.LUT R11, R11, R10.reuse, RZ, 0x3c, !PT ;  /* 0x0000000a0b0b5212 */ /* 0x080fe200078e3cff */
[----:B------:R0:W-:Y:S03]  /*4aa0*/  STL [R1+0xae4], R10 ;  /* 0x000ae40a01007387 */ /* 0x0001e60000100800 */
[----:B0-----:R-:W-:-:S04]  /*4ab0*/  @P5 LOP3.LUT R10, R11, R10, RZ, 0x3c, !PT ;  /* 0x0000000a0b0a5212 */ /* 0x001fc800078e3cff */
[----:B------:R-:W-:-:S05]  /*4ac0*/  @P5 LOP3.LUT R11, R11, R10, RZ, 0x3c, !PT ;  /* 0x0000000a0b0b5212 */ /* 0x000fca00078e3cff */
[----:B------:R0:W2:Y:S04]  /*4ad0*/  @P5 LDG.E.U8 R93, desc[UR24][R10.64] ;  /* 0x000000180a5d5981 */ /* 0x0000a8000c1e1100 */
[----:B------:R-:W-:Y:S04]  /*4ae0*/  STL [R1+0xaf0], R92 ;  /* 0x000af05c01007387 */ /* 0x000fe80000100800 */
[----:B---3--:R1:W-:Y:S01]  /*4af0*/  STL [R1+0x168], R90 ;  /* 0x0001685a01007387 */ /* 0x0083e20000100800 */
[----:B------:R-:W-:Y:S01]  /*4b00*/  ISETP.GE.U32.AND P4, PT, R9, 0x7fffffb6, PT ;  /* 0x7fffffb60900780c */ /* 0x000fe20003f86070 */
[----:B0-----:R-:W-:Y:S01]  /*4b10*/  @P5 IMAD.MOV.U32 R10, RZ, RZ, R92 ;  /* 0x000000ffff0a5224 */ /* 0x001fe200078e005c */
[----:B------:R-:W-:-:S02]  /*4b20*/  PRMT R9, RZ, 0x7610, R9 ;  /* 0x00007610ff097816 */ /* 0x000fc40000000009 */
        /* <DEDUP_REMOVED lines=14> */
[----:B---3--:R-:W-:Y:S04]  /*4c10*/  STL [R1+0x158], R9 ;  /* 0x0001580901007387 */ /* 0x008fe80000100800 */
[----:B------:R1:W-:Y:S04]  /*4c20*/  STL [R1+0xaf4], R93 ;  /* 0x000af45d01007387 */ /* 0x0003e80000100800 */
[----:B-1----:R-:W3:Y:S04]  /*4c30*/  LDL.LU R93, [R1+0xdec] ;  /* 0x000dec00015d7983 */ /* 0x002ee80000300800 */
[----:B------:R-:W3:Y:S01]  /*4c40*/  LDL.LU R19, [R1+0xde8] ;  /* 0x000de80001137983 */ /* 0x000ee20000300800 */
[----:B------:R-:W-:-:S04]  /*4c50*/  IADD3 R9, P6, PT, R7, UR6, RZ ;  /* 0x0000000607097c10 */ /* 0x000fc8000ffde0ff */
[----:B0-----:R-:W-:Y:S01]  /*4c60*/  IADD3.X R10, PT, PT, R8, UR15, RZ, P6, !PT ;  /* 0x0000000f080a7c10 */ /* 0x001fe2000b7fe4ff */
[----:B------:R-:W-:Y:S01]  /*4c70*/  IMAD.MOV.U32 R11, RZ, RZ, R9 ;  /* 0x000000ffff0b7224 */ /* 0x000fe200078e0009 */
[----:B------:R-:W-:Y:S01]  /*4c80*/  STL [R1+0xb00], R9 ;  /* 0x000b000901007387 */ /* 0x000fe20000100800 */
[----:B------:R-:W-:-:S03]  /*4c90*/  USHF.L.U32 UR5, UR12, 0x1, URZ ;  /* 0x000000010c057899 */ /* 0x000fc600080006ff */
[-C--:B------:R-:W-:Y:S01]  /*4ca0*/  @P5 LOP3.LUT R11, R11, R10.reuse, RZ, 0x3c, !PT ;  /* 0x0000000a0b0b5212 */ /* 0x080fe200078e3cff */
[----:B------:R0:W-:Y:S01]  /*4cb0*/  STL [R1+0xafc], R10 ;  /* 0x000afc0a01007387 */ /* 0x0001e20000100800 */
[----:B------:R-:W-:Y:S02]  /*4cc0*/  USHF.R.S32.HI UR6, URZ, 0x1f, UR5 ;  /* 0x0000001fff067899 */ /* 0x000fe40008011405 */
[----:B0-----:R-:W-:-:S04]  /*4cd0*/  @P5 LOP3.LUT R10, R11, R10, RZ, 0x3c, !PT ;  /* 0x0000000a0b0a5212 */ /* 0x001fc800078e3cff */
[----:B------:R-:W-:Y:S02]  /*4ce0*/  @P5 LOP3.LUT R11, R11, R10, RZ, 0x3c, !PT ;  /* 0x0000000a0b0b5212 */ /* 0x000fe400078e3cff */
[----:B----4-:R-:W-:-:S06]  /*4cf0*/  PRMT R92, RZ, 0x7610, R92 ;  /* 0x00007610ff5c7816 */ /* 0x010fcc000000005c */
[----:B------:R0:W4:Y:S04]  /*4d00*/  @P5 LDG.E.U8 R92, desc[UR24][R10.64] ;  /* 0x000000180a5c5981 */ /* 0x000128000c1e1100 */
[----:B--2---:R1:W-:Y:S02]  /*4d10*/  STL [R1+0x154], R91 ;  /* 0x0001545b01007387 */ /* 0x0043e40000100800 */
[----:B-1----:R-:W-:-:S04]  /*4d20*/  IADD3 R91, P6, PT, R0, UR5, RZ ;  /* 0x00000005005b7c10 */ /* 0x002fc8000ffde0ff */
[----:B0-----:R-:W-:Y:S01]  /*4d30*/  IADD3.X R10, PT, PT, R2, UR6, RZ, P6, !PT ;  /* 0x00000006020a7c10 */ /* 0x001fe2000b7fe4ff */
[----:B------:R-:W-:Y:S01]  /*4d40*/  IMAD.MOV.U32 R11, RZ, RZ, R91 ;  /* 0x000000ffff0b7224 */ /* 0x000fe200078e005b */
[----:B------:R0:W-:Y:S04]  /*4d50*/  STL [R1+0x2e8], R91 ;  /* 0x0002e85b01007387 */ /* 0x0001e80000100800 */
[----:B------:R-:W-:Y:S02]  /*4d60*/  @!P2 LOP3.LUT R11, R11, R10, RZ, 0x3c, !PT ;  /* 0x0000000a0b0ba212 */ /* 0x000fe400078e3cff */
[----:B0-----:R-:W-:-:S05]  /*4d70*/  IADD3 R91, P5, PT, R3, UR5, RZ ;  /* 0x00000005035b7c10 */ /* 0x001fca000ffbe0ff */
[----:B------:R-:W-:Y:S04]  /*4d80*/  STL [R1+0x2f0], R91 ;  /* 0x0002f05b01007387 */ /* 0x000fe80000100800 */
[----:B------:R0:W-:Y:S01]  /*4d90*/  STL [R1+0x2e4], R10 ;  /* 0x0002e40a01007387 */ /* 0x0001e20000100800 */
[----:B---3--:R-:W-:Y:S02]  /*4da0*/  PRMT R19, RZ, 0x7610, R19 ;  /* 0x00007610ff137816 */ /* 0x008fe40000000013 */
[----:B0-----:R-:W-:-:S04]  /*4db0*/  @!P2 LOP3.LUT R10, R11, R10, RZ, 0x3c, !PT ;  /* 0x0000000a0b0aa212 */ /* 0x001fc800078e3cff */
[----:B------:R-:W-:-:S05]  /*4dc0*/  @!P2 LOP3.LUT R11, R11, R10, RZ, 0x3c, !PT ;  /* 0x0000000a0b0ba212 */ /* 0x000fca00078e3cff */
[----:B------:R0:W2:Y:S01]  /*4dd0*/  @!P2 LDG.E.U8 R19, desc[UR24][R10.64] ;  /* 0x000000180a13a981 */ /* 0x0000a2000c1e1100 */
[----:B------:R-:W-:-:S05]  /*4de0*/  VIADD R9, R66, 0xfffffffc ;  /* 0xfffffffc42097836 */ /* 0x000fca0000000000 */
[----:B------:R-:W-:Y:S01]  /*4df0*/  ISETP.GE.U32.AND P6, PT, R9, 0x7fffffbd, PT ;  /* 0x7fffffbd0900780c */ /* 0x000fe20003fc6070 */
[----:B------:R-:W-:Y:S01]  /*4e00*/  IMAD.MOV.U32 R9, RZ, RZ, R91 ;  /* 0x000000ffff097224 */ /* 0x000fe200078e005b */
[----:B------:R-:W-:Y:S02]  /*4e10*/  IADD3.X R91, PT, PT, R4, UR6, RZ, P5, !PT ;  /* 0x00000006045b7c10 */ /* 0x000fe4000affe4ff */
[----:B------:R-:W-:Y:S01]  /*4e20*/  PRMT R93, RZ, 0x7610, R93 ;  /* 0x00007610ff5d7816 */ /* 0x000fe2000000005d */
[----:B0-----:R-:W-:Y:S02]  /*4e30*/  @!P2 IMAD.MOV.U32 R10, RZ, RZ, R9 ;  /* 0x000000ffff0aa224 */ /* 0x001fe400078e0009 */
[----:B------:R-:W-:-:S05]  /*4e40*/  IMAD.MOV.U32 R11, RZ, RZ, R91 ;  /* 0x000000ffff0b7224 */ /* 0x000fca00078e005b */
[----:B------:R0:W3:Y:S04]  /*4e50*/  @!P2 LDG.E.U8 R93, desc[UR24][R10.64] ;  /* 0x000000180a5da981 */ /* 0x0000e8000c1e1100 */
[----:B----4-:R-:W-:Y:S04]  /*4e60*/  STL [R1+0x14c], R92 ;  /* 0x00014c5c01007387 */ /* 0x010fe80000100800 */
[----:B------:R-:W-:Y:S04]  /*4e70*/  STL [R1+0x2ec], R91 ;  /* 0x0002ec5b01007387 */ /* 0x000fe80000100800 */
[----:B--2---:R1:W-:Y:S04]  /*4e80*/  STL [R1+0x148], R19 ;  /* 0x0001481301007387 */ /* 0x0043e80000100800 */
[----:B-1----:R-:W2:Y:S01]  /*4e90*/  LDL.LU R19, [R1+0xde4] ;  /* 0x000de40001137983 */ /* 0x002ea20000300800 */
[----:B------:R-:W-:-:S03]  /*4ea0*/  IADD3 R92, P5, PT, R5, UR5, RZ ;  /* 0x00000005055c7c10 */ /* 0x000fc6000ffbe0ff */
[----:B------:R-:W4:Y:S01]  /*4eb0*/  LDL.LU R91, [R1+0xde0] ;  /* 0x000de000015b7983 */ /* 0x000f220000300800 */
[----:B0-----:R-:W-:-:S03]  /*4ec0*/  IADD3.X R10, PT, PT, R6, UR6, RZ, P5, !PT ;  /* 0x00000006060a7c10 */ /* 0x001fc6000affe4ff */
[----:B------:R-:W-:Y:S02]  /*4ed0*/  STL [R1+0x2f8], R92 ;  /* 0x0002f85c01007387 */ /* 0x000fe40000100800 */
[----:B------:R-:W-:Y:S02]  /*4ee0*/  @!P2 IMAD.MOV.U32 R11, RZ, RZ, R10 ;  /* 0x000000ffff0ba224 */ /* 0x000fe400078e000a */
[----:B---3--:R-:W-:Y:S04]  /*4ef0*/  STL [R1+0x144], R93 ;  /* 0x0001445d01007387 */ /* 0x008fe80000100800 */
[----:B------:R0:W-:Y:S02]  /*4f00*/  STL [R1+0x2f4], R10 ;  /* 0x0002f40a01007387 */ /* 0x0001e40000100800 */
[----:B0-----:R-:W-:Y:S01]  /*4f10*/  @!P2 IMAD.MOV.U32 R10, RZ, RZ, R92 ;  /* 0x000000ffff0aa224 */ /* 0x001fe200078e005c */
[----:B--2---:R-:W-:-:S06]  /*4f20*/  PRMT R19, RZ, 0x7610, R19 ;  /* 0x00007610ff137816 */ /* 0x004fcc0000000013 */
[----:B------:R0:W2:Y:S01]  /*4f30*/  @!P2 LDG.E.U8 R19, desc[UR24][R10.64] ;  /* 0x000000180a13a981 */ /* 0x0000a2000c1e1100 */
[----:B------:R-:W-:-:S05]  /*4f40*/  IADD3 R93, P5, PT, R7, UR5, RZ ;  /* 0x00000005075d7c10 */ /* 0x000fca000ffbe0ff */
[----:B------:R-:W-:Y:S04]  /*4f50*/  STL [R1+0x308], R93 ;  /* 0x0003085d01007387 */ /* 0x000fe80000100800 */
[----:B------:R-:W3:Y:S01]  /*4f60*/  LDL.LU R92, [R1+0xddc] ;  /* 0x000ddc00015c7983 */ /* 0x000ee20000300800 */
[----:B------:R-:W-:Y:S01]  /*4f70*/  UIMAD UR5, UR12, 0xa, URZ ;  /* 0x0000000a0c0578a4 */ /* 0x000fe2000f8e02ff */
[----:B------:R-:W-:Y:S01]  /*4f80*/  IADD3.X R9, PT, PT, R8, UR6, RZ, P5, !PT ;  /* 0x0000000608097c10 */ /* 0x000fe2000affe4ff */
[----:B0-----:R-:W-:Y:S01]  /*4f90*/  @!P2 IMAD.MOV.U32 R10, RZ, RZ, R93 ;  /* 0x000000ffff0aa224 */ /* 0x001fe200078e005d */
[----:B------:R-:W-:Y:S01]  /*4fa0*/  PRMT R90, RZ, 0x7610, R90 ;  /* 0x00007610ff5a7816 */ /* 0x000fe2000000005a */
[----:B------:R-:W-:Y:S02]  /*4fb0*/  USHF.R.S32.HI UR14, URZ, 0x1f, UR5 ;  /* 0x0000001fff0e7899 */ /* 0x000fe40008011405 */
[----:B------:R-:W-:-:S05]  /*4fc0*/  IMAD.MOV.U32 R11, RZ, RZ, R9 ;  /* 0x000000ffff0b7224 */ /* 0x000fca00078e0009 */
[----:B------:R0:W3:Y:S04]  /*4fd0*/  @!P2 LDG.E.U8 R90, desc[UR24][R10.64] ;  /* 0x000000180a5aa981 */ /* 0x0000e8000c1e1100 */
[----:B--2---:R1:W-:Y:S04]  /*4fe0*/  STL [R1+0x140], R19 ;  /* 0x0001401301007387 */ /* 0x0043e80000100800 */
[----:B-1----:R-:W2:Y:S04]  /*4ff0*/  LDL.LU R19, [R1+0xdd8] ;  /* 0x000dd80001137983 */ /* 0x002ea80000300800 */
[----:B------:R1:W-:Y:S01]  /*5000*/  STL [R1+0x2fc], R9 ;  /* 0x0002fc0901007387 */ /* 0x0003e20000100800 */
[----:B------:R-:W-:-:S02]  /*5010*/  IADD3 R93, P2, PT, R3, UR5, RZ ;  /* 0x00000005035d7c10 */ /* 0x000fc4000ff5e0ff */
[----:B-1----:R-:W-:-:S04]  /*5020*/  IADD3 R9, P5, PT, R0, UR5, RZ ;  /* 0x0000000500097c10 */ /* 0x002fc8000ffbe0ff */
[----:B0-----:R-:W-:Y:S01]  /*5030*/  IADD3.X R10, PT, PT, R2, UR14, RZ, P5, !PT ;  /* 0x0000000e020a7c10 */ /* 0x001fe2000affe4ff */
[----:B------:R-:W-:Y:S01]  /*5040*/  IMAD.MOV.U32 R11, RZ, RZ, R9 ;  /* 0x000000ffff0b7224 */ /* 0x000fe200078e0009 */
[----:B------:R-:W-:Y:S04]  /*5050*/  STL [R1+0x66c], R9 ;  /* 0x00066c0901007387 */ /* 0x000fe80000100800 */
[-C--:B------:R-:W-:Y:S01]  /*5060*/  @!P4 LOP3.LUT R11, R11, R10.reuse, RZ, 0x3c, !PT ;  /* 0x0000000a0b0bc212 */ /* 0x080fe200078e3cff */
[----:B------:R-:W-:Y:S04]  /*5070*/  STL [R1+0x674], R93 ;  /* 0x0006745d01007387 */ /* 0x000fe80000100800 */
[----:B------:R0:W-:Y:S02]  /*5080*/  STL [R1+0x668], R10 ;  /* 0x0006680a01007387 */ /* 0x0001e40000100800 */
[----:B0-----:R-:W-:-:S04]  /*5090*/  @!P4 LOP3.LUT R10, R11, R10, RZ, 0x3c, !PT ;  /* 0x0000000a0b0ac212 */ /* 0x001fc800078e3cff */
[----:B------:R-:W-:Y:S02]  /*50a0*/  @!P4 LOP3.LUT R11, R11, R10, RZ, 0x3c, !PT ;  /* 0x0000000a0b0bc212 */ /* 0x000fe400078e3cff */
[----:B--2---:R-:W-:-:S06]  /*50b0*/  PRMT R19, RZ, 0x7610, R19 ;  /* 0x00007610ff137816 */ /* 0x004fcc0000000013 */
[----:B------:R0:W2:Y:S04]  /*50c0*/  @!P4 LDG.E.U8 R19, desc[UR24][R10.64] ;  /* 0x000000180a13c981 */ /* 0x0000a8000c1e1100 */
[----:B---3--:R1:W-:Y:S01]  /*50d0*/  STL [R1+0x13c], R90 ;  /* 0x00013c5a01007387 */ /* 0x0083e20000100800 */
[----:B------:R-:W-:Y:S02]  /*50e0*/  PRMT R92, RZ, 0x7610, R92 ;  /* 0x00007610ff5c7816 */ /* 0x000fe4000000005c */
[----:B-1----:R-:W-:Y:S01]  /*50f0*/  IADD3.X R90, PT, PT, R4, UR14, RZ, P2, !PT ;  /* 0x0000000e045a7c10 */ /* 0x002fe200097fe4ff */
[----:B0-----:R-:W-:-:S04]  /*5100*/  @!P4 IMAD.MOV.U32 R10, RZ, RZ, R93 ;  /* 0x000000ffff0ac224 */ /* 0x001fc800078e005d */
[----:B------:R-:W-:-:S05]  /*5110*/  @!P4 IMAD.MOV.U32 R11, RZ, RZ, R90 ;  /* 0x000000ffff0bc224 */ /* 0x000fca00078e005a */
[----:B------:R0:W3:Y:S04]  /*5120*/  @!P4 LDG.E.U8 R92, desc[UR24][R10.64] ;  /* 0x000000180a5cc981 */ /* 0x0000e8000c1e1100 */
[----:B--2---:R1:W-:Y:S04]  /*5130*/  STL [R1+0x138], R19 ;  /* 0x0001381301007387 */ /* 0x0043e80000100800 */
[----:B-1----:R-:W2:Y:S01]  /*5140*/  LDL.LU R19, [R1+0xdd4] ;  /* 0x000dd40001137983 */ /* 0x002ea20000300800 */
[----:B------:R-:W-:-:S04]  /*5150*/  SHF.R.U32.HI R9, RZ, 0xd, R16 ;  /* 0x0000000dff097819 */ /* 0x000fc80000011610 */
[----:B------:R-:W-:Y:S02]  /*5160*/  LOP3.LUT P5, RZ, R9, 0x1, RZ, 0xc0, !PT ;  /* 0x0000000109ff7812 */ /* 0x000fe400078ac0ff */
[----:B------:R-:W-:Y:S01]  /*5170*/  IADD3 R9, P2, PT, R5, UR5, RZ ;  /* 0x0000000505097c10 */ /* 0x000fe2000ff5e0ff */
[----:B------:R1:W-:Y:S03]  /*5180*/  STL [R1+0x670], R90 ;  /* 0x0006705a01007387 */ /* 0x0003e60000100800 */
[----:B0-----:R-:W-:Y:S01]  /*5190*/  IADD3.X R10, PT, PT, R6, UR14, RZ, P2, !PT ;  /* 0x0000000e060a7c10 */ /* 0x001fe200097fe4ff */
[----:B------:R-:W-:-:S05]  /*51a0*/  IMAD.MOV.U32 R11, RZ, RZ, R9 ;  /* 0x000000ffff0b7224 */ /* 0x000fca00078e0009 */
[-C--:B------:R-:W-:Y:S01]  /*51b0*/  @!P4 LOP3.LUT R11, R11, R10.reuse, RZ, 0x3c, !PT ;  /* 0x0000000a0b0bc212 */ /* 0x080fe200078e3cff */
[----:B-1----:R-:W2:Y:S04]  /*51c0*/  LDL.LU R90, [R1+0xdd0] ;  /* 0x000dd000015a7983 */ /* 0x002ea80000300800 */
[----:B------:R-:W2:Y:S04]  /*51d0*/  LDL.LU R93, [R1+0xdcc] ;  /* 0x000dcc00015d7983 */ /* 0x000ea80000300800 */
[----:B------:R-:W-:Y:S04]  /*51e0*/  STL [R1+0x67c], R9 ;  /* 0x00067c0901007387 */ /* 0x000fe80000100800 */
[----:B---3--:R-:W-:Y:S04]  /*51f0*/  STL [R1+0x130], R92 ;  /* 0x0001305c01007387 */ /* 0x008fe80000100800 */
[----:B------:R0:W-:Y:S02]  /*5200*/  STL [R1+0x678], R10 ;  /* 0x0006780a01007387 */ /* 0x0001e40000100800 */
[----:B0-----:R-:W-:-:S04]  /*5210*/  @!P4 LOP3.LUT R10, R11, R10, RZ, 0x3c, !PT ;  /* 0x0000000a0b0ac212 */ /* 0x001fc800078e3cff */
[----:B------:R-:W-:Y:S02]  /*5220*/  @!P4 LOP3.LUT R11, R11, R10, RZ, 0x3c, !PT ;  /* 0x0000000a0b0bc212 */ /* 0x000fe400078e3cff */
[----:B------:R-:W-:-:S04]  /*5230*/  IADD3 R92, P2, PT, R7, UR5, RZ ;  /* 0x00000005075c7c10 */ /* 0x000fc8000ff5e0ff */
[----:B------:R-:W-:Y:S02]  /*5240*/  IADD3.X R9, PT, PT, R8, UR14, RZ, P2, !PT ;  /* 0x0000000e08097c10 */ /* 0x000fe400097fe4ff */
[----:B----4-:R-:W-:Y:S02]  /*5250*/  PRMT R91, RZ, 0x7610, R91 ;  /* 0x00007610ff5b7816 */ /* 0x010fe4000000005b */
[----:B--2---:R-:W-:-:S06]  /*5260*/  PRMT R19, RZ, 0x7610, R19 ;  /* 0x00007610ff137816 */ /* 0x004fcc0000000013 */
[----:B------:R0:W2:Y:S02]  /*5270*/  @!P4 LDG.E.U8 R19, desc[UR24][R10.64] ;  /* 0x000000180a13c981 */ /* 0x0000a4000c1e1100 */
[----:B0-----:R-:W-:Y:S02]  /*5280*/  IMAD.MOV.U32 R11, RZ, RZ, R9 ;  /* 0x000000ffff0b7224 */ /* 0x001fe400078e0009 */
[----:B------:R-:W-:-:S05]  /*5290*/  @!P4 IMAD.MOV.U32 R10, RZ, RZ, R92 ;  /* 0x000000ffff0ac224 */ /* 0x000fca00078e005c */
[----:B------:R0:W3:Y:S01]  /*52a0*/  @!P4 LDG.E.U8 R91, desc[UR24][R10.64] ;  /* 0x000000180a5bc981 */ /* 0x0000e2000c1e1100 */
[----:B------:R-:W-:-:S03]  /*52b0*/  UIMAD UR6, UR12, 0x12, URZ ;  /* 0x000000120c0678a4 */ /* 0x000fc6000f8e02ff */
[----:B------:R1:W-:Y:S01]  /*52c0*/  STL [R1+0x684], R92 ;  /* 0x0006845c01007387 */ /* 0x0003e20000100800 */
[----:B------:R-:W-:-:S03]  /*52d0*/  USHF.R.S32.HI UR15, URZ, 0x1f, UR6 ;  /* 0x0000001fff0f7899 */ /* 0x000fc60008011406 */
[----:B------:R4:W-:Y:S01]  /*52e0*/  STL [R1+0x680], R9 ;  /* 0x0006800901007387 */ /* 0x0009e20000100800 */
[----:B------:R-:W-:Y:S02]  /*52f0*/  PRMT R93, RZ, 0x7610, R93 ;  /* 0x00007610ff5d7816 */ /* 0x000fe4000000005d */
[----:B-1----:R-:W-:Y:S02]  /*5300*/  IADD3 R92, P4, PT, R3, UR6, RZ ;  /* 0x00000006035c7c10 */ /* 0x002fe4000ff9e0ff */
[----:B----4-:R-:W-:Y:S01]  /*5310*/  SHF.R.U32.HI R9, RZ, 0x5, R16 ;  /* 0x00000005ff097819 */ /* 0x010fe20000011610 */
        /* <DEDUP_REMOVED lines=12> */
[----:B------:R-:W-:Y:S01]  /*53e0*/  LOP3.LUT P2, RZ, R9, 0x1, RZ, 0xc0, !PT ;  /* 0x0000000109ff7812 */ /* 0x000fe2000784c0ff */
        /* <DEDUP_REMOVED lines=41> */
[----:B---3--:R-:W-:Y:S02]  /*5680*/  PRMT R19, RZ, 0x7610, R19 ;  /* 0x00007610ff137816 */ /* 0x008fe40000000013 */
[----:B0-----:R-:W-:-:S04]  /*5690*/  @P2 LOP3.LUT R10, R11, R10, RZ, 0x3c, !PT ;  /* 0x0000000a0b0a2212 */ /* 0x001fc800078e3cff */
[----:B------:R-:W-:-:S05]  /*56a0*/  @P2 LOP3.LUT R11, R11, R10, RZ, 0x3c, !PT ;  /* 0x0000000a0b0b2212 */ /* 0x000fca00078e3cff */
[----:B------:R-:W2:Y:S01]  /*56b0*/  @P2 LDG.E.U8 R19, desc[UR24][R10.64] ;  /* 0x000000180a132981 */ /* 0x000ea2000c1e1100 */
[----:B------:R-:W-:-:S04]  /*56c0*/  SHF.R.U64 R9, R12, 0x1d, RZ ;  /* 0x0000001d0c097819 */ /* 0x000fc800000012ff */
[----:B------:R-:W-:Y:S01]  /*56d0*/  LOP3.LUT P4, RZ, R9, 0x1, RZ, 0xc0, !PT ;  /* 0x0000000109ff7812 */ /* 0x000fe2000788c0ff */
[----:B------:R-:W-:Y:S01]  /*56e0*/  IMAD.MOV.U32 R9, RZ, RZ, R90 ;  /* 0x000000ffff097224 */ /* 0x000fe200078e005a */
[----:B------:R-:W-:Y:S01]  /*56f0*/  IADD3.X R90, PT, PT, R4, UR6, RZ, P5, !PT ;  /* 0x00000006045a7c10 */ /* 0x000fe2000affe4ff */
[----:B----4-:R-:W-:Y:S04]  /*5700*/  STL [R1+0x118], R92 ;  /* 0x0001185c01007387 */ /* 0x010fe80000100800 */
        /* <DEDUP_REMOVED lines=76> */
[----:B-1----:R-:W-:Y:S02]  /*5bd0*/  IADD3 R92, P4, PT, R3, UR6, RZ ;  /* 0x00000006035c7c10 */ /* 0x002fe4000ff9e0ff */
[----:B0-----:R-:W-:Y:S01]  /*5be0*/  SHF.R.U64 R9, R12, 0xd, RZ ;  /* 0x0000000d0c097819 */ /* 0x001fe200000012ff */
        /* <DEDUP_REMOVED lines=57> */
[----:B------:R0:W2:Y:S01]  /*5f80*/  @P2 LDG.E.U8 R19, desc[UR24][R10.64] ;  /* 0x000000180a132981 */ /* 0x0000a2000c1e1100 */
[----:B------:R-:W-:-:S04]  /*5f90*/  SHF.R.U64 R9, R12, 0x5, RZ ;  /* 0x000000050c097819 */ /* 0x000fc800000012ff */
[----:B------:R-:W-:Y:S01]  /*5fa0*/  LOP3.LUT P4, RZ, R9, 0x1, RZ, 0xc0, !PT ;  /* 0x0000000109ff7812 */ /* 0x000fe2000788c0ff */
[----:B------:R-:W-:Y:S01]  /*5fb0*/  IMAD.MOV.U32 R9, RZ, RZ, R91 ;  /* 0x000000ffff097224 */ /* 0x000fe200078e005b */
[----:B------:R-:W-:Y:S02]  /*5fc0*/  IADD3.X R91, PT, PT, R4, UR14, RZ, P5, !PT ;  /* 0x0000000e045b7c10 */ /* 0x000fe4000affe4ff */
[----:B------:R-:W-:Y:S01]  /*5fd0*/  PRMT R90, RZ, 0x7610, R90 ;  /* 0x00007610ff5a7816 */ /* 0x000fe2000000005a */
[----:B0-----:R-:W-:Y:S02]  /*5fe0*/  @P2 IMAD.MOV.U32 R10, RZ, RZ, R9 ;  /* 0x000000ffff0a2224 */ /* 0x001fe400078e0009 */
[----:B------:R-:W-:-:S05]  /*5ff0*/  IMAD.MOV.U32 R11, RZ, RZ, R91 ;  /* 0x000000ffff0b7224 */ /* 0x000fca00078e005b */
[----:B------:R0:W4:Y:S04]  /*6000*/  @P2 LDG.E.U8 R90, desc[UR24][R10.64] ;  /* 0x000000180a5a2981 */ /* 0x000128000c1e1100 */
[----:B---3--:R-:W-:Y:S04]  /*6010*/  STL [R1+0xe8], R92 ;  /* 0x0000e85c01007387 */ /* 0x008fe80000100800 */
[----:B------:R-:W-:Y:S04]  /*6020*/  STL [R1+0xa4c], R91 ;  /* 0x000a4c5b01007387 */ /* 0x000fe80000100800 */
[----:B--2---:R1:W-:Y:S04]  /*6030*/  STL [R1+0xe4], R19 ;  /* 0x0000e41301007387 */ /* 0x0043e80000100800 */
[----:B-1----:R-:W2:Y:S01]  /*6040*/  LDL.LU R19, [R1+0xd8c] ;  /* 0x000d8c0001137983 */ /* 0x002ea20000300800 */
[----:B------:R-:W-:-:S03]  /*6050*/  IADD3 R92, P5, PT, R5, UR5, RZ ;  /* 0x00000005055c7c10 */ /* 0x000fc6000ffbe0ff */
[----:B------:R-:W3:Y:S01]  /*6060*/  LDL.LU R91, [R1+0xd88] ;  /* 0x000d8800015b7983 */ /* 0x000ee20000300800 */
[----:B0-----:R-:W-:Y:S01]  /*6070*/  IADD3.X R11, PT, PT, R6, UR14, RZ, P5, !PT ;  /* 0x0000000e060b7c10 */ /* 0x001fe2000affe4ff */
[----:B------:R-:W-:Y:S01]  /*6080*/  @P2 IMAD.MOV.U32 R10, RZ, RZ, R92 ;  /* 0x000000ffff0a2224 */ /* 0x000fe200078e005c */
[----:B------:R-:W-:Y:S01]  /*6090*/  PRMT R93, RZ, 0x7610, R93 ;  /* 0x00007610ff5d7816 */ /* 0x000fe2000000005d */
[----:B------:R-:W-:Y:S04]  /*60a0*/  STL [R1+0xa58], R92 ;  /* 0x000a585c01007387 */ /* 0x000fe80000100800 */
[----:B----4-:R0:W-:Y:S04]  /*60b0*/  STL [R1+0xe0], R90 ;  /* 0x0000e05a01007387 */ /* 0x0101e80000100800 */
[----:B------:R1:W4:Y:S01]  /*60c0*/  @P2 LDG.E.U8 R93, desc[UR24][R10.64] ;  /* 0x000000180a5d2981 */ /* 0x000322000c1e1100 */
[----:B0-----:R-:W-:-:S04]  /*60d0*/  IADD3 R90, P5, PT, R7, UR5, RZ ;  /* 0x00000005075a7c10 */ /* 0x001fc8000ffbe0ff */
[----:B------:R-:W-:Y:S01]  /*60e0*/  IADD3.X R9, PT, PT, R8, UR14, RZ, P5, !PT ;  /* 0x0000000e08097c10 */ /* 0x000fe2000affe4ff */
[----:B------:R0:W-:Y:S01]  /*60f0*/  STL [R1+0xa54], R11 ;  /* 0x000a540b01007387 */ /* 0x0001e20000100800 */
[----:B-1----:R-:W-:-:S03]  /*6100*/  @P2 IMAD.MOV.U32 R10, RZ, RZ, R90 ;  /* 0x000000ffff0a2224 */ /* 0x002fc600078e005a */
[----:B0-----:R-:W-:Y:S01]  /*6110*/  IMAD.MOV.U32 R11, RZ, RZ, R9 ;  /* 0x000000ffff0b7224 */ /* 0x001fe200078e0009 */
[----:B------:R-:W-:Y:S04]  /*6120*/  STL [R1+0xa60], R90 ;  /* 0x000a605a01007387 */ /* 0x000fe80000100800 */
[----:B------:R-:W3:Y:S01]  /*6130*/  LDL.LU R92, [R1+0xd84] ;  /* 0x000d8400015c7983 */ /* 0x000ee20000300800 */
[----:B--2---:R-:W-:-:S06]  /*6140*/  PRMT R19, RZ, 0x7610, R19 ;  /* 0x00007610ff137816 */ /* 0x004fcc0000000013 */
[----:B------:R0:W2:Y:S01]  /*6150*/  @P2 LDG.E.U8 R19, desc[UR24][R10.64] ;  /* 0x000000180a132981 */ /* 0x0000a2000c1e1100 */
[----:B------:R-:W-:-:S04]  /*6160*/  UIMAD UR6, UR12, 0x3a, URZ ;  /* 0x0000003a0c0678a4 */ /* 0x000fc8000f8e02ff */
[----:B------:R-:W-:Y:S01]  /*6170*/  USHF.R.S32.HI UR14, URZ, 0x1f, UR6 ;  /* 0x0000001fff0e7899 */ /* 0x000fe20008011406 */
[----:B----4-:R1:W-:Y:S04]  /*6180*/  STL [R1+0xdc], R93 ;  /* 0x0000dc5d01007387 */ /* 0x0103e80000100800 */
[----:B-1----:R-:W4:Y:S04]  /*6190*/  LDL.LU R93, [R1+0xd80] ;  /* 0x000d8000015d7983 */ /* 0x002f280000300800 */
[----:B------:R1:W-:Y:S02]  /*61a0*/  STL [R1+0xa5c], R9 ;  /* 0x000a5c0901007387 */ /* 0x0003e40000100800 */
[----:B-1----:R-:W-:-:S04]  /*61b0*/  IADD3 R9, P5, PT, R0, UR6, RZ ;  /* 0x0000000600097c10 */ /* 0x002fc8000ffbe0ff */
[----:B0-----:R-:W-:Y:S01]  /*61c0*/  IADD3.X R10, PT, PT, R2, UR14, RZ, P5, !PT ;  /* 0x0000000e020a7c10 */ /* 0x001fe2000affe4ff */
[----:B------:R-:W-:Y:S01]  /*61d0*/  STL [R1+0xb08], R9 ;  /* 0x000b080901007387 */ /* 0x000fe20000100800 */
[----:B------:R-:W-:-:S05]  /*61e0*/  IMAD.MOV.U32 R11, RZ, RZ, R9 ;  /* 0x000000ffff0b7224 */ /* 0x000fca00078e0009 */
[----:B------:R-:W-:Y:S02]  /*61f0*/  @P4 LOP3.LUT R11, R11, R10, RZ, 0x3c, !PT ;  /* 0x0000000a0b0b4212 */ /* 0x000fe400078e3cff */
[----:B---3--:R-:W-:Y:S01]  /*6200*/  PRMT R92, RZ, 0x7610, R92 ;  /* 0x00007610ff5c7816 */ /* 0x008fe2000000005c */
[----:B--2---:R0:W-:Y:S02]  /*6210*/  STL [R1+0xd8], R19 ;  /* 0x0000d81301007387 */ /* 0x0041e40000100800 */
[----:B0-----:R-:W-:-:S05]  /*6220*/  IADD3 R19, P2, PT, R3, UR6, RZ ;  /* 0x0000000603137c10 */ /* 0x001fca000ff5e0ff */
[----:B------:R-:W-:Y:S04]  /*6230*/  STL [R1+0xb10], R19 ;  /* 0x000b101301007387 */ /* 0x000fe80000100800 */
[----:B------:R0:W-:Y:S02]  /*6240*/  STL [R1+0xb04], R10 ;  /* 0x000b040a01007387 */ /* 0x0001e40000100800 */
[----:B0-----:R-:W-:-:S04]  /*6250*/  @P4 LOP3.LUT R10, R11, R10, RZ, 0x3c, !PT ;  /* 0x0000000a0b0a4212 */ /* 0x001fc800078e3cff */
[----:B------:R-:W-:-:S05]  /*6260*/  @P4 LOP3.LUT R11, R11, R10, RZ, 0x3c, !PT ;  /* 0x0000000a0b0b4212 */ /* 0x000fca00078e3cff */
[----:B------:R0:W2:Y:S01]  /*6270*/  @P4 LDG.E.U8 R92, desc[UR24][R10.64] ;  /* 0x000000180a5c4981 */ /* 0x0000a2000c1e1100 */
[----:B------:R-:W-:Y:S02]  /*6280*/  IADD3.X R90, PT, PT, R4, UR14, RZ, P2, !PT ;  /* 0x0000000e045a7c10 */ /* 0x000fe400097fe4ff */
[----:B----4-:R-:W-:Y:S01]  /*6290*/  PRMT R93, RZ, 0x7610, R93 ;  /* 0x00007610ff5d7816 */ /* 0x010fe2000000005d */
[----:B0-----:R-:W-:Y:S02]  /*62a0*/  @P4 IMAD.MOV.U32 R10, RZ, RZ, R19 ;  /* 0x000000ffff0a4224 */ /* 0x001fe400078e0013 */
[----:B------:R-:W-:-:S05]  /*62b0*/  @P4 IMAD.MOV.U32 R11, RZ, RZ, R90 ;  /* 0x000000ffff0b4224 */ /* 0x000fca00078e005a */
[----:B------:R0:W3:Y:S01]  /*62c0*/  @P4 LDG.E.U8 R93, desc[UR24][R10.64] ;  /* 0x000000180a5d4981 */ /* 0x0000e2000c1e1100 */
[----:B------:R-:W-:-:S05]  /*62d0*/  VIADD R9, R66, 0xfffffff4 ;  /* 0xfffffff442097836 */ /* 0x000fca0000000000 */
[----:B------:R-:W-:Y:S02]  /*62e0*/  ISETP.GE.U32.AND P5, PT, R9, 0x7fffffb5, PT ;  /* 0x7fffffb50900780c */ /* 0x000fe40003fa6070 */
[----:B------:R-:W-:Y:S01]  /*62f0*/  IADD3 R9, P2, PT, R5, UR6, RZ ;  /* 0x0000000605097c10 */ /* 0x000fe2000ff5e0ff */
[----:B--2---:R1:W-:Y:S04]  /*6300*/  STL [R1+0xd4], R92 ;  /* 0x0000d45c01007387 */ /* 0x0043e80000100800 */
[----:B-1----:R-:W2:Y:S01]  /*6310*/  LDL.LU R92, [R1+0xd7c] ;  /* 0x000d7c00015c7983 */ /* 0x002ea20000300800 */
[----:B0-----:R-:W-:Y:S01]  /*6320*/  IMAD.MOV.U32 R11, RZ, RZ, R9 ;  /* 0x000000ffff0b7224 */ /* 0x001fe200078e0009 */
[----:B------:R-:W-:Y:S02]  /*6330*/  IADD3.X R10, PT, PT, R6, UR14, RZ, P2, !PT ;  /* 0x0000000e060a7c10 */ /* 0x000fe400097fe4ff */
[----:B------:R0:W-:Y:S02]  /*6340*/  STL [R1+0xb0c], R90 ;  /* 0x000b0c5a01007387 */ /* 0x0001e40000100800 */
[----:B------:R-:W-:-:S02]  /*6350*/  @P4 LOP3.LUT R11, R11, R10, RZ, 0x3c, !PT ;  /* 0x0000000a0b0b4212 */ /* 0x000fc400078e3cff */
[----:B0-----:R-:W4:Y:S04]  /*6360*/  LDL.LU R90, [R1+0xd78] ;  /* 0x000d7800015a7983 */ /* 0x001f280000300800 */
[----:B------:R-:W4:Y:S04]  /*6370*/  LDL.LU R19, [R1+0xd74] ;  /* 0x000d740001137983 */ /* 0x000f280000300800 */
[----:B------:R-:W-:Y:S04]  /*6380*/  STL [R1+0xb18], R9 ;  /* 0x000b180901007387 */ /* 0x000fe80000100800 */
[----:B---3--:R-:W-:Y:S04]  /*6390*/  STL [R1+0xd0], R93 ;  /* 0x0000d05d01007387 */ /* 0x008fe80000100800 */
[----:B------:R0:W-:Y:S01]  /*63a0*/  STL [R1+0xb14], R10 ;  /* 0x000b140a01007387 */ /* 0x0001e20000100800 */
[----:B------:R-:W-:-:S02]  /*63b0*/  PRMT R91, RZ, 0x7610, R91 ;  /* 0x00007610ff5b7816 */ /* 0x000fc4000000005b */
[----:B0-----:R-:W-:-:S04]  /*63c0*/  @P4 LOP3.LUT R10, R11, R10, RZ, 0x3c, !PT ;  /* 0x0000000a0b0a4212 */ /* 0x001fc800078e3cff */
[----:B------:R-:W-:Y:S02]  /*63d0*/  @P4 LOP3.LUT R11, R11, R10, RZ, 0x3c, !PT ;  /* 0x0000000a0b0b4212 */ /* 0x000fe400078e3cff */
[----:B------:R-:W-:-:S03]  /*63e0*/  IADD3 R93, P2, PT, R7, UR6, RZ ;  /* 0x00000006075d7c10 */ /* 0x000fc6000ff5e0ff */
[----:B------:R0:W3:Y:S01]  /*63f0*/  @P4 LDG.E.U8 R91, desc[UR24][R10.64] ;  /* 0x000000180a5b4981 */ /* 0x0000e2000c1e1100 */
[----:B------:R-:W-:-:S05]  /*6400*/  IADD3.X R9, PT, PT, R8, UR14, RZ, P2, !PT ;  /* 0x0000000e08097c10 */ /* 0x000fca00097fe4ff */
[----:B0-----:R-:W-:Y:S02]  /*6410*/  IMAD.MOV.U32 R11, RZ, RZ, R9 ;  /* 0x000000ffff0b7224 */ /* 0x001fe400078e0009 */
[----:B------:R-:W-:Y:S01]  /*6420*/  @P4 IMAD.MOV.U32 R10, RZ, RZ, R93 ;  /* 0x000000ffff0a4224 */ /* 0x000fe200078e005d */
[----:B--2---:R-:W-:-:S06]  /*6430*/  PRMT R92, RZ, 0x7610, R92 ;  /* 0x00007610ff5c7816 */ /* 0x004fcc000000005c */
[----:B------:R0:W2:Y:S01]  /*6440*/  @P4 LDG.E.U8 R92, desc[UR24][R10.64] ;  /* 0x000000180a5c4981 */ /* 0x0000a2000c1e1100 */
[----:B------:R-:W-:-:S03]  /*6450*/  UIMAD UR5, UR12, 0x3, URZ ;  /* 0x000000030c0578a4 */ /* 0x000fc6000f8e02ff */
[----:B------:R-:W-:Y:S01]  /*6460*/  STL [R1+0xb20], R93 ;  /* 0x000b205d01007387 */ /* 0x000fe20000100800 */
[----:B------:R-:W-:-:S03]  /*6470*/  USHF.R.S32.HI UR6, URZ, 0x1f, UR5 ;  /* 0x0000001fff067899 */ /* 0x000fc60008011405 */
[----:B------:R-:W-:Y:S01]  /*6480*/  STL [R1+0xb1c], R9 ;  /* 0x000b1c0901007387 */ /* 0x000fe20000100800 */
[----:B----4-:R-:W-:-:S03]  /*6490*/  PRMT R19, RZ, 0x7610, R19 ;  /* 0x00007610ff137816 */ /* 0x010fc60000000013 */
[----:B---3--:R1:W-:Y:S02]  /*64a0*/  STL [R1+0xcc], R91 ;  /* 0x0000cc5b01007387 */ /* 0x0083e40000100800 */
[----:B-1----:R-:W-:-:S04]  /*64b0*/  IADD3 R91, P2, PT, R0, UR5, RZ ;  /* 0x00000005005b7c10 */ /* 0x002fc8000ff5e0ff */
[----:B0-----:R-:W-:Y:S01]  /*64c0*/  IADD3.X R10, PT, PT, R2, UR6, RZ, P2, !PT ;  /* 0x00000006020a7c10 */ /* 0x001fe200097fe4ff */
[----:B------:R-:W-:Y:S01]  /*64d0*/  IMAD.MOV.U32 R11, RZ, RZ, R91 ;  /* 0x000000ffff0b7224 */ /* 0x000fe200078e005b */
[----:B------:R-:W-:Y:S04]  /*64e0*/  STL [R1+0x310], R91 ;  /* 0x0003105b01007387 */ /* 0x000fe80000100800 */
[-C--:B------:R-:W-:Y:S01]  /*64f0*/  @!P6 LOP3.LUT R11, R11, R10.reuse, RZ, 0x3c, !PT ;  /* 0x0000000a0b0be212 */ /* 0x080fe200078e3cff */
[----:B--2---:R-:W-:Y:S04]  /*6500*/  STL [R1+0xc8], R92 ;  /* 0x0000c85c01007387 */ /* 0x004fe80000100800 */
[----:B------:R0:W-:Y:S02]  /*6510*/  STL [R1+0x30c], R10 ;  /* 0x00030c0a01007387 */ /* 0x0001e40000100800 */
[----:B0-----:R-:W-:-:S04]  /*6520*/  @!P6 LOP3.LUT R10, R11, R10, RZ, 0x3c, !PT ;  /* 0x0000000a0b0ae212 */ /* 0x001fc800078e3cff */
[----:B------:R-:W-:-:S05]  /*6530*/  @!P6 LOP3.LUT R11, R11, R10, RZ, 0x3c, !PT ;  /* 0x0000000a0b0be212 */ /* 0x000fca00078e3cff */
[----:B------:R0:W2:Y:S01]  /*6540*/  @!P6 LDG.E.U8 R19, desc[UR24][R10.64] ;  /* 0x000000180a13e981 */ /* 0x0000a2000c1e1100 */
[----:B------:R-:W-:Y:S01]  /*6550*/  IADD3 R92, P4, PT, R3, UR5, RZ ;  /* 0x00000005035c7c10 */ /* 0x000fe2000ff9e0ff */
[----:B------:R-:W-:-:S03]  /*6560*/  VIADD R9, R66, 0xfffffffb ;  /* 0xfffffffb42097836 */ /* 0x000fc60000000000 */
[----:B------:R-:W-:Y:S02]  /*6570*/  IADD3.X R91, PT, PT, R4, UR6, RZ, P4, !PT ;  /* 0x00000006045b7c10 */ /* 0x000fe4000a7fe4ff */
[----:B------:R-:W-:Y:S02]  /*6580*/  ISETP.GE.U32.AND P2, PT, R9, 0x7fffffbc, PT ;  /* 0x7fffffbc0900780c */ /* 0x000fe40003f46070 */
[----:B------:R-:W-:Y:S01]  /*6590*/  PRMT R9, RZ, 0x7610, R9 ;  /* 0x00007610ff097816 */ /* 0x000fe20000000009 */
[----:B0-----:R-:W-:Y:S02]  /*65a0*/  @!P6 IMAD.MOV.U32 R10, RZ, RZ, R92 ;  /* 0x000000ffff0ae224 */ /* 0x001fe400078e005c */
[----:B------:R-:W-:-:S05]  /*65b0*/  @!P6 IMAD.MOV.U32 R11, RZ, RZ, R91 ;  /* 0x000000ffff0be224 */ /* 0x000fca00078e005b */
[----:B------:R0:W3:Y:S01]  /*65c0*/  @!P6 LDG.E.U8 R9, desc[UR24][R10.64] ;  /* 0x000000180a09e981 */ /* 0x0000e2000c1e1100 */
[----:B------:R-:W-:-:S03]  /*65d0*/  IADD3 R93, P4, PT, R5, UR5, RZ ;  /* 0x00000005055d7c10 */ /* 0x000fc6000ff9e0ff */
[----:B------:R-:W-:Y:S04]  /*65e0*/  STL [R1+0x318], R92 ;  /* 0x0003185c01007387 */ /* 0x000fe80000100800 */
[----:B------:R1:W-:Y:S04]  /*65f0*/  STL [R1+0x314], R91 ;  /* 0x0003145b01007387 */ /* 0x0003e80000100800 */
[----:B------:R-:W-:Y:S04]  /*6600*/  STL [R1+0x320], R93 ;  /* 0x0003205d01007387 */ /* 0x000fe80000100800 */
[----:B--2---:R2:W-:Y:S04]  /*6610*/  STL [R1+0xc4], R19 ;  /* 0x0000c41301007387 */ /* 0x0045e80000100800 */
[----:B-1----:R-:W4:Y:S01]  /*6620*/  LDL.LU R91, [R1+0xd70] ;  /* 0x000d7000015b7983 */ /* 0x002f220000300800 */
[----:B------:R-:W-:Y:S01]  /*6630*/  PRMT R90, RZ, 0x7610, R90 ;  /* 0x00007610ff5a7816 */ /* 0x000fe2000000005a */
[----:B0-----:R-:W-:-:S02]  /*6640*/  @!P6 IMAD.MOV.U32 R10, RZ, RZ, R93 ;  /* 0x000000ffff0ae224 */ /* 0x001fc400078e005d */
[----:B------:R-:W4:Y:S01]  /*6650*/  LDL.LU R92, [R1+0xd6c] ;  /* 0x000d6c00015c7983 */ /* 0x000f220000300800 */
[----:B--2---:R-:W-:-:S05]  /*6660*/  IADD3.X R19, PT, PT, R6, UR6, RZ, P4, !PT ;  /* 0x0000000606137c10 */ /* 0x004fca000a7fe4ff */
[----:B------:R-:W-:Y:S01]  /*6670*/  @!P6 IMAD.MOV.U32 R11, RZ, RZ, R19 ;  /* 0x000000ffff0be224 */ /* 0x000fe200078e0013 */
[----:B---3--:R0:W-:Y:S04]  /*6680*/  STL [R1+0xc0], R9 ;  /* 0x0000c00901007387 */ /* 0x0081e80000100800 */
[----:B------:R1:W2:Y:S01]  /*6690*/  @!P6 LDG.E.U8 R90, desc[UR24][R10.64] ;  /* 0x000000180a5ae981 */ /* 0x0002a2000c1e1100 */
[----:B0-----:R-:W-:-:S03]  /*66a0*/  IADD3 R9, P4, PT, R7, UR5, RZ ;  /* 0x0000000507097c10 */ /* 0x001fc6000ff9e0ff */
[----:B------:R0:W-:Y:S01]  /*66b0*/  STL [R1+0x31c], R19 ;  /* 0x00031c1301007387 */ /* 0x0001e20000100800 */
[----:B-1----:R-:W-:Y:S01]  /*66c0*/  IADD3.X R10, PT, PT, R8, UR6, RZ, P4, !PT ;  /* 0x00000006080a7c10 */ /* 0x002fe2000a7fe4ff */
[----:B------:R-:W-:-:S05]  /*66d0*/  IMAD.MOV.U32 R11, RZ, RZ, R9 ;  /* 0x000000ffff0b7224 */ /* 0x000fca00078e0009 */
[-C--:B------:R-:W-:Y:S01]  /*66e0*/  @!P6 LOP3.LUT R11, R11, R10.reuse, RZ, 0x3c, !PT ;  /* 0x0000000a0b0be212 */ /* 0x080fe200078e3cff */
[----:B0-----:R-:W3:Y:S04]  /*66f0*/  LDL.LU R19, [R1+0xd68] ;  /* 0x000d680001137983 */ /* 0x001ee80000300800 */
[----:B------:R-:W3:Y:S04]  /*6700*/  LDL.LU R93, [R1+0xd64] ;  /* 0x000d6400015d7983 */ /* 0x000ee80000300800 */
[----:B------:R-:W-:Y:S04]  /*6710*/  STL [R1+0x328], R9 ;  /* 0x0003280901007387 */ /* 0x000fe80000100800 */
[----:B------:R0:W-:Y:S02]  /*6720*/  STL [R1+0x324], R10 ;  /* 0x0003240a01007387 */ /* 0x0001e40000100800 */
[----:B0-----:R-:W-:-:S04]  /*6730*/  @!P6 LOP3.LUT R10, R11, R10, RZ, 0x3c, !PT ;  /* 0x0000000a0b0ae212 */ /* 0x001fc800078e3cff */
[----:B------:R-:W-:Y:S02]  /*6740*/  @!P6 LOP3.LUT R11, R11, R10, RZ, 0x3c, !PT ;  /* 0x0000000a0b0be212 */ /* 0x000fe400078e3cff */
[----:B----4-:R-:W-:-:S06]  /*6750*/  PRMT R91, RZ, 0x7610, R91 ;  /* 0x00007610ff5b7816 */ /* 0x010fcc000000005b */
[----:B------:R0:W4:Y:S01]  /*6760*/  @!P6 LDG.E.U8 R91, desc[UR24][R10.64] ;  /* 0x000000180a5be981 */ /* 0x000122000c1e1100 */
[----:B------:R-:W-:-:S04]  /*6770*/  UIMAD UR5, UR12, 0xb, URZ ;  /* 0x0000000b0c0578a4 */ /* 0x000fc8000f8e02ff */
[----:B------:R-:W-:Y:S01]  /*6780*/  USHF.R.S32.HI UR6, URZ, 0x1f, UR5 ;  /* 0x0000001fff067899 */ /* 0x000fe20008011405 */
[----:B--2---:R1:W-:Y:S02]  /*6790*/  STL [R1+0xbc], R90 ;  /* 0x0000bc5a01007387 */ /* 0x0043e40000100800 */
[----:B-1----:R-:W-:-:S04]  /*67a0*/  IADD3 R90, P4, PT, R0, UR5, RZ ;  /* 0x00000005005a7c10 */ /* 0x002fc8000ff9e0ff */
[----:B0-----:R-:W-:Y:S01]  /*67b0*/  IADD3.X R10, PT, PT, R2, UR6, RZ, P4, !PT ;  /* 0x00000006020a7c10 */ /* 0x001fe2000a7fe4ff */
[----:B------:R-:W-:Y:S01]  /*67c0*/  IMAD.MOV.U32 R11, RZ, RZ, R90 ;  /* 0x000000ffff0b7224 */ /* 0x000fe200078e005a */
[----:B------:R0:W-:Y:S04]  /*67d0*/  STL [R1+0x68c], R90 ;  /* 0x00068c5a01007387 */ /* 0x0001e80000100800 */
[----:B------:R-:W-:Y:S02]  /*67e0*/  @!P5 LOP3.LUT R11, R11, R10, RZ, 0x3c, !PT ;  /* 0x0000000a0b0bd212 */ /* 0x000fe400078e3cff */
[----:B0-----:R-:W-:Y:S02]  /*67f0*/  IADD3 R90, P6, PT, R3, UR5, RZ ;  /* 0x00000005035a7c10 */ /* 0x001fe4000ffde0ff */
[----:B------:R-:W-:-:S03]  /*6800*/  SHF.R.U32.HI R9, RZ, 0xc, R16 ;  /* 0x0000000cff097819 */ /* 0x000fc60000011610 */
[----:B------:R-:W-:Y:S04]  /*6810*/  STL [R1+0x694], R90 ;  /* 0x0006945a01007387 */ /* 0x000fe80000100800 */
[----:B------:R0:W-:Y:S01]  /*6820*/  STL [R1+0x688], R10 ;  /* 0x0006880a01007387 */ /* 0x0001e20000100800 */
[----:B------:R-:W-:Y:S02]  /*6830*/  PRMT R92, RZ, 0x7610, R92 ;  /* 0x00007610ff5c7816 */ /* 0x000fe4000000005c */
[----:B------:R-:W-:Y:S01]  /*6840*/  LOP3.LUT P4, RZ, R9, 0x1, RZ, 0xc0, !PT ;  /* 0x0000000109ff7812 */ /* 0x000fe2000788c0ff */
[----:B------:R-:W-:Y:S01]  /*6850*/  IMAD.MOV.U32 R9, RZ, RZ, R90 ;  /* 0x000000ffff097224 */ /* 0x000fe200078e005a */
[----:B0-----:R-:W-:-:S04]  /*6860*/  @!P5 LOP3.LUT R10, R11, R10, RZ, 0x3c, !PT ;  /* 0x0000000a0b0ad212 */ /* 0x001fc800078e3cff */
[----:B------:R-:W-:Y:S02]  /*6870*/  @!P5 LOP3.LUT R11, R11, R10, RZ, 0x3c, !PT ;  /* 0x0000000a0b0bd212 */ /* 0x000fe400078e3cff */
[----:B------:R-:W-:-:S03]  /*6880*/  PRMT R87, RZ, 0x7610, R87 ;  /* 0x00007610ff577816 */ /* 0x000fc60000000057 */
[----:B------:R0:W2:Y:S02]  /*6890*/  @!P5 LDG.E.U8 R92, desc[UR24][R10.64] ;  /* 0x000000180a5cd981 */ /* 0x0000a4000c1e1100 */
[----:B0-----:R-:W-:Y:S02]  /*68a0*/  @!P5 IMAD.MOV.U32 R10, RZ, RZ, R9 ;  /* 0x000000ffff0ad224 */ /* 0x001fe400078e0009 */
[----:B----4-:R0:W-:Y:S02]  /*68b0*/  STL [R1+0xb8], R91 ;  /* 0x0000b85b01007387 */ /* 0x0101e40000100800 */
[----:B0-----:R-:W-:-:S05]  /*68c0*/  IADD3.X R91, PT, PT, R4, UR6, RZ, P6, !PT ;  /* 0x00000006045b7c10 */ /* 0x001fca000b7fe4ff */
[----:B------:R-:W-:-:S05]  /*68d0*/  IMAD.MOV.U32 R11, RZ, RZ, R91 ;  /* 0x000000ffff0b7224 */ /* 0x000fca00078e005b */
[----:B------:R0:W4:Y:S01]  /*68e0*/  @!P5 LDG.E.U8 R87, desc[UR24][R10.64] ;  /* 0x000000180a57d981 */ /* 0x000122000c1e1100 */
[----:B------:R-:W-:-:S03]  /*68f0*/  IADD3 R90, P6, PT, R5, UR5, RZ ;  /* 0x00000005055a7c10 */ /* 0x000fc6000ffde0ff */
[----:B------:R-:W-:Y:S01]  /*6900*/  STL [R1+0x690], R91 ;  /* 0x0006905b01007387 */ /* 0x000fe20000100800 */
[----:B------:R-:W-:Y:S02]  /*6910*/  PRMT R89, RZ, 0x7610, R89 ;  /* 0x00007610ff597816 */ /* 0x000fe40000000059 */
[----:B0-----:R-:W-:-:S05]  /*6920*/  IADD3.X R10, PT, PT, R6, UR6, RZ, P6, !PT ;  /* 0x00000006060a7c10 */ /* 0x001fca000b7fe4ff */
[----:B------:R-:W-:Y:S01]  /*6930*/  @!P5 IMAD.MOV.U32 R11, RZ, RZ, R10 ;  /* 0x000000ffff0bd224 */ /* 0x000fe200078e000a */
[----:B------:R-:W-:Y:S01]  /*6940*/  PRMT R86, RZ, 0x7610, R86 ;  /* 0x00007610ff567816 */ /* 0x000fe20000000056 */
[----:B--2---:R0:W-:Y:S04]  /*6950*/  STL [R1+0xb4], R92 ;  /* 0x0000b45c01007387 */ /* 0x0041e80000100800 */
[----:B0-----:R-:W2:Y:S04]  /*6960*/  LDL.LU R92, [R1+0xd60] ;  /* 0x000d6000015c7983 */ /* 0x001ea80000300800 */
[----:B------:R-:W2:Y:S04]  /*6970*/  LDL.LU R91, [R1+0xd5c] ;  /* 0x000d5c00015b7983 */ /* 0x000ea80000300800 */
[----:B------:R-:W-:Y:S04]  /*6980*/  STL [R1+0x69c], R90 ;  /* 0x00069c5a01007387 */ /* 0x000fe80000100800 */
[----:B----4-:R0:W-:Y:S04]  /*6990*/  STL [R1+0xb0], R87 ;  /* 0x0000b05701007387 */ /* 0x0101e80000100800 */
[----:B------:R1:W-:Y:S01]  /*69a0*/  STL [R1+0x698], R10 ;  /* 0x0006980a01007387 */ /* 0x0003e20000100800 */
[----:B0-----:R-:W-:Y:S01]  /*69b0*/  IADD3 R87, P6, PT, R7, UR5, RZ ;  /* 0x0000000507577c10 */ /* 0x001fe2000ffde0ff */
[----:B-1----:R-:W-:-:S03]  /*69c0*/  @!P5 IMAD.MOV.U32 R10, RZ, RZ, R90 ;  /* 0x000000ffff0ad224 */ /* 0x002fc600078e005a */
[----:B------:R-:W-:Y:S02]  /*69d0*/  IADD3.X R9, PT, PT, R8, UR6, RZ, P6, !PT ;  /* 0x0000000608097c10 */ /* 0x000fe4000b7fe4ff */
[----:B------:R0:W4:Y:S03]  /*69e0*/  @!P5 LDG.E.U8 R89, desc[UR24][R10.64] ;  /* 0x000000180a59d981 */ /* 0x000126000c1e1100 */
[----:B0-----:R-:W-:Y:S02]  /*69f0*/  IMAD.MOV.U32 R11, RZ, RZ, R9 ;  /* 0x000000ffff0b7224 */ /* 0x001fe400078e0009 */
[----:B------:R-:W-:-:S05]  /*6a00*/  @!P5 IMAD.MOV.U32 R10, RZ, RZ, R87 ;  /* 0x000000ffff0ad224 */ /* 0x000fca00078e0057 */
[----:B------:R0:W2:Y:S01]  /*6a10*/  @!P5 LDG.E.U8 R86, desc[UR24][R10.64] ;  /* 0x000000180a56d981 */ /* 0x0000a2000c1e1100 */
[----:B------:R-:W-:-:S03]  /*6a20*/  UIMAD UR5, UR12, 0x13, URZ ;  /* 0x000000130c0578a4 */ /* 0x000fc6000f8e02ff */
[----:B------:R-:W-:Y:S04]  /*6a30*/  STL [R1+0x6a4], R87 ;  /* 0x0006a45701007387 */ /* 0x000fe80000100800 */
[----:B------:R-:W2:Y:S01]  /*6a40*/  LDL.LU R90, [R1+0xd58] ;  /* 0x000d5800015a7983 */ /* 0x000ea20000300800 */
[----:B------:R-:W-:Y:S01]  /*6a50*/  USHF.R.S32.HI UR14, URZ, 0x1f, UR5 ;  /* 0x0000001fff0e7899 */ /* 0x000fe20008011405 */
[----:B------:R-:W-:Y:S02]  /*6a60*/  PRMT R88, RZ, 0x7610, R88 ;  /* 0x00007610ff587816 */ /* 0x000fe40000000058 */
[----:B------:R-:W-:Y:S01]  /*6a70*/  PRMT R85, RZ, 0x7610, R85 ;  /* 0x00007610ff557816 */ /* 0x000fe20000000055 */
[----:B----4-:R1:W-:Y:S04]  /*6a80*/  STL [R1+0xac], R89 ;  /* 0x0000ac5901007387 */ /* 0x0103e80000100800 */
[----:B-1----:R-:W4:Y:S04]  /*6a90*/  LDL.LU R89, [R1+0xd54] ;  /* 0x000d540001597983 */ /* 0x002f280000300800 */
[----:B------:R1:W-:Y:S02]  /*6aa0*/  STL [R1+0x6a0], R9 ;  /* 0x0006a00901007387 */ /* 0x0003e40000100800 */
[----:B-1----:R-:W-:-:S04]  /*6ab0*/  IADD3 R9, P6, PT, R0, UR5, RZ ;  /* 0x0000000500097c10 */ /* 0x002fc8000ffde0ff */
[----:B0-----:R-:W-:Y:S01]  /*6ac0*/  IADD3.X R10, PT, PT, R2, UR14, RZ, P6, !PT ;  /* 0x0000000e020a7c10 */ /* 0x001fe2000b7fe4ff */
[----:B------:R-:W-:Y:S01]  /*6ad0*/  STL [R1+0x78c], R9 ;  /* 0x00078c0901007387 */ /* 0x000fe20000100800 */
[----:B------:R-:W-:-:S03]  /*6ae0*/  IMAD.MOV.U32 R11, RZ, RZ, R9 ;  /* 0x000000ffff0b7224 */ /* 0x000fc600078e0009 */
[----:B--2---:R0:W-:Y:S02]  /*6af0*/  STL [R1+0xa8], R86 ;  /* 0x0000a85601007387 */ /* 0x0041e40000100800 */
[----:B------:R-:W-:Y:S02]  /*6b00*/  @P4 LOP3.LUT R11, R11, R10, RZ, 0x3c, !PT ;  /* 0x0000000a0b0b4212 */ /* 0x000fe400078e3cff */
[----:B0-----:R-:W-:-:S05]  /*6b10*/  IADD3 R86, P5, PT, R3, UR5, RZ ;  /* 0x0000000503567c10 */ /* 0x001fca000ffbe0ff */
[----:B------:R-:W-:Y:S04]  /*6b20*/  STL [R1+0x794], R86 ;  /* 0x0007945601007387 */ /* 0x000fe80000100800 */
[----:B------:R0:W-:Y:S01]  /*6b30*/  STL [R1+0x788], R10 ;  /* 0x0007880a01007387 */ /* 0x0001e20000100800 */
[----:B------:R-:W-:Y:S02]  /*6b40*/  IADD3.X R87, PT, PT, R4, UR14, RZ, P5, !PT ;  /* 0x0000000e04577c10 */ /* 0x000fe4000affe4ff */
[----:B0-----:R-:W-:-:S04]  /*6b50*/  @P4 LOP3.LUT R10, R11, R10, RZ, 0x3c, !PT ;  /* 0x0000000a0b0a4212 */ /* 0x001fc800078e3cff */
[----:B------:R-:W-:-:S05]  /*6b60*/  @P4 LOP3.LUT R11, R11, R10, RZ, 0x3c, !PT ;  /* 0x0000000a0b0b4212 */ /* 0x000fca00078e3cff */
[----:B------:R0:W2:Y:S02]  /*6b70*/  @P4 LDG.E.U8 R88, desc[UR24][R10.64] ;  /* 0x000000180a584981 */ /* 0x0000a4000c1e1100 */
[----:B0-----:R-:W-:Y:S02]  /*6b80*/  @P4 IMAD.MOV.U32 R10, RZ, RZ, R86 ;  /* 0x000000ffff0a4224 */ /* 0x001fe400078e0056 */
[----:B------:R-:W-:-:S05]  /*6b90*/  @P4 IMAD.MOV.U32 R11, RZ, RZ, R87 ;  /* 0x000000ffff0b4224 */ /* 0x000fca00078e0057 */
[----:B------:R0:W3:Y:S01]  /*6ba0*/  @P4 LDG.E.U8 R85, desc[UR24][R10.64] ;  /* 0x000000180a554981 */ /* 0x0000e2000c1e1100 */
[----:B------:R-:W-:-:S04]  /*6bb0*/  SHF.R.U32.HI R9, RZ, 0x4, R16 ;  /* 0x00000004ff097819 */ /* 0x000fc80000011610 */
[----:B------:R-:W-:Y:S02]  /*6bc0*/  LOP3.LUT P6, RZ, R9, 0x1, RZ, 0xc0, !PT ;  /* 0x0000000109ff7812 */ /* 0x000fe400078cc0ff */
[----:B------:R-:W-:-:S04]  /*6bd0*/  IADD3 R9, P5, PT, R5, UR5, RZ ;  /* 0x0000000505097c10 */ /* 0x000fc8000ffbe0ff */
[----:B0-----:R-:W-:Y:S01]  /*6be0*/  IADD3.X R10, PT, PT, R6, UR14, RZ, P5, !PT ;  /* 0x0000000e060a7c10 */ /* 0x001fe2000affe4ff */
[----:B------:R-:W-:-:S05]  /*6bf0*/  IMAD.MOV.U32 R11, RZ, RZ, R9 ;  /* 0x000000ffff0b7224 */ /* 0x000fca00078e0009 */
[-C--:B------:R-:W-:Y:S02]  /*6c00*/  @P4 LOP3.LUT R11, R11, R10.reuse, RZ, 0x3c, !PT ;  /* 0x0000000a0b0b4212 */ /* 0x080fe400078e3cff */
[----:B------:R-:W-:Y:S02]  /*6c10*/  PRMT R82, RZ, 0x7610, R82 ;  /* 0x00007610ff527816 */ /* 0x000fe40000000052 */
[----:B------:R-:W-:Y:S01]  /*6c20*/  PRMT R84, RZ, 0x7610, R84 ;  /* 0x00007610ff547816 */ /* 0x000fe20000000054 */
[----:B--2---:R0:W-:Y:S04]  /*6c30*/  STL [R1+0xa4], R88 ;  /* 0x0000a45801007387 */ /* 0x0041e80000100800 */
[----:B0-----:R-:W2:Y:S04]  /*6c40*/  LDL.LU R88, [R1+0xd50] ;  /* 0x000d500001587983 */ /* 0x001ea80000300800 */
[----:B------:R0:W-:Y:S04]  /*6c50*/  STL [R1+0x790], R87 ;  /* 0x0007905701007387 */ /* 0x0001e80000100800 */
[----:B0-----:R-:W2:Y:S04]  /*6c60*/  LDL.LU R87, [R1+0xd4c] ;  /* 0x000d4c0001577983 */ /* 0x001ea80000300800 */
[----:B------:R-:W2:Y:S04]  /*6c70*/  LDL.LU R86, [R1+0xd48] ;  /* 0x000d480001567983 */ /* 0x000ea80000300800 */
[----:B------:R-:W-:Y:S04]  /*6c80*/  STL [R1+0x79c], R9 ;  /* 0x00079c0901007387 */ /* 0x000fe80000100800 */
[----:B---3--:R-:W-:Y:S04]  /*6c90*/  STL [R1+0xa0], R85 ;  /* 0x0000a05501007387 */ /* 0x008fe80000100800 */
[----:B------:R0:W-:Y:S02]  /*6ca0*/  STL [R1+0x798], R10 ;  /* 0x0007980a01007387 */ /* 0x0001e40000100800 */
[----:B0-----:R-:W-:-:S04]  /*6cb0*/  @P4 LOP3.LUT R10, R11, R10, RZ, 0x3c, !PT ;  /* 0x0000000a0b0a4212 */ /* 0x001fc800078e3cff */
[----:B------:R-:W-:Y:S02]  /*6cc0*/  @P4 LOP3.LUT R11, R11, R10, RZ, 0x3c, !PT ;  /* 0x0000000a0b0b4212 */ /* 0x000fe400078e3cff */
[----:B------:R-:W-:-:S03]  /*6cd0*/  IADD3 R85, P5, PT, R7, UR5, RZ ;  /* 0x0000000507557c10 */ /* 0x000fc6000ffbe0ff */
[----:B------:R0:W3:Y:S01]  /*6ce0*/  @P4 LDG.E.U8 R82, desc[UR24][R10.64] ;  /* 0x000000180a524981 */ /* 0x0000e2000c1e1100 */
[----:B------:R-:W-:-:S05]  /*6cf0*/  IADD3.X R9, PT, PT, R8, UR14, RZ, P5, !PT ;  /* 0x0000000e08097c10 */ /* 0x000fca000affe4ff */
[----:B0-----:R-:W-:Y:S02]  /*6d00*/  IMAD.MOV.U32 R11, RZ, RZ, R9 ;  /* 0x000000ffff0b7224 */ /* 0x001fe400078e0009 */
[----:B------:R-:W-:-:S05]  /*6d10*/  @P4 IMAD.MOV.U32 R10, RZ, RZ, R85 ;  /* 0x000000ffff0a4224 */ /* 0x000fca00078e0055 */
[----:B------:R0:W2:Y:S01]  /*6d20*/  @P4 LDG.E.U8 R84, desc[UR24][R10.64] ;  /* 0x000000180a544981 */ /* 0x0000a2000c1e1100 */
[----:B------:R-:W-:-:S03]  /*6d30*/  UIMAD UR6, UR12, 0x1b, URZ ;  /* 0x0000001b0c0678a4 */ /* 0x000fc6000f8e02ff */
[----:B------:R-:W-:Y:S01]  /*6d40*/  STL [R1+0x7a4], R85 ;  /* 0x0007a45501007387 */ /* 0x000fe20000100800 */
[----:B------:R-:W-:-:S03]  /*6d50*/  USHF.R.S32.HI UR15, URZ, 0x1f, UR6 ;  /* 0x0000001fff0f7899 */ /* 0x000fc60008011406 */
[----:B------:R-:W-:Y:S01]  /*6d60*/  STL [R1+0x7a0], R9 ;  /* 0x0007a00901007387 */ /* 0x000fe20000100800 */
[----:B------:R-:W-:-:S03]  /*6d70*/  PRMT R83, RZ, 0x7610, R83 ;  /* 0x00007610ff537816 */ /* 0x000fc60000000053 */
[----:B---3--:R1:W-:Y:S02]  /*6d80*/  STL [R1+0x9c], R82 ;  /* 0x00009c5201007387 */ /* 0x0083e40000100800 */
[----:B-1----:R-:W-:-:S04]  /*6d90*/  IADD3 R82, P5, PT, R0, UR6, RZ ;  /* 0x0000000600527c10 */ /* 0x002fc8000ffbe0ff */
[----:B0-----:R-:W-:Y:S01]  /*6da0*/  IADD3.X R10, PT, PT, R2, UR15, RZ, P5, !PT ;  /* 0x0000000f020a7c10 */ /* 0x001fe2000affe4ff */
[----:B------:R-:W-:Y:S01]  /*6db0*/  IMAD.MOV.U32 R11, RZ, RZ, R82 ;  /* 0x000000ffff0b7224 */ /* 0x000fe200078e0052 */
[----:B------:R-:W-:Y:S04]  /*6dc0*/  STL [R1+0x850], R82 ;  /* 0x0008505201007387 */ /* 0x000fe80000100800 */
[-C--:B------:R-:W-:Y:S01]  /*6dd0*/  @P6 LOP3.LUT R11, R11, R10.reuse, RZ, 0x3c, !PT ;  /* 0x0000000a0b0b6212 */ /* 0x080fe200078e3cff */
[----:B--2---:R-:W-:Y:S04]  /*6de0*/  STL [R1+0x98], R84 ;  /* 0x0000985401007387 */ /* 0x004fe80000100800 */
[----:B------:R0:W-:Y:S02]  /*6df0*/  STL [R1+0x84c], R10 ;  /* 0x00084c0a01007387 */ /* 0x0001e40000100800 */
[----:B0-----:R-:W-:-:S04]  /*6e00*/  @P6 LOP3.LUT R10, R11, R10, RZ, 0x3c, !PT ;  /* 0x0000000a0b0a6212 */ /* 0x001fc800078e3cff */
[----:B------:R-:W-:-:S05]  /*6e10*/  @P6 LOP3.LUT R11, R11, R10, RZ, 0x3c, !PT ;  /* 0x0000000a0b0b6212 */ /* 0x000fca00078e3cff */
[----:B------:R0:W2:Y:S01]  /*6e20*/  @P6 LDG.E.U8 R83, desc[UR24][R10.64] ;  /* 0x000000180a536981 */ /* 0x0000a2000c1e1100 */
[----:B------:R-:W-:Y:S02]  /*6e30*/  IADD3 R84, P5, PT, R3, UR6, RZ ;  /* 0x0000000603547c10 */ /* 0x000fe4000ffbe0ff */
[----:B------:R-:W-:Y:S02]  /*6e40*/  SHF.R.U64 R9, R12, 0x1c, RZ ;  /* 0x0000001c0c097819 */ /* 0x000fe400000012ff */
[----:B------:R-:W-:Y:S02]  /*6e50*/  IADD3.X R85, PT, PT, R4, UR15, RZ, P5, !PT ;  /* 0x0000000f04557c10 */ /* 0x000fe4000affe4ff */
[----:B------:R-:W-:Y:S02]  /*6e60*/  LOP3.LUT P4, RZ, R9, 0x1, RZ, 0xc0, !PT ;  /* 0x0000000109ff7812 */ /* 0x000fe4000788c0ff */
[----:B------:R-:W-:Y:S01]  /*6e70*/  PRMT R9, RZ, 0x7610, R9 ;  /* 0x00007610ff097816 */ /* 0x000fe20000000009 */
[----:B0-----:R-:W-:-:S02]  /*6e80*/  @P6 IMAD.MOV.U32 R10, RZ, RZ, R84 ;  /* 0x000000ffff0a6224 */ /* 0x001fc400078e0054 */
[----:B------:R-:W-:Y:S01]  /*6e90*/  @P6 IMAD.MOV.U32 R11, RZ, RZ, R85 ;  /* 0x000000ffff0b6224 */ /* 0x000fe200078e0055 */
[----:B------:R-:W-:-:S04]  /*6ea0*/  IADD3 R82, P5, PT, R5, UR6, RZ ;  /* 0x0000000605527c10 */ /* 0x000fc8000ffbe0ff */
[----:B------:R0:W3:Y:S04]  /*6eb0*/  @P6 LDG.E.U8 R9, desc[UR24][R10.64] ;  /* 0x000000180a096981 */ /* 0x0000e8000c1e1100 */
[----:B------:R-:W-:Y:S04]  /*6ec0*/  STL [R1+0x858], R84 ;  /* 0x0008585401007387 */ /* 0x000fe80000100800 */
[----:B------:R1:W-:Y:S04]  /*6ed0*/  STL [R1+0x854], R85 ;  /* 0x0008545501007387 */ /* 0x0003e80000100800 */
[----:B------:R-:W-:Y:S01]  /*6ee0*/  STL [R1+0x860], R82 ;  /* 0x0008605201007387 */ /* 0x000fe20000100800 */
[----:B------:R-:W-:Y:S01]  /*6ef0*/  PRMT R55, RZ, 0x7610, R55 ;  /* 0x00007610ff377816 */ /* 0x000fe20000000037 */
[----:B0-----:R-:W-:-:S02]  /*6f00*/  @P6 IMAD.MOV.U32 R10, RZ, RZ, R82 ;  /* 0x000000ffff0a6224 */ /* 0x001fc400078e0052 */
[----:B--2---:R0:W-:Y:S04]  /*6f10*/  STL [R1+0x94], R83 ;  /* 0x0000945301007387 */ /* 0x0041e80000100800 */
[----:B-1----:R-:W2:Y:S04]  /*6f20*/  LDL.LU R85, [R1+0xd44] ;  /* 0x000d440001557983 */ /* 0x002ea80000300800 */
[----:B------:R-:W2:Y:S01]  /*6f30*/  LDL.LU R84, [R1+0xd40] ;  /* 0x000d400001547983 */ /* 0x000ea20000300800 */
[----:B0-----:R-:W-:-:S05]  /*6f40*/  IADD3.X R83, PT, PT, R6, UR15, RZ, P5, !PT ;  /* 0x0000000f06537c10 */ /* 0x001fca000affe4ff */
[----:B------:R-:W-:-:S05]  /*6f50*/  @P6 IMAD.MOV.U32 R11, RZ, RZ, R83 ;  /* 0x000000ffff0b6224 */ /* 0x000fca00078e0053 */
[----:B------:R0:W2:Y:S04]  /*6f60*/  @P6 LDG.E.U8 R55, desc[UR24][R10.64] ;  /* 0x000000180a376981 */ /* 0x0000a8000c1e1100 */
[----:B---3--:R1:W-:Y:S02]  /*6f70*/  STL [R1+0x90], R9 ;  /* 0x0000900901007387 */ /* 0x0083e40000100800 */
[----:B-1----:R-:W-:Y:S02]  /*6f80*/  IADD3 R9, P5, PT, R7, UR6, RZ ;  /* 0x0000000607097c10 */ /* 0x002fe4000ffbe0ff */
[----:B------:R1:W-:Y:S02]  /*6f90*/  STL [R1+0x85c], R83 ;  /* 0x00085c5301007387 */ /* 0x0003e40000100800 */
[----:B0-----:R-:W-:Y:S01]  /*6fa0*/  IADD3.X R10, PT, PT, R8, UR15, RZ, P5, !PT ;  /* 0x0000000f080a7c10 */ /* 0x001fe2000affe4ff */
[----:B------:R-:W-:Y:S01]  /*6fb0*/  IMAD.MOV.U32 R11, RZ, RZ, R9 ;  /* 0x000000ffff0b7224 */ /* 0x000fe200078e0009 */
[----:B------:R-:W-:-:S04]  /*6fc0*/  UIMAD UR5, UR12, 0x23, URZ ;  /* 0x000000230c0578a4 */ /* 0x000fc8000f8e02ff */
[-C--:B------:R-:W-:Y:S01]  /*6fd0*/  @P6 LOP3.LUT R11, R11, R10.reuse, RZ, 0x3c, !PT ;  /* 0x0000000a0b0b6212 */ /* 0x080fe200078e3cff */
[----:B-1----:R-:W3:Y:S04]  /*6fe0*/  LDL.LU R83, [R1+0xd3c] ;  /* 0x000d3c0001537983 */ /* 0x002ee80000300800 */
[----:B------:R-:W3:Y:S04]  /*6ff0*/  LDL.LU R82, [R1+0xd38] ;  /* 0x000d380001527983 */ /* 0x000ee80000300800 */
[----:B------:R-:W-:Y:S04]  /*7000*/  STL [R1+0x868], R9 ;  /* 0x0008680901007387 */ /* 0x000fe80000100800 */
[----:B------:R0:W-:Y:S01]  /*7010*/  STL [R1+0x864], R10 ;  /* 0x0008640a01007387 */ /* 0x0001e20000100800 */
[----:B------:R-:W-:Y:S01]  /*7020*/  PRMT R80, RZ, 0x7610, R80 ;  /* 0x00007610ff507816 */ /* 0x000fe20000000050 */
[----:B------:R-:W-:Y:S01]  /*7030*/  USHF.R.S32.HI UR6, URZ, 0x1f, UR5 ;  /* 0x0000001fff067899 */ /* 0x000fe20008011405 */
[----:B0-----:R-:W-:-:S04]  /*7040*/  @P6 LOP3.LUT R10, R11, R10, RZ, 0x3c, !PT ;  /* 0x0000000a0b0a6212 */ /* 0x001fc800078e3cff */
[----:B------:R-:W-:-:S05]  /*7050*/  @P6 LOP3.LUT R11, R11, R10, RZ, 0x3c, !PT ;  /* 0x0000000a0b0b6212 */ /* 0x000fca00078e3cff */
[----:B------:R0:W3:Y:S01]  /*7060*/  @P6 LDG.E.U8 R80, desc[UR24][R10.64] ;  /* 0x000000180a506981 */ /* 0x0000e2000c1e1100 */
[----:B------:R-:W-:Y:S02]  /*7070*/  SHF.R.U64 R9, R12, 0x14, RZ ;  /* 0x000000140c097819 */ /* 0x000fe400000012ff */
[----:B------:R-:W-:Y:S02]  /*7080*/  PRMT R81, RZ, 0x7610, R81 ;  /* 0x00007610ff517816 */ /* 0x000fe40000000051 */
[----:B------:R-:W-:Y:S01]  /*7090*/  PRMT R77, RZ, 0x7610, R77 ;  /* 0x00007610ff4d7816 */ /* 0x000fe2000000004d */
        /* <DEDUP_REMOVED lines=13> */
[----:B------:R-:W-:-:S05]  /*7170*/  @P4 LOP3.LUT R11, R11, R10, RZ, 0x3c, !PT ;  /* 0x0000000a0b0b4212 */ /* 0x000fca00078e3cff */
[----:B------:R0:W2:Y:S02]  /*7180*/  @P4 LDG.E.U8 R81, desc[UR24][R10.64] ;  /* 0x000000180a514981 */ /* 0x0000a4000c1e1100 */
[----:B0-----:R-:W-:Y:S02]  /*7190*/  IMAD.MOV.U32 R11, RZ, RZ, R55 ;  /* 0x000000ffff0b7224 */ /* 0x001fe400078e0037 */
[----:B------:R-:W-:-:S05]  /*71a0*/  @P4 IMAD.MOV.U32 R10, RZ, RZ, R9 ;  /* 0x000000ffff0a4224 */ /* 0x000fca00078e0009 */
[----:B------:R0:W4:Y:S04]  /*71b0*/  @P4 LDG.E.U8 R77, desc[UR24][R10.64] ;  /* 0x000000180a4d4981 */ /* 0x000128000c1e1100 */
[----:B---3--:R1:W-:Y:S04]  /*71c0*/  STL [R1+0x88], R80 ;  /* 0x0000885001007387 */ /* 0x0083e80000100800 */
[----:B------:R-:W-:Y:S01]  /*71d0*/  STL [R1+0x900], R55 ;  /* 0x0009003701007387 */ /* 0x000fe20000100800 */
[----:B-1----:R-:W-:Y:S02]  /*71e0*/  IADD3 R80, P6, PT, R5, UR5, RZ ;  /* 0x0000000505507c10 */ /* 0x002fe4000ffde0ff */
[----:B------:R-:W-:-:S02]  /*71f0*/  PRMT R79, RZ, 0x7610, R79 ;  /* 0x00007610ff4f7816 */ /* 0x000fc4000000004f */
[----:B0-----:R-:W-:Y:S01]  /*7200*/  IADD3.X R11, PT, PT, R6, UR6, RZ, P6, !PT ;  /* 0x00000006060b7c10 */ /* 0x001fe2000b7fe4ff */
[----:B------:R-:W-:Y:S01]  /*7210*/  @P4 IMAD.MOV.U32 R10, RZ, RZ, R80 ;  /* 0x000000ffff0a4224 */ /* 0x000fe200078e0050 */
[----:B------:R-:W-:-:S04]  /*7220*/  PRMT R76, RZ, 0x7610, R76 ;  /* 0x00007610ff4c7816 */ /* 0x000fc8000000004c */
[----:B------:R0:W3:Y:S04]  /*7230*/  @P4 LDG.E.U8 R79, desc[UR24][R10.64] ;  /* 0x000000180a4f4981 */ /* 0x0000e8000c1e1100 */
[----:B--2---:R1:W-:Y:S04]  /*7240*/  STL [R1+0x84], R81 ;  /* 0x0000845101007387 */ /* 0x0043e80000100800 */
[----:B-1----:R-:W2:Y:S04]  /*7250*/  LDL.LU R81, [R1+0xd34] ;  /* 0x000d340001517983 */ /* 0x002ea80000300800 */
[----:B------:R-:W2:Y:S04]  /*7260*/  LDL.LU R55, [R1+0xd30] ;  /* 0x000d300001377983 */ /* 0x000ea80000300800 */
[----:B------:R-:W-:Y:S04]  /*7270*/  STL [R1+0x90c], R80 ;  /* 0x00090c5001007387 */ /* 0x000fe80000100800 */
[----:B----4-:R1:W-:Y:S02]  /*7280*/  STL [R1+0x80], R77 ;  /* 0x0000804d01007387 */ /* 0x0103e40000100800 */
[----:B-1----:R-:W-:-:S04]  /*7290*/  IADD3 R77, P6, PT, R7, UR5, RZ ;  /* 0x00000005074d7c10 */ /* 0x002fc8000ffde0ff */
[----:B------:R-:W-:Y:S01]  /*72a0*/  IADD3.X R9, PT, PT, R8, UR6, RZ, P6, !PT ;  /* 0x0000000608097c10 */ /* 0x000fe2000b7fe4ff */
[----:B------:R1:W-:Y:S01]  /*72b0*/  STL [R1+0x908], R11 ;  /* 0x0009080b01007387 */ /* 0x0003e20000100800 */
[----:B0-----:R-:W-:-:S03]  /*72c0*/  @P4 IMAD.MOV.U32 R10, RZ, RZ, R77 ;  /* 0x000000ffff0a4224 */ /* 0x001fc600078e004d */
[----:B-1----:R-:W-:-:S05]  /*72d0*/  IMAD.MOV.U32 R11, RZ, RZ, R9 ;  /* 0x000000ffff0b7224 */ /* 0x002fca00078e0009 */
[----:B------:R0:W4:Y:S01]  /*72e0*/  @P4 LDG.E.U8 R76, desc[UR24][R10.64] ;  /* 0x000000180a4c4981 */ /* 0x000122000c1e1100 */
[----:B------:R-:W-:-:S03]  /*72f0*/  UIMAD UR5, UR12, 0x2b, URZ ;  /* 0x0000002b0c0578a4 */ /* 0x000fc6000f8e02ff */
[----:B------:R-:W-:Y:S04]  /*7300*/  STL [R1+0x914], R77 ;  /* 0x0009144d01007387 */ /* 0x000fe80000100800 */
[----:B------:R-:W2:Y:S01]  /*7310*/  LDL.LU R80, [R1+0xd2c] ;  /* 0x000d2c0001507983 */ /* 0x000ea20000300800 */
[----:B------:R-:W-:-:S03]  /*7320*/  USHF.R.S32.HI UR14, URZ, 0x1f, UR5 ;  /* 0x0000001fff0e7899 */ /* 0x000fc60008011405 */
[----:B---3--:R1:W-:Y:S04]  /*7330*/  STL [R1+0x7c], R79 ;  /* 0x00007c4f01007387 */ /* 0x0083e80000100800 */
[----:B-1----:R-:W3:Y:S04]  /*7340*/  LDL.LU R79, [R1+0xd28] ;  /* 0x000d2800014f7983 */ /* 0x002ee80000300800 */
[----:B------:R1:W-:Y:S02]  /*7350*/  STL [R1+0x910], R9 ;  /* 0x0009100901007387 */ /* 0x0003e40000100800 */
[----:B-1----:R-:W-:-:S04]  /*7360*/  IADD3 R9, P6, PT, R0, UR5, RZ ;  /* 0x0000000500097c10 */ /* 0x002fc8000ffde0ff */
[----:B0-----:R-:W-:Y:S01]  /*7370*/  IADD3.X R10, PT, PT, R2, UR14, RZ, P6, !PT ;  /* 0x0000000e020a7c10 */ /* 0x001fe2000b7fe4ff */
[----:B------:R-:W-:Y:S01]  /*7380*/  STL [R1+0x9a8], R9 ;  /* 0x0009a80901007387 */ /* 0x000fe20000100800 */
[----:B------:R-:W-:-:S05]  /*7390*/  IMAD.MOV.U32 R11, RZ, RZ, R9 ;  /* 0x000000ffff0b7224 */ /* 0x000fca00078e0009 */
[----:B------:R-:W-:Y:S02]  /*73a0*/  @P5 LOP3.LUT R11, R11, R10, RZ, 0x3c, !PT ;  /* 0x0000000a0b0b5212 */ /* 0x000fe400078e3cff */
[----:B------:R-:W-:Y:S02]  /*73b0*/  PRMT R78, RZ, 0x7610, R78 ;  /* 0x00007610ff4e7816 */ /* 0x000fe4000000004e */
[----:B------:R-:W-:Y:S01]  /*73c0*/  PRMT R75, RZ, 0x7610, R75 ;  /* 0x00007610ff4b7816 */ /* 0x000fe2000000004b */
[----:B----4-:R0:W-:Y:S02]  /*73d0*/  STL [R1+0x78], R76 ;  /* 0x0000784c01007387 */ /* 0x0101e40000100800 */
[----:B0-----:R-:W-:-:S05]  /*73e0*/  IADD3 R76, P4, PT, R3, UR5, RZ ;  /* 0x00000005034c7c10 */ /* 0x001fca000ff9e0ff */
[----:B------:R-:W-:Y:S04]  /*73f0*/  STL [R1+0x9b0], R76 ;  /* 0x0009b04c01007387 */ /* 0x000fe80000100800 */
[----:B------:R0:W-:Y:S01]  /*7400*/  STL [R1+0x9a4], R10 ;  /* 0x0009a40a01007387 */ /* 0x0001e20000100800 */
[----:B------:R-:W-:Y:S02]  /*7410*/  IADD3.X R77, PT, PT, R4, UR14, RZ, P4, !PT ;  /* 0x0000000e044d7c10 */ /* 0x000fe4000a7fe4ff */
[----:B0-----:R-:W-:-:S04]  /*7420*/  @P5 LOP3.LUT R10, R11, R10, RZ, 0x3c, !PT ;  /* 0x0000000a0b0a5212 */ /* 0x001fc800078e3cff */
[----:B------:R-:W-:-:S05]  /*7430*/  @P5 LOP3.LUT R11, R11, R10, RZ, 0x3c, !PT ;  /* 0x0000000a0b0b5212 */ /* 0x000fca00078e3cff */
[----:B------:R0:W4:Y:S02]  /*7440*/  @P5 LDG.E.U8 R78, desc[UR24][R10.64] ;  /* 0x000000180a4e5981 */ /* 0x000124000c1e1100 */
[----:B0-----:R-:W-:Y:S02]  /*7450*/  @P5 IMAD.MOV.U32 R10, RZ, RZ, R76 ;  /* 0x000000ffff0a5224 */ /* 0x001fe400078e004c */
[----:B------:R-:W-:-:S05]  /*7460*/  @P5 IMAD.MOV.U32 R11, RZ, RZ, R77 ;  /* 0x000000ffff0b5224 */ /* 0x000fca00078e004d */
[----:B------:R0:W2:Y:S01]  /*7470*/  @P5 LDG.E.U8 R75, desc[UR24][R10.64] ;  /* 0x000000180a4b5981 */ /* 0x0000a2000c1e1100 */
[----:B------:R-:W-:-:S04]  /*7480*/  SHF.R.U64 R9, R12, 0xc, RZ ;  /* 0x0000000c0c097819 */ /* 0x000fc800000012ff */
[----:B------:R-:W-:Y:S02]  /*7490*/  LOP3.LUT P6, RZ, R9, 0x1, RZ, 0xc0, !PT ;  /* 0x0000000109ff7812 */ /* 0x000fe400078cc0ff */
[----:B------:R-:W-:-:S04]  /*74a0*/  IADD3 R9, P4, PT, R5, UR5, RZ ;  /* 0x0000000505097c10 */ /* 0x000fc8000ff9e0ff */
[----:B0-----:R-:W-:Y:S01]  /*74b0*/  IADD3.X R10, PT, PT, R6, UR14, RZ, P4, !PT ;  /* 0x0000000e060a7c10 */ /* 0x001fe2000a7fe4ff */
[----:B------:R-:W-:-:S05]  /*74c0*/  IMAD.MOV.U32 R11, RZ, RZ, R9 ;  /* 0x000000ffff0b7224 */ /* 0x000fca00078e0009 */
[-C--:B------:R-:W-:Y:S02]  /*74d0*/  @P5 LOP3.LUT R11, R11, R10.reuse, RZ, 0x3c, !PT ;  /* 0x0000000a0b0b5212 */ /* 0x080fe400078e3cff */
[----:B------:R-:W-:Y:S02]  /*74e0*/  PRMT R70, RZ, 0x7610, R70 ;  /* 0x00007610ff467816 */ /* 0x000fe40000000046 */
[----:B------:R-:W-:Y:S01]  /*74f0*/  PRMT R74, RZ, 0x7610, R74 ;  /* 0x00007610ff4a7816 */ /* 0x000fe2000000004a */
[----:B----4-:R0:W-:Y:S04]  /*7500*/  STL [R1+0x74], R78 ;  /* 0x0000744e01007387 */ /* 0x0101e80000100800 */
[----:B0-----:R-:W4:Y:S04]  /*7510*/  LDL.LU R78, [R1+0xd24] ;  /* 0x000d2400014e7983 */ /* 0x001f280000300800 */
[----:B------:R0:W-:Y:S04]  /*7520*/  STL [R1+0x9ac], R77 ;  /* 0x0009ac4d01007387 */ /* 0x0001e80000100800 */
[----:B0-----:R-:W3:Y:S04]  /*7530*/  LDL.LU R77, [R1+0xd20] ;  /* 0x000d2000014d7983 */ /* 0x001ee80000300800 */
[----:B------:R-:W3:Y:S04]  /*7540*/  LDL.LU R76, [R1+0xd1c] ;  /* 0x000d1c00014c7983 */ /* 0x000ee80000300800 */
[----:B------:R-:W-:Y:S04]  /*7550*/  STL [R1+0x9b8], R9 ;  /* 0x0009b80901007387 */ /* 0x000fe80000100800 */
[----:B--2---:R-:W-:Y:S04]  /*7560*/  STL [R1+0x70], R75 ;  /* 0x0000704b01007387 */ /* 0x004fe80000100800 */
[----:B------:R0:W-:Y:S02]  /*7570*/  STL [R1+0x9b4], R10 ;  /* 0x0009b40a01007387 */ /* 0x0001e40000100800 */
[----:B0-----:R-:W-:-:S04]  /*7580*/  @P5 LOP3.LUT R10, R11, R10, RZ, 0x3c, !PT ;  /* 0x0000000a0b0a5212 */ /* 0x001fc800078e3cff */
[----:B------:R-:W-:Y:S02]  /*7590*/  @P5 LOP3.LUT R11, R11, R10, RZ, 0x3c, !PT ;  /* 0x0000000a0b0b5212 */ /* 0x000fe400078e3cff */
[----:B------:R-:W-:-:S03]  /*75a0*/  IADD3 R75, P4, PT, R7, UR5, RZ ;  /* 0x00000005074b7c10 */ /* 0x000fc6000ff9e0ff */
[----:B------:R0:W2:Y:S01]  /*75b0*/  @P5 LDG.E.U8 R70, desc[UR24][R10.64] ;  /* 0x000000180a465981 */ /* 0x0000a2000c1e1100 */
[----:B------:R-:W-:-:S05]  /*75c0*/  IADD3.X R9, PT, PT, R8, UR14, RZ, P4, !PT ;  /* 0x0000000e08097c10 */ /* 0x000fca000a7fe4ff */
[----:B0-----:R-:W-:Y:S02]  /*75d0*/  IMAD.MOV.U32 R11, RZ, RZ, R9 ;  /* 0x000000ffff0b7224 */ /* 0x001fe400078e0009 */
[----:B------:R-:W-:-:S05]  /*75e0*/  @P5 IMAD.MOV.U32 R10, RZ, RZ, R75 ;  /* 0x000000ffff0a5224 */ /* 0x000fca00078e004b */
[----:B------:R0:W3:Y:S01]  /*75f0*/  @P5 LDG.E.U8 R74, desc[UR24][R10.64] ;  /* 0x000000180a4a5981 */ /* 0x0000e2000c1e1100 */
[----:B------:R-:W-:-:S03]  /*7600*/  UIMAD UR6, UR12, 0x33, URZ ;  /* 0x000000330c0678a4 */ /* 0x000fc6000f8e02ff */
[----:B------:R-:W-:Y:S01]  /*7610*/  STL [R1+0x9c0], R75 ;  /* 0x0009c04b01007387 */ /* 0x000fe20000100800 */
[----:B------:R-:W-:-:S03]  /*7620*/  USHF.R.S32.HI UR15, URZ, 0x1f, UR6 ;  /* 0x0000001fff0f7899 */ /* 0x000fc60008011406 */
[----:B------:R-:W-:Y:S01]  /*7630*/  STL [R1+0x9bc], R9 ;  /* 0x0009bc0901007387 */ /* 0x000fe20000100800 */
[----:B------:R-:W-:Y:S02]  /*7640*/  PRMT R71, RZ, 0x7610, R71 ;  /* 0x00007610ff477816 */ /* 0x000fe40000000047 */
[----:B------:R-:W-:Y:S01]  /*7650*/  PRMT R73, RZ, 0x7610, R73 ;  /* 0x00007610ff497816 */ /* 0x000fe20000000049 */
[----:B--2---:R1:W-:Y:S02]  /*7660*/  STL [R1+0x6c], R70 ;  /* 0x00006c4601007387 */ /* 0x0043e40000100800 */
[----:B-1----:R-:W-:-:S04]  /*7670*/  IADD3 R70, P4, PT, R0, UR6, RZ ;  /* 0x0000000600467c10 */ /* 0x002fc8000ff9e0ff */
[----:B0-----:R-:W-:Y:S01]  /*7680*/  IADD3.X R10, PT, PT, R2, UR15, RZ, P4, !PT ;  /* 0x0000000f020a7c10 */ /* 0x001fe2000a7fe4ff */
[----:B------:R-:W-:Y:S01]  /*7690*/  IMAD.MOV.U32 R11, RZ, RZ, R70 ;  /* 0x000000ffff0b7224 */ /* 0x000fe200078e0046 */
[----:B------:R-:W-:Y:S04]  /*76a0*/  STL [R1+0xa68], R70 ;  /* 0x000a684601007387 */ /* 0x000fe80000100800 */
[----:B------:R-:W-:Y:S01]  /*76b0*/  @P6 LOP3.LUT R11, R11, R10, RZ, 0x3c, !PT ;  /* 0x0000000a0b0b6212 */ /* 0x000fe200078e3cff */
[----:B---3--:R0:W-:Y:S04]  /*76c0*/  STL [R1+0x68], R74 ;  /* 0x0000684a01007387 */ /* 0x0081e80000100800 */
[----:B------:R1:W-:Y:S01]  /*76d0*/  STL [R1+0xa64], R10 ;  /* 0x000a640a01007387 */ /* 0x0003e20000100800 */
[----:B0-----:R-:W-:-:S02]  /*76e0*/  IADD3 R74, P5, PT, R3, UR6, RZ ;  /* 0x00000006034a7c10 */ /* 0x001fc4000ffbe0ff */
[C---:B-1----:R-:W-:Y:S02]  /*76f0*/  @P6 LOP3.LUT R10, R11.reuse, R10, RZ, 0x3c, !PT ;  /* 0x0000000a0b0a6212 */ /* 0x042fe400078e3cff */
[----:B------:R-:W-:Y:S02]  /*7700*/  IADD3.X R75, PT, PT, R4, UR15, RZ, P5, !PT ;  /* 0x0000000f044b7c10 */ /* 0x000fe4000affe4ff */
[----:B------:R-:W-:-:S05]  /*7710*/  @P6 LOP3.LUT R11, R11, R10, RZ, 0x3c, !PT ;  /* 0x0000000a0b0b6212 */ /* 0x000fca00078e3cff */
[----:B------:R0:W2:Y:S02]  /*7720*/  @P6 LDG.E.U8 R71, desc[UR24][R10.64] ;  /* 0x000000180a476981 */ /* 0x0000a4000c1e1100 */
[----:B0-----:R-:W-:Y:S02]  /*7730*/  @P6 IMAD.MOV.U32 R10, RZ, RZ, R74 ;  /* 0x000000ffff0a6224 */ /* 0x001fe400078e004a */
[----:B------:R-:W-:-:S05]  /*7740*/  @P6 IMAD.MOV.U32 R11, RZ, RZ, R75 ;  /* 0x000000ffff0b6224 */ /* 0x000fca00078e004b */
[----:B------:R0:W3:Y:S01]  /*7750*/  @P6 LDG.E.U8 R73, desc[UR24][R10.64] ;  /* 0x000000180a496981 */ /* 0x0000e2000c1e1100 */
[----:B------:R-:W-:-:S03]  /*7760*/  IADD3 R70, P5, PT, R5, UR6, RZ ;  /* 0x0000000605467c10 */ /* 0x000fc6000ffbe0ff */
[----:B------:R-:W-:Y:S01]  /*7770*/  STL [R1+0xa70], R74 ;  /* 0x000a704a01007387 */ /* 0x000fe20000100800 */
[----:B------:R-:W-:-:S03]  /*7780*/  SHF.R.U64 R9, R12, 0x4, RZ ;  /* 0x000000040c097819 */ /* 0x000fc600000012ff */
[----:B------:R1:W-:Y:S04]  /*7790*/  STL [R1+0xa6c], R75 ;  /* 0x000a6c4b01007387 */ /* 0x0003e80000100800 */
[----:B------:R-:W-:Y:S01]  /*77a0*/  STL [R1+0xa78], R70 ;  /* 0x000a784601007387 */ /* 0x000fe20000100800 */
[----:B------:R-:W-:Y:S01]  /*77b0*/  LOP3.LUT P4, RZ, R9, 0x1, RZ, 0xc0, !PT ;  /* 0x0000000109ff7812 */ /* 0x000fe2000788c0ff */
[----:B0-----:R-:W-:Y:S01]  /*77c0*/  @P6 IMAD.MOV.U32 R10, RZ, RZ, R70 ;  /* 0x000000ffff0a6224 */ /* 0x001fe200078e0046 */
[----:B------:R-:W-:Y:S02]  /*77d0*/  PRMT R9, RZ, 0x7610, R9 ;  /* 0x00007610ff097816 */ /* 0x000fe40000000009 */
[----:B------:R-:W-:Y:S01]  /*77e0*/  PRMT R46, RZ, 0x7610, R46 ;  /* 0x00007610ff2e7816 */ /* 0x000fe2000000002e */
[----:B--2---:R0:W-:Y:S04]  /*77f0*/  STL [R1+0x64], R71 ;  /* 0x0000644701007387 */ /* 0x0041e80000100800 */
[----:B-1----:R-:W2:Y:S04]  /*7800*/  LDL.LU R75, [R1+0xd18] ;  /* 0x000d1800014b7983 */ /* 0x002ea80000300800 */
[----:B------:R-:W2:Y:S01]  /*7810*/  LDL.LU R74, [R1+0xd14] ;  /* 0x000d1400014a7983 */ /* 0x000ea20000300800 */
[----:B0-----:R-:W-:-:S05]  /*7820*/  IADD3.X R71, PT, PT, R6, UR15, RZ, P5, !PT ;  /* 0x0000000f06477c10 */ /* 0x001fca000affe4ff */
[----:B------:R-:W-:Y:S01]  /*7830*/  IMAD.MOV.U32 R11, RZ, RZ, R71 ;  /* 0x000000ffff0b7224 */ /* 0x000fe200078e0047 */
[----:B---3--:R0:W-:Y:S04]  /*7840*/  STL [R1+0x60], R73 ;  /* 0x0000604901007387 */ /* 0x0081e80000100800 */
[----:B------:R1:W3:Y:S04]  /*7850*/  @P6 LDG.E.U8 R9, desc[UR24][R10.64] ;  /* 0x000000180a096981 */ /* 0x0002e8000c1e1100 */
[----:B0-----:R-:W2:Y:S04]  /*7860*/  LDL.LU R73, [R1+0xd10] ;  /* 0x000d100001497983 */ /* 0x001ea80000300800 */
[----:B------:R0:W-:Y:S02]  /*7870*/  STL [R1+0xa74], R71 ;  /* 0x000a744701007387 */ /* 0x0001e40000100800 */
[----:B0-----:R-:W-:-:S04]  /*7880*/  IADD3 R71, P5, PT, R7, UR6, RZ ;  /* 0x0000000607477c10 */ /* 0x001fc8000ffbe0ff */
[----:B-1----:R-:W-:Y:S01]  /*7890*/  IADD3.X R11, PT, PT, R8, UR15, RZ, P5, !PT ;  /* 0x0000000f080b7c10 */ /* 0x002fe2000affe4ff */
[----:B------:R-:W-:-:S05]  /*78a0*/  @P6 IMAD.MOV.U32 R10, RZ, RZ, R71 ;  /* 0x000000ffff0a6224 */ /* 0x000fca00078e0047 */
[----:B------:R0:W2:Y:S01]  /*78b0*/  @P6 LDG.E.U8 R46, desc[UR24][R10.64] ;  /* 0x000000180a2e6981 */ /* 0x0000a2000c1e1100 */
[----:B------:R-:W-:-:S04]  /*78c0*/  UIMAD UR5, UR12, 0x3b, URZ ;  /* 0x0000003b0c0578a4 */ /* 0x000fc8000f8e02ff */
[----:B------:R-:W-:Y:S02]  /*78d0*/  USHF.R.S32.HI UR6, URZ, 0x1f, UR5 ;  /* 0x0000001fff067899 */ /* 0x000fe40008011405 */
[----:B------:R-:W-:Y:S01]  /*78e0*/  IADD3 R70, P5, PT, R0, UR5, RZ ;  /* 0x0000000500467c10 */ /* 0x000fe2000ffbe0ff */
[----:B------:R-:W-:Y:S03]  /*78f0*/  STL [R1+0xa80], R71 ;  /* 0x000a804701007387 */ /* 0x000fe60000100800 */
[----:B0-----:R-:W-:Y:S02]  /*7900*/  IADD3.X R10, PT, PT, R2, UR6, RZ, P5, !PT ;  /* 0x00000006020a7c10 */ /* 0x001fe4000affe4ff */
[----:B------:R-:W-:Y:S02]  /*7910*/  PRMT R72, RZ, 0x7610, R72 ;  /* 0x00007610ff487816 */ /* 0x000fe40000000048 */
[----:B------:R-:W-:Y:S01]  /*7920*/  PRMT R68, RZ, 0x7610, R68 ;  /* 0x00007610ff447816 */ /* 0x000fe20000000044 */
[----:B---3--:R-:W-:Y:S04]  /*7930*/  STL [R1+0x5c], R9 ;  /* 0x00005c0901007387 */ /* 0x008fe80000100800 */
[----:B------:R0:W-:Y:S04]  /*7940*/  STL [R1+0xa7c], R11 ;  /* 0x000a7c0b01007387 */ /* 0x0001e80000100800 */
[----:B------:R1:W-:Y:S01]  /*7950*/  STL [R1+0xb28], R70 ;  /* 0x000b284601007387 */ /* 0x0003e20000100800 */
[----:B0-----:R-:W-:Y:S01]  /*7960*/  IMAD.MOV.U32 R11, RZ, RZ, R70 ;  /* 0x000000ffff0b7224 */ /* 0x001fe200078e0046 */
[----:B-1----:R-:W-:-:S04]  /*7970*/  IADD3 R70, P6, PT, R3, UR5, RZ ;  /* 0x0000000503467c10 */ /* 0x002fc8000ffde0ff */
[-C--:B------:R-:W-:Y:S01]  /*7980*/  @P4 LOP3.LUT R11, R11, R10.reuse, RZ, 0x3c, !PT ;  /* 0x0000000a0b0b4212 */ /* 0x080fe200078e3cff */
[----:B------:R-:W-:Y:S01]  /*7990*/  VIADD R9, R66, 0xfffffff3 ;  /* 0xfffffff342097836 */ /* 0x000fe20000000000 */
[----:B------:R-:W-:Y:S01]  /*79a0*/  IADD3.X R71, PT, PT, R4, UR6, RZ, P6, !PT ;  /* 0x0000000604477c10 */ /* 0x000fe2000b7fe4ff */
[----:B--2---:R-:W-:Y:S04]  /*79b0*/  STL [R1+0xc9c], R46 ;  /* 0x000c9c2e01007387 */ /* 0x004fe80000100800 */
[----:B------:R-:W-:Y:S04]  /*79c0*/  STL [R1+0xb34], R70 ;  /* 0x000b344601007387 */ /* 0x000fe80000100800 */
[----:B------:R0:W-:Y:S01]  /*79d0*/  STL [R1+0xb24], R10 ;  /* 0x000b240a01007387 */ /* 0x0001e20000100800 */
[----:B------:R-:W-:Y:S01]  /*79e0*/  ISETP.GE.U32.AND P5, PT, R9, 0x7fffffb4, PT ;  /* 0x7fffffb40900780c */ /* 0x000fe20003fa6070 */
[----:B------:R-:W-:Y:S01]  /*79f0*/  IMAD.MOV.U32 R9, RZ, RZ, R70 ;  /* 0x000000ffff097224 */ /* 0x000fe200078e0046 */
[----:B0-----:R-:W-:-:S04]  /*7a00*/  @P4 LOP3.LUT R10, R11, R10, RZ, 0x3c, !PT ;  /* 0x0000000a0b0a4212 */ /* 0x001fc800078e3cff */
[----:B------:R-:W-:-:S05]  /*7a10*/  @P4 LOP3.LUT R11, R11, R10, RZ, 0x3c, !PT ;  /* 0x0000000a0b0b4212 */ /* 0x000fca00078e3cff */
[----:B------:R0:W2:Y:S02]  /*7a20*/  @P4 LDG.E.U8 R72, desc[UR24][R10.64] ;  /* 0x000000180a484981 */ /* 0x0000a4000c1e1100 */
[----:B0-----:R-:W-:Y:S02]  /*7a30*/  IMAD.MOV.U32 R11, RZ, RZ, R71 ;  /* 0x000000ffff0b7224 */ /* 0x001fe400078e0047 */
[----:B------:R-:W-:-:S05]  /*7a40*/  @P4 IMAD.MOV.U32 R10, RZ, RZ, R9 ;  /* 0x000000ffff0a4224 */ /* 0x000fca00078e0009 */
[----:B------:R0:W3:Y:S01]  /*7a50*/  @P4 LDG.E.U8 R68, desc[UR24][R10.64] ;  /* 0x000000180a444981 */ /* 0x0000e2000c1e1100 */
[----:B------:R-:W-:-:S03]  /*7a60*/  IADD3 R70, P6, PT, R5, UR5, RZ ;  /* 0x0000000505467c10 */ /* 0x000fc6000ffde0ff */
[----:B------:R-:W-:Y:S01]  /*7a70*/  STL [R1+0xb2c], R71 ;  /* 0x000b2c4701007387 */ /* 0x000fe20000100800 */
[----:B0-----:R-:W-:Y:S02]  /*7a80*/  IADD3.X R11, PT, PT, R6, UR6, RZ, P6, !PT ;  /* 0x00000006060b7c10 */ /* 0x001fe4000b7fe4ff */
[----:B------:R-:W-:Y:S01]  /*7a90*/  IADD3 R9, P6, PT, R7, UR5, RZ ;  /* 0x0000000507097c10 */ /* 0x000fe2000ffde0ff */
[----:B------:R-:W-:Y:S01]  /*7aa0*/  @P4 IMAD.MOV.U32 R10, RZ, RZ, R70 ;  /* 0x000000ffff0a4224 */ /* 0x000fe200078e0046 */
[----:B------:R-:W-:-:S06]  /*7ab0*/  PRMT R69, RZ, 0x7610, R69 ;  /* 0x00007610ff457816 */ /* 0x000fcc0000000045 */
[----:B------:R0:W4:Y:S01]  /*7ac0*/  @P4 LDG.E.U8 R69, desc[UR24][R10.64] ;  /* 0x000000180a454981 */ /* 0x000122000c1e1100 */
[----:B------:R-:W-:-:S03]  /*7ad0*/  PRMT R65, RZ, 0x7610, R65 ;  /* 0x00007610ff417816 */ /* 0x000fc60000000041 */
[----:B--2---:R1:W-:Y:S04]  /*7ae0*/  STL [R1+0x54], R72 ;  /* 0x0000544801007387 */ /* 0x0043e80000100800 */
[----:B-1----:R-:W2:Y:S04]  /*7af0*/  LDL.LU R72, [R1+0xd0c] ;  /* 0x000d0c0001487983 */ /* 0x002ea80000300800 */
[----:B------:R-:W2:Y:S04]  /*7b00*/  LDL.LU R71, [R1+0xd08] ;  /* 0x000d080001477983 */ /* 0x000ea80000300800 */
[----:B------:R-:W-:Y:S04]  /*7b10*/  STL [R1+0xb3c], R70 ;  /* 0x000b3c4601007387 */ /* 0x000fe80000100800 */
[----:B------:R0:W-:Y:S04]  /*7b20*/  STL [R1+0xb38], R11 ;  /* 0x000b380b01007387 */ /* 0x0001e80000100800 */
[----:B------:R-:W-:Y:S04]  /*7b30*/  STL [R1+0xb44], R9 ;  /* 0x000b440901007387 */ /* 0x000fe80000100800 */
[----:B---3--:R1:W-:Y:S01]  /*7b40*/  STL [R1+0x50], R68 ;  /* 0x0000504401007387 */ /* 0x0083e20000100800 */
[----:B0-----:R-:W-:Y:S01]  /*7b50*/  IMAD.MOV.U32 R11, RZ, RZ, R9 ;  /* 0x000000ffff0b7224 */ /* 0x001fe200078e0009 */
[----:B------:R-:W-:-:S02]  /*7b60*/  USHF.L.U32 UR5, UR12, 0x2, URZ ;  /* 0x000000020c057899 */ /* 0x000fc400080006ff */
[----:B------:R-:W3:Y:S01]  /*7b70*/  LDL.LU R70, [R1+0xd04] ;  /* 0x000d040001467983 */ /* 0x000ee20000300800 */
[----:B-1----:R-:W-:-:S05]  /*7b80*/  IADD3.X R68, PT, PT, R8, UR6, RZ, P6, !PT ;  /* 0x0000000608447c10 */ /* 0x002fca000b7fe4ff */
[----:B------:R-:W-:-:S05]  /*7b90*/  IMAD.MOV.U32 R10, RZ, RZ, R68 ;  /* 0x000000ffff0a7224 */ /* 0x000fca00078e0044 */
[----:B------:R-:W-:-:S04]  /*7ba0*/  @P4 LOP3.LUT R11, R11, R10, RZ, 0x3c, !PT ;  /* 0x0000000a0b0b4212 */ /* 0x000fc800078e3cff */
[----:B------:R-:W-:-:S04]  /*7bb0*/  @P4 LOP3.LUT R10, R11, R10, RZ, 0x3c, !PT ;  /* 0x0000000a0b0a4212 */ /* 0x000fc800078e3cff */
[----:B------:R-:W-:-:S05]  /*7bc0*/  @P4 LOP3.LUT R11, R11, R10, RZ, 0x3c, !PT ;  /* 0x0000000a0b0b4212 */ /* 0x000fca00078e3cff */
[----:B------:R0:W2:Y:S01]  /*7bd0*/  @P4 LDG.E.U8 R65, desc[UR24][R10.64] ;  /* 0x000000180a414981 */ /* 0x0000a2000c1e1100 */
[----:B------:R-:W-:Y:S02]  /*7be0*/  USHF.R.S32.HI UR14, URZ, 0x1f, UR5 ;  /* 0x0000001fff0e7899 */ /* 0x000fe40008011405 */
[----:B------:R-:W-:Y:S01]  /*7bf0*/  IADD3 R9, P6, PT, R0, UR5, RZ ;  /* 0x0000000500097c10 */ /* 0x000fe2000ffde0ff */
[----:B----4-:R1:W-:Y:S04]  /*7c00*/  STL [R1+0x4c], R69 ;  /* 0x00004c4501007387 */ /* 0x0103e80000100800 */
[----:B0-----:R-:W-:Y:S01]  /*7c10*/  IMAD.MOV.U32 R11, RZ, RZ, R9 ;  /* 0x000000ffff0b7224 */ /* 0x001fe200078e0009 */
[----:B-1----:R-:W4:Y:S01]  /*7c20*/  LDL.LU R69, [R1+0xd00] ;  /* 0x000d000001457983 */ /* 0x002f220000300800 */
[----:B------:R-:W-:-:S03]  /*7c30*/  IADD3.X R10, PT, PT, R2, UR14, RZ, P6, !PT ;  /* 0x0000000e020a7c10 */ /* 0x000fc6000b7fe4ff */
[----:B------:R0:W-:Y:S01]  /*7c40*/  STL [R1+0xb40], R68 ;  /* 0x000b404401007387 */ /* 0x0001e20000100800 */
[----:B------:R-:W-:-:S03]  /*7c50*/  @!P2 LOP3.LUT R11, R11, R10, RZ, 0x3c, !PT ;  /* 0x0000000a0b0ba212 */ /* 0x000fc600078e3cff */
[----:B0-----:R-:W3:Y:S04]  /*7c60*/  LDL.LU R68, [R1+0xcfc] ;  /* 0x000cfc0001447983 */ /* 0x001ee80000300800 */
[----:B------:R0:W-:Y:S01]  /*7c70*/  STL [R1+0x330], R9 ;  /* 0x0003300901007387 */ /* 0x0001e20000100800 */
[----:B------:R-:W-:Y:S02]  /*7c80*/  PRMT R67, RZ, 0x7610, R67 ;  /* 0x00007610ff437816 */ /* 0x000fe40000000043 */
[----:B------:R-:W-:Y:S01]  /*7c90*/  PRMT R64, RZ, 0x7610, R64 ;  /* 0x00007610ff407816 */ /* 0x000fe20000000040 */
[----:B0-----:R-:W-:Y:S01]  /*7ca0*/  VIADD R9, R66, 0xfffffffa ;  /* 0xfffffffa42097836 */ /* 0x001fe20000000000 */
[----:B--2---:R0:W-:Y:S02]  /*7cb0*/  STL [R1+0x48], R65 ;  /* 0x0000484101007387 */ /* 0x0041e40000100800 */
[----:B0-----:R-:W-:-:S05]  /*7cc0*/  IADD3 R65, P4, PT, R3, UR5, RZ ;  /* 0x0000000503417c10 */ /* 0x001fca000ff9e0ff */
[----:B------:R-:W-:Y:S04]  /*7cd0*/  STL [R1+0x338], R65 ;  /* 0x0003384101007387 */ /* 0x000fe80000100800 */
[----:B------:R0:W-:Y:S01]  /*7ce0*/  STL [R1+0x32c], R10 ;  /* 0x00032c0a01007387 */ /* 0x0001e20000100800 */
[----:B------:R-:W-:Y:S02]  /*7cf0*/  IADD3.X R66, PT, PT, R4, UR14, RZ, P4, !PT ;  /* 0x0000000e04427c10 */ /* 0x000fe4000a7fe4ff */
[----:B0-----:R-:W-:-:S04]  /*7d00*/  @!P2 LOP3.LUT R10, R11, R10, RZ, 0x3c, !PT ;  /* 0x0000000a0b0aa212 */ /* 0x001fc800078e3cff */
[----:B------:R-:W-:-:S05]  /*7d10*/  @!P2 LOP3.LUT R11, R11, R10, RZ, 0x3c, !PT ;  /* 0x0000000a0b0ba212 */ /* 0x000fca00078e3cff */
[----:B------:R0:W2:Y:S02]  /*7d20*/  @!P2 LDG.E.U8 R67, desc[UR24][R10.64] ;  /* 0x000000180a43a981 */ /* 0x0000a4000c1e1100 */
[----:B0-----:R-:W-:Y:S02]  /*7d30*/  @!P2 IMAD.MOV.U32 R10, RZ, RZ, R65 ;  /* 0x000000ffff0aa224 */ /* 0x001fe400078e0041 */
[----:B------:R-:W-:-:S05]  /*7d40*/  @!P2 IMAD.MOV.U32 R11, RZ, RZ, R66 ;  /* 0x000000ffff0ba224 */ /* 0x000fca00078e0042 */
[----:B------:R0:W3:Y:S01]  /*7d50*/  @!P2 LDG.E.U8 R64, desc[UR24][R10.64] ;  /* 0x000000180a40a981 */ /* 0x0000e2000c1e1100 */
[----:B------:R-:W-:Y:S02]  /*7d60*/  ISETP.GE.U32.AND P6, PT, R9, 0x7fffffbb, PT ;  /* 0x7fffffbb0900780c */ /* 0x000fe40003fc6070 */
[----:B------:R-:W-:-:S05]  /*7d70*/  IADD3 R9, P4, PT, R5, UR5, RZ ;  /* 0x0000000505097c10 */ /* 0x000fca000ff9e0ff */
[----:B0-----:R-:W-:Y:S01]  /*7d80*/  IMAD.MOV.U32 R11, RZ, RZ, R9 ;  /* 0x000000ffff0b7224 */ /* 0x001fe200078e0009 */
[----:B------:R-:W-:-:S04]  /*7d90*/  IADD3.X R10, PT, PT, R6, UR14, RZ, P4, !PT ;  /* 0x0000000e060a7c10 */ /* 0x000fc8000a7fe4ff */
[-C--:B------:R-:W-:Y:S02]  /*7da0*/  @!P2 LOP3.LUT R11, R11, R10.reuse, RZ, 0x3c, !PT ;  /* 0x0000000a0b0ba212 */ /* 0x080fe400078e3cff */
        /* <DEDUP_REMOVED lines=9> */
[----:B0-----:R-:W-:-:S04]  /*7e40*/  @!P2 LOP3.LUT R10, R11, R10, RZ, 0x3c, !PT ;  /* 0x0000000a0b0aa212 */ /* 0x001fc800078e3cff */
[----:B------:R-:W-:-:S05]  /*7e50*/  @!P2 LOP3.LUT R11, R11, R10, RZ, 0x3c, !PT ;  /* 0x0000000a0b0ba212 */ /* 0x000fca00078e3cff */
[----:B------:R0:W3:Y:S01]  /*7e60*/  @!P2 LDG.E.U8 R60, desc[UR24][R10.64] ;  /* 0x000000180a3ca981 */ /* 0x0000e2000c1e1100 */
[----:B------:R-:W-:Y:S01]  /*7e70*/  IADD3 R64, P4, PT, R7, UR5, RZ ;  /* 0x0000000507407c10 */ /* 0x000fe2000ff9e0ff */
[----:B------:R-:W-:-:S03]  /*7e80*/  UIMAD UR6, UR12, 0xc, URZ ;  /* 0x0000000c0c0678a4 */ /* 0x000fc6000f8e02ff */
[----:B------:R-:W-:Y:S01]  /*7e90*/  IADD3.X R9, PT, PT, R8, UR14, RZ, P4, !PT ;  /* 0x0000000e08097c10 */ /* 0x000fe2000a7fe4ff */
[----:B------:R-:W-:Y:S01]  /*7ea0*/  STL [R1+0x348], R64 ;  /* 0x0003484001007387 */ /* 0x000fe20000100800 */
[----:B------:R-:W-:Y:S01]  /*7eb0*/  PRMT R63, RZ, 0x7610, R63 ;  /* 0x00007610ff3f7816 */ /* 0x000fe2000000003f */
[----:B------:R-:W-:Y:S02]  /*7ec0*/  USHF.R.S32.HI UR15, URZ, 0x1f, UR6 ;  /* 0x0000001fff0f7899 */ /* 0x000fe40008011406 */
[----:B------:R1:W-:Y:S01]  /*7ed0*/  STL [R1+0x344], R9 ;  /* 0x0003440901007387 */ /* 0x0003e20000100800 */
[----:B0-----:R-:W-:Y:S02]  /*7ee0*/  IMAD.MOV.U32 R11, RZ, RZ, R9 ;  /* 0x000000ffff0b7224 */ /* 0x001fe400078e0009 */
[----:B------:R-:W-:-:S05]  /*7ef0*/  @!P2 IMAD.MOV.U32 R10, RZ, RZ, R64 ;  /* 0x000000ffff0aa224 */ /* 0x000fca00078e0040 */
[----:B------:R0:W2:Y:S01]  /*7f00*/  @!P2 LDG.E.U8 R63, desc[UR24][R10.64] ;  /* 0x000000180a3fa981 */ /* 0x0000a2000c1e1100 */
[----:B------:R-:W-:Y:S02]  /*7f10*/  PRMT R56, RZ, 0x7610, R56 ;  /* 0x00007610ff387816 */ /* 0x000fe40000000038 */
[----:B-1----:R-:W-:-:S04]  /*7f20*/  SHF.R.U32.HI R9, RZ, 0xb, R16 ;  /* 0x0000000bff097819 */ /* 0x002fc80000011610 */
[----:B------:R-:W-:Y:S02]  /*7f30*/  LOP3.LUT P2, RZ, R9, 0x1, RZ, 0xc0, !PT ;  /* 0x0000000109ff7812 */ /* 0x000fe4000784c0ff */
[----:B------:R-:W-:Y:S01]  /*7f40*/  PRMT R9, RZ, 0x7610, R9 ;  /* 0x00007610ff097816 */ /* 0x000fe20000000009 */
[----:B---3--:R1:W-:Y:S02]  /*7f50*/  STL [R1+0x3c], R60 ;  /* 0x00003c3c01007387 */ /* 0x0083e40000100800 */
[----:B-1----:R-:W-:-:S04]  /*7f60*/  IADD3 R60, P4, PT, R0, UR6, RZ ;  /* 0x00000006003c7c10 */ /* 0x002fc8000ff9e0ff */
[----:B0-----:R-:W-:Y:S01]  /*7f70*/  IADD3.X R10, PT, PT, R2, UR15, RZ, P4, !PT ;  /* 0x0000000f020a7c10 */ /* 0x001fe2000a7fe4ff */
[----:B------:R-:W-:Y:S01]  /*7f80*/  IMAD.MOV.U32 R11, RZ, RZ, R60 ;  /* 0x000000ffff0b7224 */ /* 0x000fe200078e003c */
[----:B------:R0:W-:Y:S04]  /*7f90*/  STL [R1+0x6ac], R60 ;  /* 0x0006ac3c01007387 */ /* 0x0001e80000100800 */
[-C--:B------:R-:W-:Y:S01]  /*7fa0*/  @!P5 LOP3.LUT R11, R11, R10.reuse, RZ, 0x3c, !PT ;  /* 0x0000000a0b0bd212 */ /* 0x080fe200078e3cff */
[----:B------:R1:W-:Y:S01]  /*7fb0*/  STL [R1+0x6a8], R10 ;  /* 0x0006a80a01007387 */ /* 0x0003e20000100800 */
[----:B0-----:R-:W-:Y:S02]  /*7fc0*/  IADD3 R60, P4, PT, R3, UR6, RZ ;  /* 0x00000006033c7c10 */ /* 0x001fe4000ff9e0ff */
[----:B-1----:R-:W-:-:S02]  /*7fd0*/  @!P5 LOP3.LUT R10, R11, R10, RZ, 0x3c, !PT ;  /* 0x0000000a0b0ad212 */ /* 0x002fc400078e3cff */
[----:B------:R-:W-:Y:S02]  /*7fe0*/  IADD3.X R64, PT, PT, R4, UR15, RZ, P4, !PT ;  /* 0x0000000f04407c10 */ /* 0x000fe4000a7fe4ff */
[----:B------:R-:W-:-:S05]  /*7ff0*/  @!P5 LOP3.LUT R11, R11, R10, RZ, 0x3c, !PT ;  /* 0x0000000a0b0bd212 */ /* 0x000fca00078e3cff */
[----:B------:R0:W3:Y:S02]  /*8000*/  @!P5 LDG.E.U8 R56, desc[UR24][R10.64] ;  /* 0x000000180a38d981 */ /* 0x0000e4000c1e1100 */
[----:B0-----:R-:W-:Y:S02]  /*8010*/  @!P5 IMAD.MOV.U32 R10, RZ, RZ, R60 ;  /* 0x000000ffff0ad224 */ /* 0x001fe400078e003c */
[----:B------:R-:W-:-:S05]  /*8020*/  @!P5 IMAD.MOV.U32 R11, RZ, RZ, R64 ;  /* 0x000000ffff0bd224 */ /* 0x000fca00078e0040 */
[----:B------:R0:W4:Y:S04]  /*8030*/  @!P5 LDG.E.U8 R9, desc[UR24][R10.64] ;  /* 0x000000180a09d981 */ /* 0x000128000c1e1100 */
[----:B------:R-:W-:Y:S04]  /*8040*/  STL [R1+0x6b4], R60 ;  /* 0x0006b43c01007387 */ /* 0x000fe80000100800 */
[----:B--2---:R1:W-:Y:S04]  /*8050*/  STL [R1+0x38], R63 ;  /* 0x0000383f01007387 */ /* 0x0043e80000100800 */
[----:B------:R2:W-:Y:S01]  /*8060*/  STL [R1+0x6b0], R64 ;  /* 0x0006b04001007387 */ /* 0x0005e20000100800 */
[----:B-1----:R-:W-:-:S05]  /*8070*/  IADD3 R63, P4, PT, R5, UR6, RZ ;  /* 0x00000006053f7c10 */ /* 0x002fca000ff9e0ff */
[----:B------:R-:W-:Y:S01]  /*8080*/  STL [R1+0x6bc], R63 ;  /* 0x0006bc3f01007387 */ /* 0x000fe20000100800 */
[----:B------:R-:W-:Y:S01]  /*8090*/  PRMT R59, RZ, 0x7610, R59 ;  /* 0x00007610ff3b7816 */ /* 0x000fe2000000003b */
[----:B0-----:R-:W-:Y:S01]  /*80a0*/  @!P5 IMAD.MOV.U32 R10, RZ, RZ, R63 ;  /* 0x000000ffff0ad224 */ /* 0x001fe200078e003f */
[----:B------:R-:W-:Y:S01]  /*80b0*/  PRMT R61, RZ, 0x7610, R61 ;  /* 0x00007610ff3d7816 */ /* 0x000fe2000000003d */
[----:B---3--:R0:W-:Y:S04]  /*80c0*/  STL [R1+0x34], R56 ;  /* 0x0000343801007387 */ /* 0x0081e80000100800 */
[----:B--2---:R-:W2:Y:S04]  /*80d0*/  LDL.LU R64, [R1+0xcec] ;  /* 0x000cec0001407983 */ /* 0x004ea80000300800 */
[----:B------:R-:W3:Y:S01]  /*80e0*/  LDL.LU R60, [R1+0xce8] ;  /* 0x000ce800013c7983 */ /* 0x000ee20000300800 */
[----:B0-----:R-:W-:-:S05]  /*80f0*/  IADD3.X R56, PT, PT, R6, UR15, RZ, P4, !PT ;  /* 0x0000000f06387c10 */ /* 0x001fca000a7fe4ff */
[----:B------:R-:W-:Y:S01]  /*8100*/  @!P5 IMAD.MOV.U32 R11, RZ, RZ, R56 ;  /* 0x000000ffff0bd224 */ /* 0x000fe200078e0038 */
[----:B----4-:R0:W-:Y:S04]  /*8110*/  STL [R1+0x30], R9 ;  /* 0x0000300901007387 */ /* 0x0101e80000100800 */
[----:B------:R1:W4:Y:S01]  /*8120*/  @!P5 LDG.E.U8 R59, desc[UR24][R10.64] ;  /* 0x000000180a3bd981 */ /* 0x000322000c1e1100 */
[----:B0-----:R-:W-:-:S03]  /*8130*/  IADD3 R9, P4, PT, R7, UR6, RZ ;  /* 0x0000000607097c10 */ /* 0x001fc6000ff9e0ff */
[----:B------:R0:W-:Y:S01]  /*8140*/  STL [R1+0x6b8], R56 ;  /* 0x0006b83801007387 */ /* 0x0001e20000100800 */
[----:B-1----:R-:W-:Y:S01]  /*8150*/  IADD3.X R10, PT, PT, R8, UR15, RZ, P4, !PT ;  /* 0x0000000f080a7c10 */ /* 0x002fe2000a7fe4ff */
[----:B------:R-:W-:-:S05]  /*8160*/  IMAD.MOV.U32 R11, RZ, RZ, R9 ;  /* 0x000000ffff0b7224 */ /* 0x000fca00078e0009 */
[-C--:B------:R-:W-:Y:S01]  /*8170*/  @!P5 LOP3.LUT R11, R11, R10.reuse, RZ, 0x3c, !PT ;  /* 0x0000000a0b0bd212 */ /* 0x080fe200078e3cff */
[----:B0-----:R-:W2:Y:S04]  /*8180*/  LDL.LU R56, [R1+0xce4] ;  /* 0x000ce40001387983 */ /* 0x001ea80000300800 */
[----:B------:R-:W2:Y:S04]  /*8190*/  LDL.LU R63, [R1+0xce0] ;  /* 0x000ce000013f7983 */ /* 0x000ea80000300800 */
[----:B------:R-:W-:Y:S04]  /*81a0*/  STL [R1+0x6c4], R9 ;  /* 0x0006c40901007387 */ /* 0x000fe80000100800 */
[----:B------:R0:W-:Y:S02]  /*81b0*/  STL [R1+0x6c0], R10 ;  /* 0x0006c00a01007387 */ /* 0x0001e40000100800 */
[----:B0-----:R-:W-:-:S04]  /*81c0*/  @!P5 LOP3.LUT R10, R11, R10, RZ, 0x3c, !PT ;  /* 0x0000000a0b0ad212 */ /* 0x001fc800078e3cff */
[----:B------:R-:W-:-:S05]  /*81d0*/  @!P5 LOP3.LUT R11, R11, R10, RZ, 0x3c, !PT ;  /* 0x0000000a0b0bd212 */ /* 0x000fca00078e3cff */
[----:B------:R0:W2:Y:S01]  /*81e0*/  @!P5 LDG.E.U8 R61, desc[UR24][R10.64] ;  /* 0x000000180a3dd981 */ /* 0x0000a2000c1e1100 */
[----:B------:R-:W-:-:S04]  /*81f0*/  UIMAD UR5, UR12, 0x14, URZ ;  /* 0x000000140c0578a4 */ /* 0x000fc8000f8e02ff */
[----:B------:R-:W-:Y:S01]  /*8200*/  USHF.R.S32.HI UR6, URZ, 0x1f, UR5 ;  /* 0x0000001fff067899 */ /* 0x000fe20008011405 */
[----:B------:R-:W-:Y:S02]  /*8210*/  SHF.R.U32.HI R9, RZ, 0x3, R16 ;  /* 0x00000003ff097819 */ /* 0x000fe40000011610 */
[----:B------:R-:W-:Y:S02]  /*8220*/  PRMT R62, RZ, 0x7610, R62 ;  /* 0x00007610ff3e7816 */ /* 0x000fe4000000003e */
[----:B------:R-:W-:Y:S01]  /*8230*/  PRMT R57, RZ, 0x7610, R57 ;  /* 0x00007610ff397816 */ /* 0x000fe20000000039 */
[----:B----4-:R1:W-:Y:S02]  /*8240*/  STL [R1+0x2c], R59 ;  /* 0x00002c3b01007387 */ /* 0x0103e40000100800 */
        /* <DEDUP_REMOVED lines=10> */
[C---:B0-----:R-:W-:Y:S01]  /*82f0*/  @P2 LOP3.LUT R10, R11.reuse, R10, RZ, 0x3c, !PT ;  /* 0x0000000a0b0a2212 */ /* 0x041fe200078e3cff */
[----:B--2---:R0:W-:Y:S03]  /*8300*/  STL [R1+0x28], R61 ;  /* 0x0000283d01007387 */ /* 0x0041e60000100800 */
[----:B------:R-:W-:-:S05]  /*8310*/  @P2 LOP3.LUT R11, R11, R10, RZ, 0x3c, !PT ;  /* 0x0000000a0b0b2212 */ /* 0x000fca00078e3cff */
[----:B------:R1:W2:Y:S01]  /*8320*/  @P2 LDG.E.U8 R62, desc[UR24][R10.64] ;  /* 0x000000180a3e2981 */ /* 0x0002a2000c1e1100 */
[----:B0-----:R-:W-:-:S05]  /*8330*/  IADD3.X R61, PT, PT, R4, UR6, RZ, P5, !PT ;  /* 0x00000006043d7c10 */ /* 0x001fca000affe4ff */
[----:B-1----:R-:W-:Y:S02]  /*8340*/  IMAD.MOV.U32 R11, RZ, RZ, R61 ;  /* 0x000000ffff0b7224 */ /* 0x002fe400078e003d */
[----:B------:R-:W-:-:S05]  /*8350*/  @P2 IMAD.MOV.U32 R10, RZ, RZ, R9 ;  /* 0x000000ffff0a2224 */ /* 0x000fca00078e0009 */
[----:B------:R0:W4:Y:S01]  /*8360*/  @P2 LDG.E.U8 R57, desc[UR24][R10.64] ;  /* 0x000000180a392981 */ /* 0x000122000c1e1100 */
[----:B------:R-:W-:-:S03]  /*8370*/  IADD3 R59, P5, PT, R5, UR5, RZ ;  /* 0x00000005053b7c10 */ /* 0x000fc6000ffbe0ff */
[----:B------:R-:W-:Y:S01]  /*8380*/  STL [R1+0x7b0], R61 ;  /* 0x0007b03d01007387 */ /* 0x000fe20000100800 */
[----:B------:R-:W-:Y:S02]  /*8390*/  PRMT R58, RZ, 0x7610, R58 ;  /* 0x00007610ff3a7816 */ /* 0x000fe4000000003a */
        /* <DEDUP_REMOVED lines=56> */
[----:B------:R-:W-:-:S05]  /*8720*/  @P4 LOP3.LUT R11, R11, R10, RZ, 0x3c, !PT ;  /* 0x0000000a0b0b4212 */ /* 0x000fca00078e3cff */
[----:B------:R0:W2:Y:S01]  /*8730*/  @P4 LDG.E.U8 R46, desc[UR24][R10.64] ;  /* 0x000000180a2e4981 */ /* 0x0000a2000c1e1100 */
[----:B------:R-:W-:Y:S01]  /*8740*/  IADD3 R41, P2, PT, R7, UR5, RZ ;  /* 0x0000000507297c10 */ /* 0x000fe2000ff5e0ff */
[----:B------:R-:W-:-:S03]  /*8750*/  UIMAD UR6, UR12, 0x24, URZ ;  /* 0x000000240c0678a4 */ /* 0x000fc6000f8e02ff */
[----:B------:R-:W-:Y:S01]  /*8760*/  IADD3.X R9, PT, PT, R8, UR14, RZ, P2, !PT ;  /* 0x0000000e08097c10 */ /* 0x000fe200097fe4ff */
[----:B------:R-:W-:Y:S01]  /*8770*/  STL [R1+0x888], R41 ;  /* 0x0008882901007387 */ /* 0x000fe20000100800 */
[----:B------:R-:W-:-:S03]  /*8780*/  PRMT R19, RZ, 0x7610, R19 ;  /* 0x00007610ff137816 */ /* 0x000fc60000000013 */
[----:B------:R1:W-:Y:S01]  /*8790*/  STL [R1+0x884], R9 ;  /* 0x0008840901007387 */ /* 0x0003e20000100800 */
[----:B0-----:R-:W-:Y:S01]  /*87a0*/  IMAD.MOV.U32 R11, RZ, RZ, R9 ;  /* 0x000000ffff0b7224 */ /* 0x001fe200078e0009 */
[----:B------:R-:W-:Y:S01]  /*87b0*/  USHF.R.S32.HI UR15, URZ, 0x1f, UR6 ;  /* 0x0000001fff0f7899 */ /* 0x000fe20008011406 */
[----:B------:R-:W-:-:S05]  /*87c0*/  @P4 IMAD.MOV.U32 R10, RZ, RZ, R41 ;  /* 0x000000ffff0a4224 */ /* 0x000fca00078e0029 */
[----:B------:R0:W3:Y:S01]  /*87d0*/  @P4 LDG.E.U8 R19, desc[UR24][R10.64] ;  /* 0x000000180a134981 */ /* 0x0000e2000c1e1100 */
[----:B-1----:R-:W-:Y:S02]  /*87e0*/  SHF.R.U64 R9, R12, 0x13, RZ ;  /* 0x000000130c097819 */ /* 0x002fe400000012ff */
[----:B------:R-:W-:Y:S02]  /*87f0*/  IADD3 R41, P4, PT, R3, UR6, RZ ;  /* 0x0000000603297c10 */ /* 0x000fe4000ff9e0ff */
[----:B------:R-:W-:Y:S01]  /*8800*/  PRMT R47, RZ, 0x7610, R47 ;  /* 0x00007610ff2f7816 */ /* 0x000fe2000000002f */
[----:B--2---:R1:W-:Y:S02]  /*8810*/  STL [R1+0xc], R46 ;  /* 0x00000c2e01007387 */ /* 0x0043e40000100800 */
[----:B-1----:R-:W-:Y:S01]  /*8820*/  IMAD.MOV.U32 R46, RZ, RZ, R14 ;  /* 0x000000ffff2e7224 */ /* 0x002fe200078e000e */
[----:B------:R-:W-:-:S04]  /*8830*/  IADD3 R14, P2, PT, R0, UR6, RZ ;  /* 0x00000006000e7c10 */ /* 0x000fc8000ff5e0ff */
[----:B0-----:R-:W-:Y:S01]  /*8840*/  IADD3.X R10, PT, PT, R2, UR15, RZ, P2, !PT ;  /* 0x0000000f020a7c10 */ /* 0x001fe200097fe4ff */
[----:B------:R-:W-:Y:S01]  /*8850*/  IMAD.MOV.U32 R11, RZ, RZ, R14 ;  /* 0x000000ffff0b7224 */ /* 0x000fe200078e000e */
[----:B------:R-:W-:Y:S04]  /*8860*/  STL [R1+0x91c], R14 ;  /* 0x00091c0e01007387 */ /* 0x000fe80000100800 */
[----:B------:R-:W-:Y:S01]  /*8870*/  @P5 LOP3.LUT R11, R11, R10, RZ, 0x3c, !PT ;  /* 0x0000000a0b0b5212 */ /* 0x000fe200078e3cff */
[----:B------:R0:W-:Y:S01]  /*8880*/  STL [R1+0x918], R10 ;  /* 0x0009180a01007387 */ /* 0x0001e20000100800 */
[----:B------:R-:W-:Y:S02]  /*8890*/  LOP3.LUT P2, RZ, R9, 0x1, RZ, 0xc0, !PT ;  /* 0x0000000109ff7812 */ /* 0x000fe4000784c0ff */
[----:B------:R-:W-:-:S02]  /*88a0*/  PRMT R9, RZ, 0x7610, R9 ;  /* 0x00007610ff097816 */ /* 0x000fc40000000009 */
[----:B0-----:R-:W-:-:S04]  /*88b0*/  @P5 LOP3.LUT R10, R11, R10, RZ, 0x3c, !PT ;  /* 0x0000000a0b0a5212 */ /* 0x001fc800078e3cff */
[----:B------:R-:W-:Y:S02]  /*88c0*/  @P5 LOP3.LUT R11, R11, R10, RZ, 0x3c, !PT ;  /* 0x0000000a0b0b5212 */ /* 0x000fe400078e3cff */
[----:B------:R-:W-:-:S03]  /*88d0*/  IADD3.X R14, PT, PT, R4, UR15, RZ, P4, !PT ;  /* 0x0000000f040e7c10 */ /* 0x000fc6000a7fe4ff */
[----:B------:R0:W2:Y:S02]  /*88e0*/  @P5 LDG.E.U8 R9, desc[UR24][R10.64] ;  /* 0x000000180a095981 */ /* 0x0000a4000c1e1100 */
[----:B0-----:R-:W-:Y:S02]  /*88f0*/  @P5 IMAD.MOV.U32 R10, RZ, RZ, R41 ;  /* 0x000000ffff0a5224 */ /* 0x001fe400078e0029 */
[----:B------:R-:W-:-:S05]  /*8900*/  @P5 IMAD.MOV.U32 R11, RZ, RZ, R14 ;  /* 0x000000ffff0b5224 */ /* 0x000fca00078e000e */
[----:B------:R0:W4:Y:S04]  /*8910*/  @P5 LDG.E.U8 R47, desc[UR24][R10.64] ;  /* 0x000000180a2f5981 */ /* 0x000128000c1e1100 */
[----:B------:R-:W-:Y:S04]  /*8920*/  STL [R1+0x924], R41 ;  /* 0x0009242901007387 */ /* 0x000fe80000100800 */
[----:B---3--:R1:W-:Y:S04]  /*8930*/  STL [R1+0x8], R19 ;  /* 0x0000081301007387 */ /* 0x0083e80000100800 */
[----:B------:R3:W-:Y:S01]  /*8940*/  STL [R1+0x920], R14 ;  /* 0x0009200e01007387 */ /* 0x0007e20000100800 */
[----:B-1----:R-:W-:-:S05]  /*8950*/  IADD3 R19, P4, PT, R5, UR6, RZ ;  /* 0x0000000605137c10 */ /* 0x002fca000ff9e0ff */
[----:B------:R-:W-:Y:S01]  /*8960*/  STL [R1+0x92c], R19 ;  /* 0x00092c1301007387 */ /* 0x000fe20000100800 */
[----:B------:R-:W-:Y:S01]  /*8970*/  PRMT R93, RZ, 0x7610, R93 ;  /* 0x00007610ff5d7816 */ /* 0x000fe2000000005d */
[----:B0-----:R-:W-:Y:S01]  /*8980*/  @P5 IMAD.MOV.U32 R10, RZ, RZ, R19 ;  /* 0x000000ffff0a5224 */ /* 0x001fe200078e0013 */
[----:B------:R-:W-:Y:S01]  /*8990*/  PRMT R92, RZ, 0x7610, R92 ;  /* 0x00007610ff5c7816 */ /* 0x000fe2000000005c */
[----:B--2---:R0:W-:Y:S04]  /*89a0*/  STL [R1+0x4], R9 ;  /* 0x0000040901007387 */ /* 0x0041e80000100800 */
[----:B---3--:R-:W2:Y:S04]  /*89b0*/  LDL.LU R14, [R1+0xcc0] ;  /* 0x000cc000010e7983 */ /* 0x008ea80000300800 */
[----:B------:R-:W3:Y:S01]  /*89c0*/  LDL.LU R41, [R1+0xcbc] ;  /* 0x000cbc0001297983 */ /* 0x000ee20000300800 */
[----:B0-----:R-:W-:-:S05]  /*89d0*/  IADD3.X R9, PT, PT, R6, UR15, RZ, P4, !PT ;  /* 0x0000000f06097c10 */ /* 0x001fca000a7fe4ff */
[----:B------:R-:W-:Y:S01]  /*89e0*/  @P5 IMAD.MOV.U32 R11, RZ, RZ, R9 ;  /* 0x000000ffff0b5224 */ /* 0x000fe200078e0009 */
[----:B----4-:R0:W-:Y:S04]  /*89f0*/  STL [R1+0xc48], R47 ;  /* 0x000c482f01007387 */ /* 0x0101e80000100800 */
[----:B------:R1:W4:Y:S01]  /*8a00*/  @P5 LDG.E.U8 R93, desc[UR24][R10.64] ;  /* 0x000000180a5d5981 */ /* 0x000322000c1e1100 */
[----:B0-----:R-:W-:-:S04]  /*8a10*/  IADD3 R47, P4, PT, R7, UR6, RZ ;  /* 0x00000006072f7c10 */ /* 0x001fc8000ff9e0ff */
[----:B-1----:R-:W-:Y:S01]  /*8a20*/  IADD3.X R11, PT, PT, R8, UR15, RZ, P4, !PT ;  /* 0x0000000f080b7c10 */ /* 0x002fe2000a7fe4ff */
[----:B------:R-:W-:-:S05]  /*8a30*/  @P5 IMAD.MOV.U32 R10, RZ, RZ, R47 ;  /* 0x000000ffff0a5224 */ /* 0x000fca00078e002f */
[----:B------:R0:W2:Y:S01]  /*8a40*/  @P5 LDG.E.U8 R92, desc[UR24][R10.64] ;  /* 0x000000180a5c5981 */ /* 0x0000a2000c1e1100 */
[----:B------:R-:W-:-:S03]  /*8a50*/  UIMAD UR5, UR12, 0x2c, URZ ;  /* 0x0000002c0c0578a4 */ /* 0x000fc6000f8e02ff */
[----:B------:R-:W-:Y:S01]  /*8a60*/  STL [R1+0x928], R9 ;  /* 0x0009280901007387 */ /* 0x000fe20000100800 */
[----:B------:R-:W-:Y:S02]  /*8a70*/  USHF.R.S32.HI UR6, URZ, 0x1f, UR5 ;  /* 0x0000001fff067899 */ /* 0x000fe40008011405 */
[----:B------:R-:W-:Y:S01]  /*8a80*/  IADD3 R19, P4, PT, R0, UR5, RZ ;  /* 0x0000000500137c10 */ /* 0x000fe2000ff9e0ff */
[----:B------:R-:W-:Y:S03]  /*8a90*/  STL [R1+0x934], R47 ;  /* 0x0009342f01007387 */ /* 0x000fe60000100800 */
[----:B0-----:R-:W-:Y:S02]  /*8aa0*/  IADD3.X R10, PT, PT, R2, UR6, RZ, P4, !PT ;  /* 0x00000006020a7c10 */ /* 0x001fe4000a7fe4ff */
[----:B------:R-:W-:Y:S01]  /*8ab0*/  PRMT R91, RZ, 0x7610, R91 ;  /* 0x00007610ff5b7816 */ /* 0x000fe2000000005b */
[----:B----4-:R-:W-:Y:S04]  /*8ac0*/  STL [R1+0xc4c], R93 ;  /* 0x000c4c5d01007387 */ /* 0x010fe80000100800 */
[----:B------:R0:W-:Y:S04]  /*8ad0*/  STL [R1+0x930], R11 ;  /* 0x0009300b01007387 */ /* 0x0001e80000100800 */
[----:B------:R1:W-:Y:S01]  /*8ae0*/  STL [R1+0x9c8], R19 ;  /* 0x0009c81301007387 */ /* 0x0003e20000100800 */
[----:B0-----:R-:W-:Y:S01]  /*8af0*/  IMAD.MOV.U32 R11, RZ, RZ, R19 ;  /* 0x000000ffff0b7224 */ /* 0x001fe200078e0013 */
[----:B-1----:R-:W-:-:S02]  /*8b00*/  IADD3 R19, P5, PT, R3, UR5, RZ ;  /* 0x0000000503137c10 */ /* 0x002fc4000ffbe0ff */
[----:B--2---:R-:W-:Y:S02]  /*8b10*/  STL [R1+0xc50], R92 ;  /* 0x000c505c01007387 */ /* 0x004fe40000100800 */
[-C--:B------:R-:W-:Y:S02]  /*8b20*/  @P2 LOP3.LUT R11, R11, R10.reuse, RZ, 0x3c, !PT ;  /* 0x0000000a0b0b2212 */ /* 0x080fe400078e3cff */
[----:B------:R-:W-:Y:S04]  /*8b30*/  STL [R1+0x9d0], R19 ;  /* 0x0009d01301007387 */ /* 0x000fe80000100800 */
[----:B------:R0:W-:Y:S02]  /*8b40*/  STL [R1+0x9c4], R10 ;  /* 0x0009c40a01007387 */ /* 0x0001e40000100800 */
[----:B0-----:R-:W-:-:S04]  /*8b50*/  @P2 LOP3.LUT R10, R11, R10, RZ, 0x3c, !PT ;  /* 0x0000000a0b0a2212 */ /* 0x001fc800078e3cff */
[----:B------:R-:W-:-:S05]  /*8b60*/  @P2 LOP3.LUT R11, R11, R10, RZ, 0x3c, !PT ;  /* 0x0000000a0b0b2212 */ /* 0x000fca00078e3cff */
[----:B------:R0:W2:Y:S01]  /*8b70*/  @P2 LDG.E.U8 R91, desc[UR24][R10.64] ;  /* 0x000000180a5b2981 */ /* 0x0000a2000c1e1100 */
[----:B------:R-:W-:Y:S02]  /*8b80*/  IADD3.X R93, PT, PT, R4, UR6, RZ, P5, !PT ;  /* 0x00000006045d7c10 */ /* 0x000fe4000affe4ff */
[----:B------:R-:W-:Y:S02]  /*8b90*/  IADD3 R47, P5, PT, R5, UR5, RZ ;  /* 0x00000005052f7c10 */ /* 0x000fe4000ffbe0ff */
[----:B------:R-:W-:Y:S01]  /*8ba0*/  PRMT R90, RZ, 0x7610, R90 ;  /* 0x00007610ff5a7816 */ /* 0x000fe2000000005a */
[----:B------:R-:W-:Y:S04]  /*8bb0*/  STL [R1+0x9cc], R93 ;  /* 0x0009cc5d01007387 */ /* 0x000fe80000100800 */
[----:B------:R-:W-:Y:S01]  /*8bc0*/  STL [R1+0x9d8], R47 ;  /* 0x0009d82f01007387 */ /* 0x000fe20000100800 */
[----:B0-----:R-:W-:-:S02]  /*8bd0*/  @P2 IMAD.MOV.U32 R10, RZ, RZ, R19 ;  /* 0x000000ffff0a2224 */ /* 0x001fc400078e0013 */
[----:B------:R-:W-:Y:S01]  /*8be0*/  @P2 IMAD.MOV.U32 R11, RZ, RZ, R93 ;  /* 0x000000ffff0b2224 */ /* 0x000fe200078e005d */
[----:B------:R-:W-:-:S04]  /*8bf0*/  PRMT R89, RZ, 0x7610, R89 ;  /* 0x00007610ff597816 */ /* 0x000fc80000000059 */
[----:B------:R0:W4:Y:S02]  /*8c00*/  @P2 LDG.E.U8 R90, desc[UR24][R10.64] ;  /* 0x000000180a5a2981 */ /* 0x000124000c1e1100 */
[----:B0-----:R-:W-:Y:S02]  /*8c10*/  @P2 IMAD.MOV.U32 R10, RZ, RZ, R47 ;  /* 0x000000ffff0a2224 */ /* 0x001fe400078e002f */
[----:B--2---:R0:W-:Y:S02]  /*8c20*/  STL [R1+0xc54], R91 ;  /* 0x000c545b01007387 */ /* 0x0041e40000100800 */
[----:B0-----:R-:W-:-:S05]  /*8c30*/  IADD3.X R91, PT, PT, R6, UR6, RZ, P5, !PT ;  /* 0x00000006065b7c10 */ /* 0x001fca000affe4ff */
[----:B------:R-:W-:-:S05]  /*8c40*/  @P2 IMAD.MOV.U32 R11, RZ, RZ, R91 ;  /* 0x000000ffff0b2224 */ /* 0x000fca00078e005b */
[----:B------:R0:W2:Y:S01]  /*8c50*/  @P2 LDG.E.U8 R89, desc[UR24][R10.64] ;  /* 0x000000180a592981 */ /* 0x0000a2000c1e1100 */
[----:B------:R-:W-:-:S04]  /*8c60*/  SHF.R.U64 R9, R12, 0xb, RZ ;  /* 0x0000000b0c097819 */ /* 0x000fc800000012ff */
[----:B------:R-:W-:Y:S02]  /*8c70*/  LOP3.LUT P4, RZ, R9, 0x1, RZ, 0xc0, !PT ;  /* 0x0000000109ff7812 */ /* 0x000fe4000788c0ff */
[----:B------:R-:W-:Y:S01]  /*8c80*/  IADD3 R9, P5, PT, R7, UR5, RZ ;  /* 0x0000000507097c10 */ /* 0x000fe2000ffbe0ff */
[----:B------:R-:W-:Y:S01]  /*8c90*/  UIMAD UR5, UR12, 0x34, URZ ;  /* 0x000000340c0578a4 */ /* 0x000fe2000f8e02ff */
[----:B----4-:R1:W-:Y:S02]  /*8ca0*/  STL [R1+0xc58], R90 ;  /* 0x000c585a01007387 */ /* 0x0103e40000100800 */
[----:B------:R-:W-:Y:S01]  /*8cb0*/  IADD3.X R19, PT, PT, R8, UR6, RZ, P5, !PT ;  /* 0x0000000608137c10 */ /* 0x000fe2000affe4ff */
[----:B------:R-:W-:Y:S01]  /*8cc0*/  USHF.R.S32.HI UR14, URZ, 0x1f, UR5 ;  /* 0x0000001fff0e7899 */ /* 0x000fe20008011405 */
[----:B------:R-:W-:Y:S01]  /*8cd0*/  STL [R1+0x9d4], R91 ;  /* 0x0009d45b01007387 */ /* 0x000fe20000100800 */
[----:B------:R-:W-:Y:S01]  /*8ce0*/  PRMT R88, RZ, 0x7610, R88 ;  /* 0x00007610ff587816 */ /* 0x000fe20000000058 */
[----:B0-----:R-:W-:-:S02]  /*8cf0*/  @P2 IMAD.MOV.U32 R10, RZ, RZ, R9 ;  /* 0x000000ffff0a2224 */ /* 0x001fc400078e0009 */
[----:B------:R-:W-:Y:S01]  /*8d00*/  STL [R1+0x9e0], R9 ;  /* 0x0009e00901007387 */ /* 0x000fe20000100800 */
[----:B-1----:R-:W-:Y:S01]  /*8d10*/  IADD3 R90, P5, PT, R0, UR5, RZ ;  /* 0x00000005005a7c10 */ /* 0x002fe2000ffbe0ff */
[----:B------:R-:W-:Y:S01]  /*8d20*/  @P2 IMAD.MOV.U32 R11, RZ, RZ, R19 ;  /* 0x000000ffff0b2224 */ /* 0x000fe200078e0013 */
[----:B------:R-:W-:-:S04]  /*8d30*/  PRMT R87, RZ, 0x7610, R87 ;  /* 0x00007610ff577816 */ /* 0x000fc80000000057 */
[----:B------:R0:W4:Y:S02]  /*8d40*/  @P2 LDG.E.U8 R88, desc[UR24][R10.64] ;  /* 0x000000180a582981 */ /* 0x000124000c1e1100 */
[----:B0-----:R-:W-:Y:S02]  /*8d50*/  @P4 IMAD.MOV.U32 R10, RZ, RZ, R90 ;  /* 0x000000ffff0a4224 */ /* 0x001fe400078e005a */
[----:B--2---:R0:W-:Y:S02]  /*8d60*/  STL [R1+0xc5c], R89 ;  /* 0x000c5c5901007387 */ /* 0x0041e40000100800 */
[----:B0-----:R-:W-:-:S05]  /*8d70*/  IADD3.X R89, PT, PT, R2, UR14, RZ, P5, !PT ;  /* 0x0000000e02597c10 */ /* 0x001fca000affe4ff */
[----:B------:R-:W-:-:S05]  /*8d80*/  @P4 IMAD.MOV.U32 R11, RZ, RZ, R89 ;  /* 0x000000ffff0b4224 */ /* 0x000fca00078e0059 */
[----:B------:R0:W2:Y:S04]  /*8d90*/  @P4 LDG.E.U8 R87, desc[UR24][R10.64] ;  /* 0x000000180a574981 */ /* 0x0000a8000c1e1100 */
[----:B------:R1:W-:Y:S01]  /*8da0*/  STL [R1+0x9dc], R19 ;  /* 0x0009dc1301007387 */ /* 0x0003e20000100800 */
[----:B------:R-:W-:Y:S02]  /*8db0*/  SHF.R.U64 R9, R12, 0x3, RZ ;  /* 0x000000030c097819 */ /* 0x000fe400000012ff */
[----:B-1----:R-:W-:-:S04]  /*8dc0*/  IADD3 R19, P2, PT, R3, UR5, RZ ;  /* 0x0000000503137c10 */ /* 0x002fc8000ff5e0ff */
[----:B------:R-:W-:Y:S01]  /*8dd0*/  IADD3.X R47, PT, PT, R4, UR14, RZ, P2, !PT ;  /* 0x0000000e042f7c10 */ /* 0x000fe200097fe4ff */
[----:B----4-:R-:W-:Y:S01]  /*8de0*/  STL [R1+0xc60], R88 ;  /* 0x000c605801007387 */ /* 0x010fe20000100800 */
[----:B------:R-:W-:Y:S01]  /*8df0*/  PRMT R86, RZ, 0x7610, R86 ;  /* 0x00007610ff567816 */ /* 0x000fe20000000056 */
[----:B0-----:R-:W-:Y:S01]  /*8e00*/  @P4 IMAD.MOV.U32 R10, RZ, RZ, R19 ;  /* 0x000000ffff0a4224 */ /* 0x001fe200078e0013 */
[----:B------:R-:W-:Y:S01]  /*8e10*/  LOP3.LUT P5, RZ, R9, 0x1, RZ, 0xc0, !PT ;  /* 0x0000000109ff7812 */ /* 0x000fe200078ac0ff */
[----:B------:R-:W-:Y:S01]  /*8e20*/  STL [R1+0xa88], R90 ;  /* 0x000a885a01007387 */ /* 0x000fe20000100800 */
[----:B------:R-:W-:Y:S01]  /*8e30*/  @P4 IMAD.MOV.U32 R11, RZ, RZ, R47 ;  /* 0x000000ffff0b4224 */ /* 0x000fe200078e002f */
[----:B------:R-:W-:Y:S02]  /*8e40*/  IADD3 R9, P2, PT, R5, UR5, RZ ;  /* 0x0000000505097c10 */ /* 0x000fe4000ff5e0ff */
[----:B------:R-:W-:Y:S04]  /*8e50*/  STL [R1+0xa90], R19 ;  /* 0x000a901301007387 */ /* 0x000fe80000100800 */
[----:B------:R0:W-:Y:S04]  /*8e60*/  STL [R1+0xa84], R89 ;  /* 0x000a845901007387 */ /* 0x0001e80000100800 */
[----:B------:R-:W-:Y:S04]  /*8e70*/  STL [R1+0xa8c], R47 ;  /* 0x000a8c2f01007387 */ /* 0x000fe80000100800 */
[----:B------:R1:W4:Y:S01]  /*8e80*/  @P4 LDG.E.U8 R86, desc[UR24][R10.64] ;  /* 0x000000180a564981 */ /* 0x000322000c1e1100 */
[----:B------:R-:W-:Y:S01]  /*8e90*/  PRMT R85, RZ, 0x7610, R85 ;  /* 0x00007610ff557816 */ /* 0x000fe20000000055 */
[----:B0-----:R-:W0:Y:S01]  /*8ea0*/  LDC R89, c[0x0][0x3a0] ;  /* 0x0000e800ff597b82 */ /* 0x001e220000000800 */
[----:B-1----:R-:W-:Y:S01]  /*8eb0*/  @P4 IMAD.MOV.U32 R10, RZ, RZ, R9 ;  /* 0x000000ffff0a4224 */ /* 0x002fe200078e0009 */
[----:B------:R-:W-:Y:S01]  /*8ec0*/  PRMT R84, RZ, 0x7610, R84 ;  /* 0x00007610ff547816 */ /* 0x000fe20000000054 */
[----:B--2---:R1:W-:Y:S02]  /*8ed0*/  STL [R1+0xc64], R87 ;  /* 0x000c645701007387 */ /* 0x0043e40000100800 */
[----:B-1----:R-:W-:-:S02]  /*8ee0*/  IADD3.X R87, PT, PT, R6, UR14, RZ, P2, !PT ;  /* 0x0000000e06577c10 */ /* 0x002fc400097fe4ff */
[----:B------:R-:W-:-:S03]  /*8ef0*/  IADD3 R19, P2, PT, R7, UR5, RZ ;  /* 0x0000000507137c10 */ /* 0x000fc6000ff5e0ff */
[----:B------:R-:W-:Y:S01]  /*8f00*/  @P4 IMAD.MOV.U32 R11, RZ, RZ, R87 ;  /* 0x000000ffff0b4224 */ /* 0x000fe200078e0057 */
[----:B------:R-:W-:-:S04]  /*8f10*/  IADD3.X R47, PT, PT, R8, UR14, RZ, P2, !PT ;  /* 0x0000000e082f7c10 */ /* 0x000fc800097fe4ff */
[----:B------:R1:W2:Y:S02]  /*8f20*/  @P4 LDG.E.U8 R85, desc[UR24][R10.64] ;  /* 0x000000180a554981 */ /* 0x0002a4000c1e1100 */
[----:B-1----:R-:W-:Y:S02]  /*8f30*/  @P4 IMAD.MOV.U32 R10, RZ, RZ, R19 ;  /* 0x000000ffff0a4224 */ /* 0x002fe400078e0013 */
[----:B------:R-:W-:-:S05]  /*8f40*/  @P4 IMAD.MOV.U32 R11, RZ, RZ, R47 ;  /* 0x000000ffff0b4224 */ /* 0x000fca00078e002f */
[----:B------:R1:W3:Y:S01]  /*8f50*/  @P4 LDG.E.U8 R84, desc[UR24][R10.64] ;  /* 0x000000180a544981 */ /* 0x0002e2000c1e1100 */
[----:B------:R-:W-:-:S03]  /*8f60*/  UIMAD UR6, UR12, 0x3c, URZ ;  /* 0x0000003c0c0678a4 */ /* 0x000fc6000f8e02ff */
[----:B----4-:R4:W-:Y:S01]  /*8f70*/  STL [R1+0xc68], R86 ;  /* 0x000c685601007387 */ /* 0x0109e20000100800 */
[----:B------:R-:W-:-:S03]  /*8f80*/  USHF.R.S32.HI UR15, URZ, 0x1f, UR6 ;  /* 0x0000001fff0f7899 */ /* 0x000fc60008011406 */
[----:B------:R-:W-:Y:S01]  /*8f90*/  STL [R1+0xa98], R9 ;  /* 0x000a980901007387 */ /* 0x000fe20000100800 */
[----:B----4-:R-:W-:-:S03]  /*8fa0*/  IADD3 R86, P2, PT, R0, UR6, RZ ;  /* 0x0000000600567c10 */ /* 0x010fc6000ff5e0ff */
[----:B------:R4:W-:Y:S01]  /*8fb0*/  STL [R1+0xa94], R87 ;  /* 0x000a945701007387 */ /* 0x0009e20000100800 */
[----:B------:R-:W-:-:S03]  /*8fc0*/  PRMT R83, RZ, 0x7610, R83 ;  /* 0x00007610ff537816 */ /* 0x000fc60000000053 */
[----:B------:R0:W-:Y:S01]  /*8fd0*/  STL [R1+0xaa0], R19 ;  /* 0x000aa01301007387 */ /* 0x0001e20000100800 */
[----:B-1----:R-:W-:Y:S01]  /*8fe0*/  @P5 IMAD.MOV.U32 R10, RZ, RZ, R86 ;  /* 0x000000ffff0a5224 */ /* 0x002fe200078e0056 */
[----:B----4-:R-:W-:Y:S02]  /*8ff0*/  IADD3.X R87, PT, PT, R2, UR15, RZ, P2, !PT ;  /* 0x0000000f02577c10 */ /* 0x010fe400097fe4ff */
[----:B------:R-:W-:Y:S01]  /*9000*/  STL [R1+0xa9c], R47 ;  /* 0x000a9c2f01007387 */ /* 0x000fe20000100800 */
[----:B0-----:R-:W-:Y:S02]  /*9010*/  IADD3 R19, P4, PT, R3, UR6, RZ ;  /* 0x0000000603137c10 */ /* 0x001fe4000ff9e0ff */
[----:B------:R-:W-:Y:S01]  /*9020*/  @P5 IMAD.MOV.U32 R11, RZ, RZ, R87 ;  /* 0x000000ffff0b5224 */ /* 0x000fe200078e0057 */
[----:B------:R-:W-:Y:S01]  /*9030*/  PRMT R82, RZ, 0x7610, R82 ;  /* 0x00007610ff527816 */ /* 0x000fe20000000052 */
[----:B------:R-:W-:-:S03]  /*9040*/  VIADD R9, R89, 0xfffffff2 ;  /* 0xfffffff259097836 */ /* 0x000fc60000000000 */
[----:B------:R0:W4:Y:S02]  /*9050*/  @P5 LDG.E.U8 R83, desc[UR24][R10.64] ;  /* 0x000000180a535981 */ /* 0x000124000c1e1100 */
[----:B------:R-:W-:Y:S01]  /*9060*/  ISETP.GE.U32.AND P2, PT, R9, 0x7fffffb3, PT ;  /* 0x7fffffb30900780c */ /* 0x000fe20003f46070 */
[----:B0-----:R-:W-:Y:S01]  /*9070*/  @P5 IMAD.MOV.U32 R10, RZ, RZ, R19 ;  /* 0x000000ffff0a5224 */ /* 0x001fe200078e0013 */
[----:B------:R-:W-:Y:S02]  /*9080*/  PRMT R81, RZ, 0x7610, R81 ;  /* 0x00007610ff517816 */ /* 0x000fe40000000051 */
[----:B------:R-:W-:Y:S01]  /*9090*/  PRMT R55, RZ, 0x7610, R55 ;  /* 0x00007610ff377816 */ /* 0x000fe20000000037 */
[----:B--2---:R0:W-:Y:S02]  /*90a0*/  STL [R1+0xc6c], R85 ;  /* 0x000c6c5501007387 */ /* 0x0041e40000100800 */
[----:B0-----:R-:W-:Y:S02]  /*90b0*/  IADD3.X R85, PT, PT, R4, UR15, RZ, P4, !PT ;  /* 0x0000000f04557c10 */ /* 0x001fe4000a7fe4ff */
[----:B------:R-:W-:-:S03]  /*90c0*/  IADD3 R47, P4, PT, R5, UR6, RZ ;  /* 0x00000006052f7c10 */ /* 0x000fc6000ff9e0ff */
[----:B------:R-:W-:Y:S01]  /*90d0*/  @P5 IMAD.MOV.U32 R11, RZ, RZ, R85 ;  /* 0x000000ffff0b5224 */ /* 0x000fe200078e0055 */
[----:B------:R-:W-:Y:S01]  /*90e0*/  STL [R1+0xb4c], R86 ;  /* 0x000b4c5601007387 */ /* 0x000fe20000100800 */
[----:B------:R-:W-:-:S03]  /*90f0*/  IADD3.X R9, PT, PT, R6, UR15, RZ, P4, !PT ;  /* 0x0000000f06097c10 */ /* 0x000fc6000a7fe4ff */
[----:B---3--:R-:W-:Y:S04]  /*9100*/  STL [R1+0xc70], R84 ;  /* 0x000c705401007387 */ /* 0x008fe80000100800 */
[----:B------:R-:W-:Y:S04]  /*9110*/  STL [R1+0xb48], R87 ;  /* 0x000b485701007387 */ /* 0x000fe80000100800 */
[----:B------:R0:W2:Y:S04]  /*9120*/  @P5 LDG.E.U8 R82, desc[UR24][R10.64] ;  /* 0x000000180a525981 */ /* 0x0000a8000c1e1100 */
[----:B------:R1:W-:Y:S04]  /*9130*/  STL [R1+0xb54], R19 ;  /* 0x000b541301007387 */ /* 0x0003e80000100800 */
[----:B------:R-:W-:Y:S01]  /*9140*/  STL [R1+0xb50], R85 ;  /* 0x000b505501007387 */ /* 0x000fe20000100800 */
[----:B0-----:R-:W-:Y:S01]  /*9150*/  @P5 IMAD.MOV.U32 R10, RZ, RZ, R47 ;  /* 0x000000ffff0a5224 */ /* 0x001fe200078e002f */
[----:B-1----:R-:W-:-:S02]  /*9160*/  IADD3 R19, P4, PT, R7, UR6, RZ ;  /* 0x0000000607137c10 */ /* 0x002fc4000ff9e0ff */
[----:B------:R0:W-:Y:S01]  /*9170*/  STL [R1+0xb5c], R47 ;  /* 0x000b5c2f01007387 */ /* 0x0001e20000100800 */
[----:B------:R-:W-:-:S05]  /*9180*/  @P5 IMAD.MOV.U32 R11, RZ, RZ, R9 ;  /* 0x000000ffff0b5224 */ /* 0x000fca00078e0009 */
[----:B------:R1:W3:Y:S01]  /*9190*/  @P5 LDG.E.U8 R81, desc[UR24][R10.64] ;  /* 0x000000180a515981 */ /* 0x0002e2000c1e1100 */
[----:B0-----:R-:W-:Y:S01]  /*91a0*/  IADD3.X R47, PT, PT, R8, UR15, RZ, P4, !PT ;  /* 0x0000000f082f7c10 */ /* 0x001fe2000a7fe4ff */
[----:B-1----:R-:W-:-:S04]  /*91b0*/  @P5 IMAD.MOV.U32 R10, RZ, RZ, R19 ;  /* 0x000000ffff0a5224 */ /* 0x002fc800078e0013 */
[----:B------:R-:W-:-:S05]  /*91c0*/  @P5 IMAD.MOV.U32 R11, RZ, RZ, R47 ;  /* 0x000000ffff0b5224 */ /* 0x000fca00078e002f */
[----:B------:R0:W3:Y:S01]  /*91d0*/  @P5 LDG.E.U8 R55, desc[UR24][R10.64] ;  /* 0x000000180a375981 */ /* 0x0000e2000c1e1100 */
[----:B------:R-:W-:-:S03]  /*91e0*/  UIMAD UR5, UR12, 0x5, URZ ;  /* 0x000000050c0578a4 */ /* 0x000fc6000f8e02ff */
[----:B----4-:R-:W-:Y:S01]  /*91f0*/  STL [R1+0xc74], R83 ;  /* 0x000c745301007387 */ /* 0x010fe20000100800 */
[----:B------:R-:W-:Y:S01]  /*9200*/  USHF.R.S32.HI UR6, URZ, 0x1f, UR5 ;  /* 0x0000001fff067899 */ /* 0x000fe20008011405 */
[----:B------:R-:W-:Y:S02]  /*9210*/  PRMT R80, RZ, 0x7610, R80 ;  /* 0x00007610ff507816 */ /* 0x000fe40000000050 */
[----:B------:R-:W-:Y:S02]  /*9220*/  PRMT R79, RZ, 0x7610, R79 ;  /* 0x00007610ff4f7816 */ /* 0x000fe4000000004f */
[----:B------:R-:W-:Y:S02]  /*9230*/  PRMT R78, RZ, 0x7610, R78 ;  /* 0x00007610ff4e7816 */ /* 0x000fe4000000004e */
[----:B------:R-:W-:Y:S01]  /*9240*/  PRMT R77, RZ, 0x7610, R77 ;  /* 0x00007610ff4d7816 */ /* 0x000fe2000000004d */
[----:B--2---:R1:W-:Y:S04]  /*9250*/  STL [R1+0xc78], R82 ;  /* 0x000c785201007387 */ /* 0x0043e80000100800 */
[----:B------:R-:W-:Y:S01]  /*9260*/  STL [R1+0xb58], R9 ;  /* 0x000b580901007387 */ /* 0x000fe20000100800 */
[----:B-1----:R-:W-:-:S03]  /*9270*/  IADD3 R82, P4, PT, R0, UR5, RZ ;  /* 0x0000000500527c10 */ /* 0x002fc6000ff9e0ff */
[----:B------:R1:W-:Y:S01]  /*9280*/  STL [R1+0xb68], R19 ;  /* 0x000b681301007387 */ /* 0x0003e20000100800 */
[----:B------:R-:W-:Y:S01]  /*9290*/  IADD3.X R83, PT, PT, R2, UR6, RZ, P4, !PT ;  /* 0x0000000602537c10 */ /* 0x000fe2000a7fe4ff */
[----:B0-----:R-:W-:Y:S01]  /*92a0*/  @!P6 IMAD.MOV.U32 R10, RZ, RZ, R82 ;  /* 0x000000ffff0ae224 */ /* 0x001fe200078e0052 */
[----:B-1----:R-:W-:Y:S01]  /*92b0*/  IADD3 R19, P5, PT, R3, UR5, RZ ;  /* 0x0000000503137c10 */ /* 0x002fe2000ffbe0ff */
[----:B---3--:R0:W-:Y:S02]  /*92c0*/  STL [R1+0xc7c], R81 ;  /* 0x000c7c5101007387 */ /* 0x0081e40000100800 */
[----:B------:R-:W-:Y:S02]  /*92d0*/  @!P6 IMAD.MOV.U32 R11, RZ, RZ, R83 ;  /* 0x000000ffff0be224 */ /* 0x000fe400078e0053 */
[----:B------:R1:W-:Y:S01]  /*92e0*/  STL [R1+0xb60], R47 ;  /* 0x000b602f01007387 */ /* 0x0003e20000100800 */
[----:B------:R-:W-:-:S03]  /*92f0*/  SHF.R.U32.HI R9, RZ, 0x2, R16 ;  /* 0x00000002ff097819 */ /* 0x000fc60000011610 */
[----:B------:R2:W3:Y:S01]  /*9300*/  @!P6 LDG.E.U8 R80, desc[UR24][R10.64] ;  /* 0x000000180a50e981 */ /* 0x0004e2000c1e1100 */
[----:B0-----:R-:W-:Y:S02]  /*9310*/  IADD3.X R81, PT, PT, R4, UR6, RZ, P5, !PT ;  /* 0x0000000604517c10 */ /* 0x001fe4000affe4ff */
[----:B-1----:R-:W-:Y:S01]  /*9320*/  IADD3 R47, P5, PT, R5, UR5, RZ ;  /* 0x00000005052f7c10 */ /* 0x002fe2000ffbe0ff */
[----:B------:R0:W-:Y:S01]  /*9330*/  STL [R1+0xc80], R55 ;  /* 0x000c803701007387 */ /* 0x0001e20000100800 */
[----:B--2---:R-:W-:Y:S02]  /*9340*/  @!P6 IMAD.MOV.U32 R10, RZ, RZ, R19 ;  /* 0x000000ffff0ae224 */ /* 0x004fe400078e0013 */
[----:B------:R-:W-:Y:S01]  /*9350*/  @!P6 IMAD.MOV.U32 R11, RZ, RZ, R81 ;  /* 0x000000ffff0be224 */ /* 0x000fe200078e0051 */
[----:B------:R-:W-:Y:S02]  /*9360*/  LOP3.LUT P4, RZ, R9, 0x1, RZ, 0xc0, !PT ;  /* 0x0000000109ff7812 */ /* 0x000fe4000788c0ff */
[----:B0-----:R-:W-:-:S02]  /*9370*/  IADD3.X R55, PT, PT, R6, UR6, RZ, P5, !PT ;  /* 0x0000000606377c10 */ /* 0x001fc4000affe4ff */
[----:B------:R0:W2:Y:S01]  /*9380*/  @!P6 LDG.E.U8 R79, desc[UR24][R10.64] ;  /* 0x000000180a4fe981 */ /* 0x0000a2000c1e1100 */
[----:B------:R-:W-:-:S03]  /*9390*/  IADD3 R9, P5, PT, R7, UR5, RZ ;  /* 0x0000000507097c10 */ /* 0x000fc6000ffbe0ff */
[----:B------:R-:W-:Y:S04]  /*93a0*/  STL [R1+0x350], R82 ;  /* 0x0003505201007387 */ /* 0x000fe80000100800 */
[----:B------:R1:W-:Y:S01]  /*93b0*/  STL [R1+0x358], R19 ;  /* 0x0003581301007387 */ /* 0x0003e20000100800 */
[----:B0-----:R-:W-:Y:S02]  /*93c0*/  @!P6 IMAD.MOV.U32 R10, RZ, RZ, R47 ;  /* 0x000000ffff0ae224 */ /* 0x001fe400078e002f */
[----:B------:R-:W-:-:S05]  /*93d0*/  @!P6 IMAD.MOV.U32 R11, RZ, RZ, R55 ;  /* 0x000000ffff0be224 */ /* 0x000fca00078e0037 */
[----:B------:R0:W4:Y:S01]  /*93e0*/  @!P6 LDG.E.U8 R78, desc[UR24][R10.64] ;  /* 0x000000180a4ee981 */ /* 0x000122000c1e1100 */
[----:B-1----:R-:W-:Y:S01]  /*93f0*/  IADD3.X R19, PT, PT, R8, UR6, RZ, P5, !PT ;  /* 0x0000000608137c10 */ /* 0x002fe2000affe4ff */
[----:B0-----:R-:W-:-:S04]  /*9400*/  @!P6 IMAD.MOV.U32 R10, RZ, RZ, R9 ;  /* 0x000000ffff0ae224 */ /* 0x001fc800078e0009 */
[----:B------:R-:W-:-:S05]  /*9410*/  @!P6 IMAD.MOV.U32 R11, RZ, RZ, R19 ;  /* 0x000000ffff0be224 */ /* 0x000fca00078e0013 */
[----:B------:R0:W4:Y:S01]  /*9420*/  @!P6 LDG.E.U8 R77, desc[UR24][R10.64] ;  /* 0x000000180a4de981 */ /* 0x000122000c1e1100 */
[----:B------:R-:W-:-:S03]  /*9430*/  UIMAD UR5, UR12, 0xd, URZ ;  /* 0x0000000d0c0578a4 */ /* 0x000fc6000f8e02ff */
[----:B------:R-:W-:Y:S01]  /*9440*/  STL [R1+0x34c], R83 ;  /* 0x00034c5301007387 */ /* 0x000fe20000100800 */
[----:B------:R-:W-:-:S03]  /*9450*/  USHF.R.S32.HI UR14, URZ, 0x1f, UR5 ;  /* 0x0000001fff0e7899 */ /* 0x000fc60008011405 */
[----:B------:R-:W-:Y:S04]  /*9460*/  STL [R1+0x354], R81 ;  /* 0x0003545101007387 */ /* 0x000fe80000100800 */
[----:B------:R-:W-:Y:S01]  /*9470*/  STL [R1+0x360], R47 ;  /* 0x0003602f01007387 */ /* 0x000fe20000100800 */
[----:B------:R-:W-:Y:S02]  /*9480*/  PRMT R76, RZ, 0x7610, R76 ;  /* 0x00007610ff4c7816 */ /* 0x000fe4000000004c */
[----:B------:R-:W-:Y:S02]  /*9490*/  PRMT R75, RZ, 0x7610, R75 ;  /* 0x00007610ff4b7816 */ /* 0x000fe4000000004b */
[----:B------:R-:W-:Y:S02]  /*94a0*/  PRMT R74, RZ, 0x7610, R74 ;  /* 0x00007610ff4a7816 */ /* 0x000fe4000000004a */
[----:B------:R-:W-:Y:S01]  /*94b0*/  PRMT R73, RZ, 0x7610, R73 ;  /* 0x00007610ff497816 */ /* 0x000fe20000000049 */
[----:B---3--:R-:W-:Y:S04]  /*94c0*/  STL [R1+0xc84], R80 ;  /* 0x000c845001007387 */ /* 0x008fe80000100800 */
[----:B--2---:R-:W-:Y:S04]  /*94d0*/  STL [R1+0xc88], R79 ;  /* 0x000c884f01007387 */ /* 0x004fe80000100800 */
[----:B------:R1:W-:Y:S04]  /*94e0*/  STL [R1+0x35c], R55 ;  /* 0x00035c3701007387 */ /* 0x0003e80000100800 */
[----:B------:R2:W-:Y:S01]  /*94f0*/  STL [R1+0x368], R9 ;  /* 0x0003680901007387 */ /* 0x0005e20000100800 */
[----:B-1----:R-:W-:-:S03]  /*9500*/  IADD3 R55, P5, PT, R0, UR5, RZ ;  /* 0x0000000500377c10 */ /* 0x002fc6000ffbe0ff */
[----:B----4-:R1:W-:Y:S01]  /*9510*/  STL [R1+0xc8c], R78 ;  /* 0x000c8c4e01007387 */ /* 0x0103e20000100800 */
[----:B--2---:R-:W-:-:S03]  /*9520*/  SHF.R.U32.HI R9, RZ, 0xa, R16 ;  /* 0x0000000aff097819 */ /* 0x004fc60000011610 */
[----:B------:R2:W-:Y:S01]  /*9530*/  STL [R1+0x364], R19 ;  /* 0x0003641301007387 */ /* 0x0005e20000100800 */
[----:B0-----:R-:W-:Y:S01]  /*9540*/  @!P2 IMAD.MOV.U32 R10, RZ, RZ, R55 ;  /* 0x000000ffff0aa224 */ /* 0x001fe200078e0037 */
[----:B-1----:R-:W-:Y:S02]  /*9550*/  IADD3.X R78, PT, PT, R2, UR14, RZ, P5, !PT ;  /* 0x0000000e024e7c10 */ /* 0x002fe4000affe4ff */
[----:B--2---:R-:W-:-:S03]  /*9560*/  IADD3 R19, P6, PT, R3, UR5, RZ ;  /* 0x0000000503137c10 */ /* 0x004fc6000ffde0ff */
[----:B------:R-:W-:Y:S01]  /*9570*/  @!P2 IMAD.MOV.U32 R11, RZ, RZ, R78 ;  /* 0x000000ffff0ba224 */ /* 0x000fe200078e004e */
[----:B------:R-:W-:Y:S01]  /*9580*/  LOP3.LUT P5, RZ, R9, 0x1, RZ, 0xc0, !PT ;  /* 0x0000000109ff7812 */ /* 0x000fe200078ac0ff */
[----:B------:R-:W-:Y:S01]  /*9590*/  STL [R1+0xc90], R77 ;  /* 0x000c904d01007387 */ /* 0x000fe20000100800 */
[----:B------:R-:W-:Y:S02]  /*95a0*/  IADD3.X R47, PT, PT, R4, UR14, RZ, P6, !PT ;  /* 0x0000000e042f7c10 */ /* 0x000fe4000b7fe4ff */
[----:B------:R-:W-:Y:S01]  /*95b0*/  IADD3 R9, P6, PT, R5, UR5, RZ ;  /* 0x0000000505097c10 */ /* 0x000fe2000ffde0ff */
[----:B------:R-:W-:Y:S04]  /*95c0*/  STL [R1+0x6cc], R55 ;  /* 0x0006cc3701007387 */ /* 0x000fe80000100800 */
[----:B------:R-:W-:Y:S04]  /*95d0*/  STL [R1+0xc94], R16 ;  /* 0x000c941001007387 */ /* 0x000fe80000100800 */
[----:B------:R-:W-:Y:S04]  /*95e0*/  STL [R1+0x6d4], R19 ;  /* 0x0006d41301007387 */ /* 0x000fe80000100800 */
[----:B------:R-:W-:Y:S04]  /*95f0*/  STL [R1+0x6c8], R78 ;  /* 0x0006c84e01007387 */ /* 0x000fe80000100800 */
[----:B------:R0:W2:Y:S04]  /*9600*/  @!P2 LDG.E.U8 R76, desc[UR24][R10.64] ;  /* 0x000000180a4ca981 */ /* 0x0000a8000c1e1100 */
[----:B------:R1:W-:Y:S01]  /*9610*/  STL [R1+0x6d0], R47 ;  /* 0x0006d02f01007387 */ /* 0x0003e20000100800 */
[----:B0-----:R-:W-:-:S02]  /*9620*/  @!P2 IMAD.MOV.U32 R10, RZ, RZ, R19 ;  /* 0x000000ffff0aa224 */ /* 0x001fc400078e0013 */
[----:B------:R-:W-:Y:S01]  /*9630*/  @!P2 IMAD.MOV.U32 R11, RZ, RZ, R47 ;  /* 0x000000ffff0ba224 */ /* 0x000fe200078e002f */
[----:B-1----:R-:W-:-:S04]  /*9640*/  IADD3.X R47, PT, PT, R6, UR14, RZ, P6, !PT ;  /* 0x0000000e062f7c10 */ /* 0x002fc8000b7fe4ff */
[----:B------:R0:W3:Y:S01]  /*9650*/  @!P2 LDG.E.U8 R75, desc[UR24][R10.64] ;  /* 0x000000180a4ba981 */ /* 0x0000e2000c1e1100 */
[----:B------:R-:W-:Y:S01]  /*9660*/  IADD3 R16, P6, PT, R7, UR5, RZ ;  /* 0x0000000507107c10 */ /* 0x000fe2000ffde0ff */
[----:B0-----:R-:W-:Y:S02]  /*9670*/  @!P2 IMAD.MOV.U32 R10, RZ, RZ, R9 ;  /* 0x000000ffff0aa224 */ /* 0x001fe400078e0009 */
[----:B------:R-:W-:Y:S01]  /*9680*/  @!P2 IMAD.MOV.U32 R11, RZ, RZ, R47 ;  /* 0x000000ffff0ba224 */ /* 0x000fe200078e002f */
[----:B------:R-:W-:-:S04]  /*9690*/  IADD3.X R19, PT, PT, R8, UR14, RZ, P6, !PT ;  /* 0x0000000e08137c10 */ /* 0x000fc8000b7fe4ff */
[----:B------:R0:W4:Y:S02]  /*96a0*/  @!P2 LDG.E.U8 R74, desc[UR24][R10.64] ;  /* 0x000000180a4aa981 */ /* 0x000124000c1e1100 */
[----:B0-----:R-:W-:Y:S02]  /*96b0*/  @!P2 IMAD.MOV.U32 R10, RZ, RZ, R16 ;  /* 0x000000ffff0aa224 */ /* 0x001fe400078e0010 */
[----:B------:R-:W-:-:S05]  /*96c0*/  @!P2 IMAD.MOV.U32 R11, RZ, RZ, R19 ;  /* 0x000000ffff0ba224 */ /* 0x000fca00078e0013 */
[----:B------:R0:W4:Y:S01]  /*96d0*/  @!P2 LDG.E.U8 R73, desc[UR24][R10.64] ;  /* 0x000000180a49a981 */ /* 0x000122000c1e1100 */
[----:B------:R-:W-:-:S04]  /*96e0*/  UIMAD UR6, UR12, 0x15, URZ ;  /* 0x000000150c0678a4 */ /* 0x000fc8000f8e02ff */
[----:B------:R-:W-:Y:S02]  /*96f0*/  USHF.R.S32.HI UR15, URZ, 0x1f, UR6 ;  /* 0x0000001fff0f7899 */ /* 0x000fe40008011406 */
[----:B------:R-:W-:Y:S02]  /*9700*/  IADD3 R55, P6, PT, R0, UR6, RZ ;  /* 0x0000000600377c10 */ /* 0x000fe4000ffde0ff */
[----:B------:R-:W-:-:S03]  /*9710*/  PRMT R72, RZ, 0x7610, R72 ;  /* 0x00007610ff487816 */ /* 0x000fc60000000048 */
[----:B0-----:R-:W-:Y:S01]  /*9720*/  @P5 IMAD.MOV.U32 R10, RZ, RZ, R55 ;  /* 0x000000ffff0a5224 */ /* 0x001fe200078e0037 */
[----:B------:R-:W-:Y:S02]  /*9730*/  PRMT R71, RZ, 0x7610, R71 ;  /* 0x00007610ff477816 */ /* 0x000fe40000000047 */
[----:B------:R-:W-:Y:S02]  /*9740*/  PRMT R70, RZ, 0x7610, R70 ;  /* 0x00007610ff467816 */ /* 0x000fe40000000046 */
[----:B------:R-:W-:Y:S01]  /*9750*/  PRMT R69, RZ, 0x7610, R69 ;  /* 0x00007610ff457816 */ /* 0x000fe20000000045 */
[----:B--2---:R-:W-:Y:S04]  /*9760*/  STL [R1+0xc98], R76 ;  /* 0x000c984c01007387 */ /* 0x004fe80000100800 */
[----:B---3--:R-:W-:Y:S04]  /*9770*/  STL [R1+0xca0], R75 ;  /* 0x000ca04b01007387 */ /* 0x008fe80000100800 */
[----:B------:R0:W-:Y:S04]  /*9780*/  STL [R1+0x6dc], R9 ;  /* 0x0006dc0901007387 */ /* 0x0001e80000100800 */
[----:B------:R-:W-:Y:S04]  /*9790*/  STL [R1+0x6d8], R47 ;  /* 0x0006d82f01007387 */ /* 0x000fe80000100800 */
[----:B------:R-:W-:Y:S04]  /*97a0*/  STL [R1+0x6e4], R16 ;  /* 0x0006e41001007387 */ /* 0x000fe80000100800 */
[----:B----4-:R1:W-:Y:S01]  /*97b0*/  STL [R1+0xca4], R74 ;  /* 0x000ca44a01007387 */ /* 0x0103e20000100800 */
[----:B0-----:R-:W-:-:S02]  /*97c0*/  SHF.R.U64 R9, R12, 0x1a, RZ ;  /* 0x0000001a0c097819 */ /* 0x001fc400000012ff */
[----:B-1----:R-:W-:Y:S02]  /*97d0*/  IADD3.X R74, PT, PT, R2, UR15, RZ, P6, !PT ;  /* 0x0000000f024a7c10 */ /* 0x002fe4000b7fe4ff */
[----:B------:R-:W-:Y:S01]  /*97e0*/  IADD3 R16, P6, PT, R3, UR6, RZ ;  /* 0x0000000603107c10 */ /* 0x000fe2000ffde0ff */
[----:B------:R0:W-:Y:S02]  /*97f0*/  STL [R1+0x6e0], R19 ;  /* 0x0006e01301007387 */ /* 0x0001e40000100800 */
[----:B------:R-:W-:Y:S01]  /*9800*/  @P5 IMAD.MOV.U32 R11, RZ, RZ, R74 ;  /* 0x000000ffff0b5224 */ /* 0x000fe200078e004a */
[----:B------:R-:W-:Y:S01]  /*9810*/  IADD3.X R47, PT, PT, R4, UR15, RZ, P6, !PT ;  /* 0x0000000f042f7c10 */ /* 0x000fe2000b7fe4ff */
[----:B------:R-:W-:Y:S01]  /*9820*/  STL [R1+0x7cc], R55 ;  /* 0x0007cc3701007387 */ /* 0x000fe20000100800 */
[----:B------:R-:W-:-:S03]  /*9830*/  LOP3.LUT P2, RZ, R9, 0x1, RZ, 0xc0, !PT ;  /* 0x0000000109ff7812 */ /* 0x000fc6000784c0ff */
[----:B------:R1:W2:Y:S01]  /*9840*/  @P5 LDG.E.U8 R72, desc[UR24][R10.64] ;  /* 0x000000180a485981 */ /* 0x0002a2000c1e1100 */
[----:B0-----:R-:W-:-:S03]  /*9850*/  IADD3 R19, P6, PT, R5, UR6, RZ ;  /* 0x0000000605137c10 */ /* 0x001fc6000ffde0ff */
[----:B------:R-:W-:Y:S01]  /*9860*/  STL [R1+0xca8], R73 ;  /* 0x000ca84901007387 */ /* 0x000fe20000100800 */
[----:B------:R-:W-:Y:S01]  /*9870*/  IADD3.X R9, PT, PT, R6, UR15, RZ, P6, !PT ;  /* 0x0000000f06097c10 */ /* 0x000fe2000b7fe4ff */
[----:B-1----:R-:W-:Y:S02]  /*9880*/  @P5 IMAD.MOV.U32 R10, RZ, RZ, R16 ;  /* 0x000000ffff0a5224 */ /* 0x002fe400078e0010 */
[----:B------:R-:W-:Y:S01]  /*9890*/  @P5 IMAD.MOV.U32 R11, RZ, RZ, R47 ;  /* 0x000000ffff0b5224 */ /* 0x000fe200078e002f */
[----:B------:R-:W-:Y:S04]  /*98a0*/  STL [R1+0x7c8], R74 ;  /* 0x0007c84a01007387 */ /* 0x000fe80000100800 */
[----:B------:R0:W-:Y:S04]  /*98b0*/  STL [R1+0x7d4], R16 ;  /* 0x0007d41001007387 */ /* 0x0001e80000100800 */
[----:B------:R1:W3:Y:S04]  /*98c0*/  @P5 LDG.E.U8 R71, desc[UR24][R10.64] ;  /* 0x000000180a475981 */ /* 0x0002e8000c1e1100 */
[----:B------:R-:W-:Y:S01]  /*98d0*/  STL [R1+0x7d0], R47 ;  /* 0x0007d02f01007387 */ /* 0x000fe20000100800 */
[----:B0-----:R-:W-:-:S03]  /*98e0*/  IADD3 R16, P6, PT, R7, UR6, RZ ;  /* 0x0000000607107c10 */ /* 0x001fc6000ffde0ff */
[----:B------:R0:W-:Y:S01]  /*98f0*/  STL [R1+0x7dc], R19 ;  /* 0x0007dc1301007387 */ /* 0x0001e20000100800 */
[----:B-1----:R-:W-:Y:S02]  /*9900*/  @P5 IMAD.MOV.U32 R10, RZ, RZ, R19 ;  /* 0x000000ffff0a5224 */ /* 0x002fe400078e0013 */
[----:B------:R-:W-:-:S05]  /*9910*/  @P5 IMAD.MOV.U32 R11, RZ, RZ, R9 ;  /* 0x000000ffff0b5224 */ /* 0x000fca00078e0009 */
[----:B------:R1:W4:Y:S01]  /*9920*/  @P5 LDG.E.U8 R70, desc[UR24][R10.64] ;  /* 0x000000180a465981 */ /* 0x000322000c1e1100 */
[----:B0-----:R-:W-:Y:S01]  /*9930*/  IADD3.X R19, PT, PT, R8, UR15, RZ, P6, !PT ;  /* 0x0000000f08137c10 */ /* 0x001fe2000b7fe4ff */
[----:B-1----:R-:W-:-:S04]  /*9940*/  @P5 IMAD.MOV.U32 R10, RZ, RZ, R16 ;  /* 0x000000ffff0a5224 */ /* 0x002fc800078e0010 */
[----:B------:R-:W-:-:S05]  /*9950*/  @P5 IMAD.MOV.U32 R11, RZ, RZ, R19 ;  /* 0x000000ffff0b5224 */ /* 0x000fca00078e0013 */
[----:B------:R0:W4:Y:S01]  /*9960*/  @P5 LDG.E.U8 R69, desc[UR24][R10.64] ;  /* 0x000000180a455981 */ /* 0x000122000c1e1100 */
        /* <DEDUP_REMOVED lines=8> */
[----:B------:R-:W-:Y:S01]  /*99f0*/  UIMAD UR14, UR12, 0x35, URZ ;  /* 0x000000350c0e78a4 */ /* 0x000fe2000f8e02ff */
[----:B------:R-:W-:-:S03]  /*9a00*/  PRMT R64, RZ, 0x7610, R64 ;  /* 0x00007610ff407816 */ /* 0x000fc60000000040 */
[----:B------:R-:W-:Y:S01]  /*9a10*/  USHF.R.S32.HI UR17, URZ, 0x1f, UR14 ;  /* 0x0000001fff117899 */ /* 0x000fe2000801140e */
[----:B------:R-:W-:Y:S02]  /*9a20*/  PRMT R60, RZ, 0x7610, R60 ;  /* 0x00007610ff3c7816 */ /* 0x000fe4000000003c */
[----:B------:R-:W-:Y:S02]  /*9a30*/  PRMT R56, RZ, 0x7610, R56 ;  /* 0x00007610ff387816 */ /* 0x000fe40000000038 */
[----:B------:R-:W-:Y:S02]  /*9a40*/  PRMT R63, RZ, 0x7610, R63 ;  /* 0x00007610ff3f7816 */ /* 0x000fe4000000003f */
[----:B------:R-:W-:Y:S02]  /*9a50*/  PRMT R62, RZ, 0x7610, R62 ;  /* 0x00007610ff3e7816 */ /* 0x000fe4000000003e */
[----:B------:R-:W-:Y:S01]  /*9a60*/  PRMT R61, RZ, 0x7610, R61 ;  /* 0x00007610ff3d7816 */ /* 0x000fe2000000003d */
[----:B------:R-:W0:Y:S01]  /*9a70*/  S2R R92, SR_TID.X ;  /* 0x00000000005c7919 */ /* 0x000e220000002100 */
[----:B------:R-:W-:-:S02]  /*9a80*/  PRMT R59, RZ, 0x7610, R59 ;  /* 0x00007610ff3b7816 */ /* 0x000fc4000000003b */
[----:B------:R-:W-:Y:S01]  /*9a90*/  PRMT R58, RZ, 0x7610, R58 ;  /* 0x00007610ff3a7816 */ /* 0x000fe2000000003a */
[----:B------:R-:W-:Y:S01]  /*9aa0*/  IMAD.MOV.U32 R93, RZ, RZ, R21 ;  /* 0x000000ffff5d7224 */ /* 0x000fe200078e0015 */
[C---:B------:R-:W-:Y:S02]  /*9ab0*/  LOP3.LUT R21, R13.reuse, 0x8, RZ, 0xfc, !PT ;  /* 0x000000080d157812 */ /* 0x040fe400078efcff */
[----:B------:R-:W-:Y:S01]  /*9ac0*/  PRMT R57, RZ, 0x7610, R57 ;  /* 0x00007610ff397816 */ /* 0x000fe20000000039 */
[----:B------:R-:W-:Y:S02]  /*9ad0*/  IMAD.MOV.U32 R90, RZ, RZ, R20 ;  /* 0x000000ffff5a7224 */ /* 0x000fe400078e0014 */
[----:B------:R-:W-:Y:S01]  /*9ae0*/  IMAD.MOV.U32 R88, RZ, RZ, R28 ;  /* 0x000000ffff587224 */ /* 0x000fe200078e001c */
[C---:B------:R-:W-:Y:S01]  /*9af0*/  LOP3.LUT R28, R13.reuse, 0x14, RZ, 0xfc, !PT ;  /* 0x000000140d1c7812 */ /* 0x040fe200078efcff */
[----:B------:R-:W-:Y:S01]  /*9b00*/  IMAD.MOV.U32 R87, RZ, RZ, R26 ;  /* 0x000000ffff577224 */ /* 0x000fe200078e001a */
[----:B------:R-:W-:Y:S01]  /*9b10*/  LOP3.LUT R26, R13, 0x16, RZ, 0xfc, !PT ;  /* 0x000000160d1a7812 */ /* 0x000fe200078efcff */
[----:B------:R-:W-:-:S02]  /*9b20*/  IMAD.MOV.U32 R85, RZ, RZ, R88 ;  /* 0x000000ffff557224 */ /* 0x000fc400078e0058 */
[----:B------:R-:W-:Y:S02]  /*9b30*/  IMAD.MOV.U32 R84, RZ, RZ, R87 ;  /* 0x000000ffff547224 */ /* 0x000fe400078e0057 */
[----:B------:R-:W-:Y:S01]  /*9b40*/  IMAD.MOV.U32 R87, RZ, RZ, R29 ;  /* 0x000000ffff577224 */ /* 0x000fe200078e001d */
[C---:B------:R-:W-:Y:S01]  /*9b50*/  LOP3.LUT R29, R13.reuse, 0x1c, RZ, 0xfc, !PT ;  /* 0x0000001c0d1d7812 */ /* 0x040fe200078efcff */
[----:B------:R-:W-:Y:S02]  /*9b60*/  IMAD.MOV.U32 R81, RZ, RZ, R32 ;  /* 0x000000ffff517224 */ /* 0x000fe400078e0020 */
[----:B------:R-:W-:Y:S01]  /*9b70*/  IMAD.MOV.U32 R80, RZ, RZ, R35 ;  /* 0x000000ffff507224 */ /* 0x000fe200078e0023 */
[----:B------:R-:W-:Y:S01]  /*9b80*/  LOP3.LUT R35, R13, 0x24, RZ, 0xfc, !PT ;  /* 0x000000240d237812 */ /* 0x000fe200078efcff */
[----:B------:R-:W-:-:S03]  /*9b90*/  IMAD.MOV.U32 R79, RZ, RZ, R36 ;  /* 0x000000ffff4f7224 */ /* 0x000fc600078e0024 */
[----:B------:R-:W-:Y:S01]  /*9ba0*/  IABS R36, R35 ;  /* 0x0000002300247213 */ /* 0x000fe20000000000 */
[----:B--2---:R-:W-:Y:S04]  /*9bb0*/  STL [R1+0xcac], R72 ;  /* 0x000cac4801007387 */ /* 0x004fe80000100800 */
[----:B---3--:R-:W-:Y:S04]  /*9bc0*/  STL [R1+0xcb0], R71 ;  /* 0x000cb04701007387 */ /* 0x008fe80000100800 */
[----:B------:R-:W-:Y:S04]  /*9bd0*/  STL [R1+0x7d8], R9 ;  /* 0x0007d80901007387 */ /* 0x000fe80000100800 */
[----:B------:R1:W-:Y:S04]  /*9be0*/  STL [R1+0x7e4], R16 ;  /* 0x0007e41001007387 */ /* 0x0003e80000100800 */
[----:B----4-:R2:W-:Y:S01]  /*9bf0*/  STL [R1+0xcb4], R70 ;  /* 0x000cb44601007387 */ /* 0x0105e20000100800 */
[----:B-1----:R-:W-:-:S03]  /*9c00*/  IADD3 R16, P5, PT, R3, UR5, RZ ;  /* 0x0000000503107c10 */ /* 0x002fc6000ffbe0ff */
[----:B------:R1:W-:Y:S01]  /*9c10*/  STL [R1+0x7e0], R19 ;  /* 0x0007e01301007387 */ /* 0x0003e20000100800 */
[----:B--2---:R-:W-:Y:S02]  /*9c20*/  IADD3.X R70, PT, PT, R2, UR6, RZ, P6, !PT ;  /* 0x0000000602467c10 */ /* 0x004fe4000b7fe4ff */
[----:B------:R-:W-:-:S03]  /*9c30*/  IADD3.X R47, PT, PT, R4, UR6, RZ, P5, !PT ;  /* 0x00000006042f7c10 */ /* 0x000fc6000affe4ff */
[----:B------:R-:W-:Y:S01]  /*9c40*/  @P4 IMAD.MOV.U32 R11, RZ, RZ, R70 ;  /* 0x000000ffff0b4224 */ /* 0x000fe200078e0046 */
[----:B------:R-:W-:Y:S01]  /*9c50*/  STL [R1+0xcb8], R69 ;  /* 0x000cb84501007387 */ /* 0x000fe20000100800 */
[----:B-1----:R-:W-:-:S03]  /*9c60*/  IADD3 R19, P5, PT, R5, UR5, RZ ;  /* 0x0000000505137c10 */ /* 0x002fc6000ffbe0ff */
[----:B------:R-:W-:Y:S01]  /*9c70*/  STL [R1+0x890], R55 ;  /* 0x0008903701007387 */ /* 0x000fe20000100800 */
[----:B------:R-:W-:-:S03]  /*9c80*/  SHF.R.U64 R9, R12, 0x12, RZ ;  /* 0x000000120c097819 */ /* 0x000fc600000012ff */
[----:B------:R-:W-:Y:S04]  /*9c90*/  STL [R1+0x898], R16 ;  /* 0x0008981001007387 */ /* 0x000fe80000100800 */
[----:B------:R-:W-:Y:S04]  /*9ca0*/  STL [R1+0x88c], R70 ;  /* 0x00088c4601007387 */ /* 0x000fe80000100800 */
[----:B------:R1:W2:Y:S01]  /*9cb0*/  @P4 LDG.E.U8 R68, desc[UR24][R10.64] ;  /* 0x000000180a444981 */ /* 0x0002a2000c1e1100 */
[----:B------:R-:W-:-:S03]  /*9cc0*/  LOP3.LUT P6, RZ, R9, 0x1, RZ, 0xc0, !PT ;  /* 0x0000000109ff7812 */ /* 0x000fc600078cc0ff */
[----:B------:R3:W-:Y:S01]  /*9cd0*/  STL [R1+0x894], R47 ;  /* 0x0008942f01007387 */ /* 0x0007e20000100800 */
[----:B-1----:R-:W-:Y:S02]  /*9ce0*/  @P4 IMAD.MOV.U32 R11, RZ, RZ, R47 ;  /* 0x000000ffff0b4224 */ /* 0x002fe400078e002f */
[----:B------:R-:W-:Y:S02]  /*9cf0*/  @P4 IMAD.MOV.U32 R10, RZ, RZ, R16 ;  /* 0x000000ffff0a4224 */ /* 0x000fe400078e0010 */
[----:B---3--:R-:W-:Y:S01]  /*9d00*/  IMAD.MOV.U32 R47, RZ, RZ, R22 ;  /* 0x000000ffff2f7224 */ /* 0x008fe200078e0016 */
[----:B------:R-:W-:Y:S02]  /*9d10*/  IADD3.X R22, PT, PT, R6, UR6, RZ, P5, !PT ;  /* 0x0000000606167c10 */ /* 0x000fe4000affe4ff */
[----:B------:R-:W-:Y:S01]  /*9d20*/  IADD3 R9, P5, PT, R7, UR5, RZ ;  /* 0x0000000507097c10 */ /* 0x000fe2000ffbe0ff */
[----:B------:R1:W3:Y:S03]  /*9d30*/  @P4 LDG.E.U8 R67, desc[UR24][R10.64] ;  /* 0x000000180a434981 */ /* 0x0002e6000c1e1100 */
[----:B------:R-:W-:Y:S01]  /*9d40*/  IADD3.X R16, PT, PT, R8, UR6, RZ, P5, !PT ;  /* 0x0000000608107c10 */ /* 0x000fe2000affe4ff */
[----:B------:R-:W-:Y:S01]  /*9d50*/  UIMAD UR5, UR12, 0x25, URZ ;  /* 0x000000250c0578a4 */ /* 0x000fe2000f8e02ff */
[----:B-1----:R-:W-:-:S02]  /*9d60*/  @P4 IMAD.MOV.U32 R10, RZ, RZ, R19 ;  /* 0x000000ffff0a4224 */ /* 0x002fc400078e0013 */
[----:B------:R-:W-:-:S05]  /*9d70*/  @P4 IMAD.MOV.U32 R11, RZ, RZ, R22 ;  /* 0x000000ffff0b4224 */ /* 0x000fca00078e0016 */
[----:B------:R1:W4:Y:S01]  /*9d80*/  @P4 LDG.E.U8 R66, desc[UR24][R10.64] ;  /* 0x000000180a424981 */ /* 0x000322000c1e1100 */
[----:B------:R-:W-:Y:S02]  /*9d90*/  USHF.R.S32.HI UR15, URZ, 0x1f, UR5 ;  /* 0x0000001fff0f7899 */ /* 0x000fe40008011405 */
[----:B------:R-:W-:Y:S01]  /*9da0*/  UIMAD UR6, UR12, 0x2d, URZ ;  /* 0x0000002d0c0678a4 */ /* 0x000fe2000f8e02ff */
[----:B------:R0:W-:Y:S01]  /*9db0*/  STL [R1+0x8a0], R19 ;  /* 0x0008a01301007387 */ /* 0x0001e20000100800 */
[----:B-1----:R-:W-:Y:S02]  /*9dc0*/  @P4 IMAD.MOV.U32 R10, RZ, RZ, R9 ;  /* 0x000000ffff0a4224 */ /* 0x002fe400078e0009 */
[----:B------:R-:W-:Y:S01]  /*9dd0*/  @P4 IMAD.MOV.U32 R11, RZ, RZ, R16 ;  /* 0x000000ffff0b4224 */ /* 0x000fe200078e0010 */
[----:B------:R-:W-:Y:S04]  /*9de0*/  STL [R1+0x89c], R22 ;  /* 0x00089c1601007387 */ /* 0x000fe80000100800 */
[----:B------:R1:W2:Y:S01]  /*9df0*/  @P4 LDG.E.U8 R65, desc[UR24][R10.64] ;  /* 0x000000180a414981 */ /* 0x0002a2000c1e1100 */
[----:B------:R-:W-:-:S03]  /*9e00*/  IADD3 R70, P4, PT, R0, UR5, RZ ;  /* 0x0000000500467c10 */ /* 0x000fc6000ff9e0ff */
[----:B------:R1:W-:Y:S01]  /*9e10*/  STL [R1+0x8a8], R9 ;  /* 0x0008a80901007387 */ /* 0x0003e20000100800 */
[----:B------:R-:W-:Y:S01]  /*9e20*/  USHF.R.S32.HI UR16, URZ, 0x1f, UR6 ;  /* 0x0000001fff107899 */ /* 0x000fe20008011406 */
[----:B------:R-:W-:Y:S02]  /*9e30*/  IADD3.X R71, PT, PT, R2, UR15, RZ, P4, !PT ;  /* 0x0000000f02477c10 */ /* 0x000fe4000a7fe4ff */
[----:B------:R1:W-:Y:S01]  /*9e40*/  STL [R1+0x8a4], R16 ;  /* 0x0008a41001007387 */ /* 0x0003e20000100800 */
[----:B0-----:R-:W-:Y:S02]  /*9e50*/  IADD3 R19, P4, PT, R0, UR6, RZ ;  /* 0x0000000600137c10 */ /* 0x001fe4000ff9e0ff */
[----:B-1----:R-:W-:Y:S02]  /*9e60*/  SHF.R.U64 R9, R12, 0xa, RZ ;  /* 0x0000000a0c097819 */ /* 0x002fe400000012ff */
[----:B------:R-:W-:Y:S01]  /*9e70*/  IADD3 R16, P5, PT, R3, UR5, RZ ;  /* 0x0000000503107c10 */ /* 0x000fe2000ffbe0ff */
[----:B------:R-:W-:-:S03]  /*9e80*/  @P2 IMAD.MOV.U32 R10, RZ, RZ, R70 ;  /* 0x000000ffff0a2224 */ /* 0x000fc600078e0046 */
[----:B------:R-:W-:Y:S01]  /*9e90*/  IADD3.X R55, PT, PT, R4, UR15, RZ, P5, !PT ;  /* 0x0000000f04377c10 */ /* 0x000fe2000affe4ff */
[----:B------:R-:W-:Y:S01]  /*9ea0*/  @P2 IMAD.MOV.U32 R11, RZ, RZ, R71 ;  /* 0x000000ffff0b2224 */ /* 0x000fe200078e0047 */
[----:B------:R-:W-:Y:S02]  /*9eb0*/  LOP3.LUT P5, RZ, R9, 0x1, RZ, 0xc0, !PT ;  /* 0x0000000109ff7812 */ /* 0x000fe400078ac0ff */
[----:B------:R-:W-:Y:S02]  /*9ec0*/  IADD3.X R69, PT, PT, R2, UR16, RZ, P4, !PT ;  /* 0x0000001002457c10 */ /* 0x000fe4000a7fe4ff */
[----:B------:R-:W-:Y:S01]  /*9ed0*/  IADD3 R22, P4, PT, R0, UR14, RZ ;  /* 0x0000000e00167c10 */ /* 0x000fe2000ff9e0ff */
[----:B------:R0:W2:Y:S03]  /*9ee0*/  @P2 LDG.E.U8 R64, desc[UR24][R10.64] ;  /* 0x000000180a402981 */ /* 0x0000a6000c1e1100 */
[----:B------:R-:W-:Y:S01]  /*9ef0*/  IADD3.X R9, PT, PT, R2, UR17, RZ, P4, !PT ;  /* 0x0000001102097c10 */ /* 0x000fe2000a7fe4ff */
[----:B------:R-:W-:Y:S01]  /*9f00*/  STL [R1+0x93c], R70 ;  /* 0x00093c4601007387 */ /* 0x000fe20000100800 */
[----:B0-----:R-:W-:-:S02]  /*9f10*/  @P6 IMAD.MOV.U32 R10, RZ, RZ, R19 ;  /* 0x000000ffff0a6224 */ /* 0x001fc400078e0013 */
[----:B------:R-:W-:Y:S01]  /*9f20*/  @P6 IMAD.MOV.U32 R11, RZ, RZ, R69 ;  /* 0x000000ffff0b6224 */ /* 0x000fe200078e0045 */
[----:B------:R-:W-:Y:S04]  /*9f30*/  STL [R1+0x944], R16 ;  /* 0x0009441001007387 */ /* 0x000fe80000100800 */
[----:B------:R0:W2:Y:S04]  /*9f40*/  @P6 LDG.E.U8 R60, desc[UR24][R10.64] ;  /* 0x000000180a3c6981 */ /* 0x0000a8000c1e1100 */
[----:B------:R-:W-:Y:S04]  /*9f50*/  STL [R1+0x938], R71 ;  /* 0x0009384701007387 */ /* 0x000fe80000100800 */
[----:B------:R1:W-:Y:S01]  /*9f60*/  STL [R1+0x9e8], R19 ;  /* 0x0009e81301007387 */ /* 0x0003e20000100800 */
[----:B0-----:R-:W-:-:S02]  /*9f70*/  @P5 IMAD.MOV.U32 R10, RZ, RZ, R22 ;  /* 0x000000ffff0a5224 */ /* 0x001fc400078e0016 */
[----:B------:R-:W-:Y:S01]  /*9f80*/  @P5 IMAD.MOV.U32 R11, RZ, RZ, R9 ;  /* 0x000000ffff0b5224 */ /* 0x000fe200078e0009 */
[----:B------:R-:W-:Y:S01]  /*9f90*/  STL [R1+0x940], R55 ;  /* 0x0009403701007387 */ /* 0x000fe20000100800 */
[----:B-1----:R-:W-:-:S03]  /*9fa0*/  IADD3 R19, P4, PT, R5, UR5, RZ ;  /* 0x0000000505137c10 */ /* 0x002fc6000ff9e0ff */
[----:B------:R-:W-:Y:S04]  /*9fb0*/  STL [R1+0x9e4], R69 ;  /* 0x0009e44501007387 */ /* 0x000fe80000100800 */
[----:B------:R0:W2:Y:S04]  /*9fc0*/  @P5 LDG.E.U8 R56, desc[UR24][R10.64] ;  /* 0x000000180a385981 */ /* 0x0000a8000c1e1100 */
[----:B------:R1:W-:Y:S04]  /*9fd0*/  STL [R1+0xaa8], R22 ;  /* 0x000aa81601007387 */ /* 0x0003e80000100800 */
[----:B------:R1:W-:Y:S01]  /*9fe0*/  STL [R1+0xaa4], R9 ;  /* 0x000aa40901007387 */ /* 0x0003e20000100800 */
[----:B0-----:R-:W-:-:S02]  /*9ff0*/  @P2 IMAD.MOV.U32 R10, RZ, RZ, R16 ;  /* 0x000000ffff0a2224 */ /* 0x001fc400078e0010 */
[----:B------:R-:W-:Y:S01]  /*a000*/  @P2 IMAD.MOV.U32 R11, RZ, RZ, R55 ;  /* 0x000000ffff0b2224 */ /* 0x000fe200078e0037 */
[----:B-1----:R-:W-:-:S04]  /*a010*/  IADD3.X R22, PT, PT, R6, UR15, RZ, P4, !PT ;  /* 0x0000000f06167c10 */ /* 0x002fc8000a7fe4ff */
[----:B------:R0:W2:Y:S01]  /*a020*/  @P2 LDG.E.U8 R63, desc[UR24][R10.64] ;  /* 0x000000180a3f2981 */ /* 0x0000a2000c1e1100 */
[----:B------:R-:W-:-:S04]  /*a030*/  IADD3 R9, P4, PT, R7, UR5, RZ ;  /* 0x0000000507097c10 */ /* 0x000fc8000ff9e0ff */
[----:B------:R-:W-:Y:S01]  /*a040*/  IADD3.X R16, PT, PT, R8, UR15, RZ, P4, !PT ;  /* 0x0000000f08107c10 */ /* 0x000fe2000a7fe4ff */
[----:B------:R-:W-:Y:S01]  /*a050*/  STL [R1+0x94c], R19 ;  /* 0x00094c1301007387 */ /* 0x000fe20000100800 */
[----:B0-----:R-:W-:Y:S02]  /*a060*/  @P2 IMAD.MOV.U32 R10, RZ, RZ, R19 ;  /* 0x000000ffff0a2224 */ /* 0x001fe400078e0013 */
[----:B------:R-:W-:Y:S01]  /*a070*/  @P2 IMAD.MOV.U32 R11, RZ, RZ, R22 ;  /* 0x000000ffff0b2224 */ /* 0x000fe200078e0016 */
[----:B------:R0:W-:Y:S01]  /*a080*/  STL [R1+0x948], R22 ;  /* 0x0009481601007387 */ /* 0x0001e20000100800 */
[----:B------:R-:W-:Y:S01]  /*a090*/  IMAD.MOV.U32 R91, RZ, RZ, R47 ;  /* 0x000000ffff5b7224 */ /* 0x000fe200078e002f */
[----:B------:R-:W-:-:S04]  /*a0a0*/  @!UP1 UIADD3 UR4, UPT, UPT, -UR4, 0x100000, URZ ;  /* 0x0010000004049890 */ /* 0x000fc8000fffe1ff */
[----:B------:R-:W-:Y:S02]  /*a0b0*/  @!UP1 USHF.L.U32 UR5, UR4, 0xb, URZ ;  /* 0x0000000b04059899 */ /* 0x000fe400080006ff */
[----:B------:R-:W-:Y:S01]  /*a0c0*/  @!UP1 USHF.L.U32 UR4, UR4, 0x1, URZ ;  /* 0x0000000104049899 */ /* 0x000fe200080006ff */
[----:B------:R-:W1:Y:S01]  /*a0d0*/  LDCU UR15, c[0x0][0x3b0] ;  /* 0x00007600ff0f77ac */ /* 0x000e620008000800 */
[----:B------:R1:W2:Y:S01]  /*a0e0*/  @P2 LDG.E.U8 R62, desc[UR24][R10.64] ;  /* 0x000000180a3e2981 */ /* 0x0002a2000c1e1100 */
[----:B0-----:R-:W-:Y:S01]  /*a0f0*/  IADD3 R22, P4, PT, R3, UR6, RZ ;  /* 0x0000000603167c10 */ /* 0x001fe2000ff9e0ff */
[----:B-1----:R-:W-:Y:S02]  /*a100*/  @P2 IMAD.MOV.U32 R10, RZ, RZ, R9 ;  /* 0x000000ffff0a2224 */ /* 0x002fe400078e0009 */
[----:B------:R-:W-:Y:S01]  /*a110*/  @P2 IMAD.MOV.U32 R11, RZ, RZ, R16 ;  /* 0x000000ffff0b2224 */ /* 0x000fe200078e0010 */
[----:B------:R-:W-:Y:S01]  /*a120*/  IADD3.X R55, PT, PT, R4, UR16, RZ, P4, !PT ;  /* 0x0000001004377c10 */ /* 0x000fe2000a7fe4ff */
[----:B------:R0:W-:Y:S04]  /*a130*/  STL [R1+0x954], R9 ;  /* 0x0009540901007387 */ /* 0x0001e80000100800 */
[----:B------:R1:W2:Y:S01]  /*a140*/  @P2 LDG.E.U8 R61, desc[UR24][R10.64] ;  /* 0x000000180a3d2981 */ /* 0x0002a2000c1e1100 */
[----:B------:R-:W-:-:S02]  /*a150*/  LOP3.LUT R19, R13, 0x4, RZ, 0xfc, !PT ;  /* 0x000000040d137812 */ /* 0x000fc400078efcff */
[----:B0-----:R-:W-:Y:S01]  /*a160*/  IADD3 R9, P2, PT, R5, UR6, RZ ;  /* 0x0000000605097c10 */ /* 0x001fe2000ff5e0ff */
[----:B------:R0:W-:Y:S01]  /*a170*/  STL [R1+0x950], R16 ;  /* 0x0009501001007387 */ /* 0x0001e20000100800 */
[----:B-1----:R-:W-:-:S03]  /*a180*/  @P6 IMAD.MOV.U32 R10, RZ, RZ, R22 ;  /* 0x000000ffff0a6224 */ /* 0x002fc600078e0016 */
[----:B------:R1:W-:Y:S01]  /*a190*/  STL [R1+0x9f0], R22 ;  /* 0x0009f01601007387 */ /* 0x0003e20000100800 */
[----:B------:R-:W-:Y:S01]  /*a1a0*/  @P6 IMAD.MOV.U32 R11, RZ, RZ, R55 ;  /* 0x000000ffff0b6224 */ /* 0x000fe200078e0037 */
[----:B0-----:R-:W-:Y:S02]  /*a1b0*/  IADD3.X R16, PT, PT, R6, UR16, RZ, P2, !PT ;  /* 0x0000001006107c10 */ /* 0x001fe400097fe4ff */
[----:B------:R-:W-:Y:S01]  /*a1c0*/  STL [R1+0x9f8], R9 ;  /* 0x0009f80901007387 */ /* 0x000fe20000100800 */
[----:B-1----:R-:W-:-:S03]  /*a1d0*/  IADD3 R22, P2, PT, R7, UR6, RZ ;  /* 0x0000000607167c10 */ /* 0x002fc6000ff5e0ff */
[----:B------:R0:W-:Y:S01]  /*a1e0*/  STL [R1+0x9ec], R55 ;  /* 0x0009ec3701007387 */ /* 0x0001e20000100800 */
[----:B------:R-:W-:Y:S01]  /*a1f0*/  IMAD.MOV.U32 R47, RZ, RZ, R18 ;  /* 0x000000ffff2f7224 */ /* 0x000fe200078e0012 */
[----:B------:R-:W-:Y:S02]  /*a200*/  LOP3.LUT R18, R13, 0x6, RZ, 0xfc, !PT ;  /* 0x000000060d127812 */ /* 0x000fe400078efcff */
[----:B------:R1:W2:Y:S04]  /*a210*/  @P6 LDG.E.U8 R59, desc[UR24][R10.64] ;  /* 0x000000180a3b6981 */ /* 0x0002a8000c1e1100 */
[----:B------:R1:W-:Y:S01]  /*a220*/  STL [R1+0x1d0], R19 ;  /* 0x0001d01301007387 */ /* 0x0003e20000100800 */
[----:B0-----:R-:W-:Y:S01]  /*a230*/  IADD3.X R55, PT, PT, R8, UR16, RZ, P2, !PT ;  /* 0x0000001008377c10 */ /* 0x001fe200097fe4ff */
[----:B------:R-:W-:-:S02]  /*a240*/  IMAD.MOV.U32 R86, RZ, RZ, R47 ;  /* 0x000000ffff567224 */ /* 0x000fc400078e002f */
[----:B-1----:R-:W-:Y:S02]  /*a250*/  @P6 IMAD.MOV.U32 R10, RZ, RZ, R9 ;  /* 0x000000ffff0a6224 */ /* 0x002fe400078e0009 */
[----:B------:R-:W-:Y:S01]  /*a260*/  @P6 IMAD.MOV.U32 R11, RZ, RZ, R16 ;  /* 0x000000ffff0b6224 */ /* 0x000fe200078e0010 */
[----:B------:R0:W-:Y:S01]  /*a270*/  STL [R1+0x9f4], R16 ;  /* 0x0009f41001007387 */ /* 0x0001e20000100800 */
[----:B------:R-:W-:Y:S02]  /*a280*/  IABS R19, R19 ;  /* 0x0000001300137213 */ /* 0x000fe40000000000 */
[----:B------:R-:W-:Y:S01]  /*a290*/  PRMT R41, RZ, 0x7610, R41 ;  /* 0x00007610ff297816 */ /* 0x000fe20000000029 */
[----:B------:R1:W-:Y:S01]  /*a2a0*/  STL [R1+0xa00], R22 ;  /* 0x000a001601007387 */ /* 0x0003e20000100800 */
[----:B------:R-:W-:Y:S01]  /*a2b0*/  VOTEU.ALL UP1, P3 ;  /* 0x0000000000ff7886 */ /* 0x000fe20001820000 */
[----:B------:R-:W-:Y:S01]  /*a2c0*/  IMAD.HI.U32 R9, R15, R19, RZ ;  /* 0x000000130f097227 */ /* 0x000fe200078e00ff */
[----:B------:R-:W2:Y:S01]  /*a2d0*/  LDCU UR16, c[0x0][0x3b0] ;  /* 0x00007600ff1077ac */ /* 0x000ea20008000800 */
[----:B------:R1:W2:Y:S01]  /*a2e0*/  @P6 LDG.E.U8 R58, desc[UR24][R10.64] ;  /* 0x000000180a3a6981 */ /* 0x0002a2000c1e1100 */
[----:B0-----:R-:W-:-:S03]  /*a2f0*/  LOP3.LUT R16, R13, 0xa, RZ, 0xfc, !PT ;  /* 0x0000000a0d107812 */ /* 0x001fc600078efcff */
[----:B------:R-:W-:Y:S01]  /*a300*/  STL [R1+0x9fc], R55 ;  /* 0x0009fc3701007387 */ /* 0x000fe20000100800 */
[----:B------:R-:W-:Y:S01]  /*a310*/  IMAD.MOV.U32 R47, RZ, RZ, R25 ;  /* 0x000000ffff2f7224 */ /* 0x000fe200078e0019 */
[----:B------:R0:W0:Y:S02]  /*a320*/  @!UP1 SYNCS.EXCH.64 URZ, [UR9+0x12008], UR4 ;  /* 0x0120080409ff95b2 */ /* 0x0000240008000100 */
[----:B------:R1:W-:Y:S02]  /*a330*/  STL [R1+0x1c4], R18 ;  /* 0x0001c41201007387 */ /* 0x0003e40000100800 */
[----:B-1----:R-:W-:Y:S01]  /*a340*/  @P6 IMAD.MOV.U32 R10, RZ, RZ, R22 ;  /* 0x000000ffff0a6224 */ /* 0x002fe200078e0016 */
[----:B------:R-:W-:Y:S01]  /*a350*/  IABS R22, R21 ;  /* 0x0000001500167213 */ /* 0x000fe20000000000 */
[----:B------:R-:W-:Y:S01]  /*a360*/  @P6 IMAD.MOV.U32 R11, RZ, RZ, R55 ;  /* 0x000000ffff0b6224 */ /* 0x000fe200078e0037 */
[----:B------:R1:W-:Y:S01]  /*a370*/  STL [R1+0x1c0], R21 ;  /* 0x0001c01501007387 */ /* 0x0003e20000100800 */
[----:B------:R-:W-:-:S03]  /*a380*/  IMAD.MOV R9, RZ, RZ, -R9 ;  /* 0x000000ffff097224 */ /* 0x000fc600078e0a09 */
[----:B------:R0:W2:Y:S01]  /*a390*/  @P6 LDG.E.U8 R57, desc[UR24][R10.64] ;  /* 0x000000180a396981 */ /* 0x0000a2000c1e1100 */
[----:B------:R-:W-:Y:S02]  /*a3a0*/  IABS R18, R18 ;  /* 0x0000001200127213 */ /* 0x000fe40000000000 */
[----:B-1----:R-:W-:Y:S01]  /*a3b0*/  IABS R21, R16 ;  /* 0x0000001000157213 */ /* 0x002fe20000000000 */
[----:B------:R-:W-:-:S04]  /*a3c0*/  IMAD R19, R14, R9, R19 ;  /* 0x000000090e137224 */ /* 0x000fc800078e0213 */
[C---:B0-----:R-:W-:Y:S01]  /*a3d0*/  IMAD.HI.U32 R11, R15.reuse, R21, RZ ;  /* 0x000000150f0b7227 */ /* 0x041fe200078e00ff */
[----:B------:R0:W-:Y:S03]  /*a3e0*/  STL [R1+0x1dc], R16 ;  /* 0x0001dc1001007387 */ /* 0x0001e60000100800 */
[----:B------:R-:W-:-:S04]  /*a3f0*/  IMAD.HI.U32 R10, R15, R22, RZ ;  /* 0x000000160f0a7227 */ /* 0x000fc800078e00ff */
[----:B------:R-:W-:-:S04]  /*a400*/  IMAD.HI.U32 R9, R15, R18, RZ ;  /* 0x000000120f097227 */ /* 0x000fc800078e00ff */
[----:B------:R-:W-:Y:S01]  /*a410*/  IMAD.MOV R11, RZ, RZ, -R11 ;  /* 0x000000ffff0b7224 */ /* 0x000fe200078e0a0b */
[----:B0-----:R-:W-:Y:S01]  /*a420*/  LEA.HI R16, R92, R91, RZ, 0x1a ;  /* 0x0000005b5c107211 */ /* 0x001fe200078fd0ff */
[----:B------:R-:W-:Y:S02]  /*a430*/  IMAD.MOV R10, RZ, RZ, -R10 ;  /* 0x000000ffff0a7224 */ /* 0x000fe400078e0a0a */
[----:B------:R-:W-:Y:S02]  /*a440*/  IMAD.MOV R9, RZ, RZ, -R9 ;  /* 0x000000ffff097224 */ /* 0x000fe400078e0a09 */
[C---:B------:R-:W-:Y:S01]  /*a450*/  IMAD R21, R14.reuse, R11, R21 ;  /* 0x0000000b0e157224 */ /* 0x040fe200078e0215 */
[C---:B------:R-:W-:Y:S01]  /*a460*/  LOP3.LUT R11, R13.reuse, 0xc, RZ, 0xfc, !PT ;  /* 0x0000000c0d0b7812 */ /* 0x040fe200078efcff */
[C---:B------:R-:W-:Y:S02]  /*a470*/  IMAD R22, R14.reuse, R10, R22 ;  /* 0x0000000a0e167224 */ /* 0x040fe400078e0216 */
[----:B------:R-:W-:Y:S01]  /*a480*/  IMAD R18, R14, R9, R18 ;  /* 0x000000090e127224 */ /* 0x000fe200078e0212 */
[----:B------:R-:W-:Y:S01]  /*a490*/  LOP3.LUT R9, R13, 0x10, RZ, 0xfc, !PT ;  /* 0x000000100d097812 */ /* 0x000fe200078efcff */
[----:B------:R-:W-:Y:S01]  /*a4a0*/  VIADD R10, R16, 0xe ;  /* 0x0000000e100a7836 */ /* 0x000fe20000000000 */
[----:B------:R-:W-:Y:S01]  /*a4b0*/  IABS R20, R11 ;  /* 0x0000000b00147213 */ /* 0x000fe20000000000 */
[----:B------:R-:W-:Y:S01]  /*a4c0*/  STL [R1+0x134], R16 ;  /* 0x0001341001007387 */ /* 0x000fe20000100800 */
[----:B------:R-:W-:-:S02]  /*a4d0*/  IMAD.MOV.U32 R92, RZ, RZ, R93 ;  /* 0x000000ffff5c7224 */ /* 0x000fc400078e005d */
[----:B------:R-:W-:Y:S01]  /*a4e0*/  IMAD.MOV.U32 R91, RZ, RZ, R23 ;  /* 0x000000ffff5b7224 */ /* 0x000fe200078e0017 */
[----:B------:R-:W-:Y:S01]  /*a4f0*/  STL [R1+0x19c], R11 ;  /* 0x00019c0b01007387 */ /* 0x000fe20000100800 */
[----:B------:R-:W-:Y:S01]  /*a500*/  IMAD.MOV.U32 R93, RZ, RZ, R24 ;  /* 0x000000ffff5d7224 */ /* 0x000fe200078e0018 */
[----:B------:R-:W-:Y:S02]  /*a510*/  LOP3.LUT R23, R13, 0x12, RZ, 0xfc, !PT ;  /* 0x000000120d177812 */ /* 0x000fe400078efcff */
[----:B------:R-:W-:Y:S01]  /*a520*/  STL [R1+0x26c], R10 ;  /* 0x00026c0a01007387 */ /* 0x000fe20000100800 */
[----:B------:R-:W-:Y:S02]  /*a530*/  IABS R25, R10 ;  /* 0x0000000a00197213 */ /* 0x000fe40000000000 */
[----:B------:R-:W-:Y:S01]  /*a540*/  IABS R24, R9 ;  /* 0x0000000900187213 */ /* 0x000fe20000000000 */
[----:B------:R0:W-:Y:S01]  /*a550*/  STL [R1+0x1b8], R9 ;  /* 0x0001b80901007387 */ /* 0x0001e20000100800 */
[----:B------:R-:W-:-:S02]  /*a560*/  IMAD.MOV.U32 R88, RZ, RZ, R92 ;  /* 0x000000ffff587224 */ /* 0x000fc400078e005c */
[----:B------:R-:W-:Y:S01]  /*a570*/  IMAD.MOV.U32 R92, RZ, RZ, R46 ;  /* 0x000000ffff5c7224 */ /* 0x000fe200078e002e */
[----:B------:R1:W-:Y:S01]  /*a580*/  STL [R1+0x194], R23 ;  /* 0x0001941701007387 */ /* 0x0003e20000100800 */
[----:B------:R-:W-:Y:S02]  /*a590*/  IMAD.MOV.U32 R46, RZ, RZ, R27 ;  /* 0x000000ffff2e7224 */ /* 0x000fe400078e001b */
[C---:B0-----:R-:W-:Y:S01]  /*a5a0*/  IMAD.HI.U32 R9, R15.reuse, R20, RZ ;  /* 0x000000140f097227 */ /* 0x041fe200078e00ff */
[----:B------:R0:W-:Y:S01]  /*a5b0*/  STL [R1+0x1ac], R28 ;  /* 0x0001ac1c01007387 */ /* 0x0001e20000100800 */
[----:B------:R-:W-:Y:S02]  /*a5c0*/  IABS R27, R26 ;  /* 0x0000001a001b7213 */ /* 0x000fe40000000000 */
[----:B------:R-:W-:Y:S01]  /*a5d0*/  IMAD.HI.U32 R10, R15, R25, RZ ;  /* 0x000000190f0a7227 */ /* 0x000fe200078e00ff */
[----:B-1----:R-:W-:Y:S01]  /*a5e0*/  IABS R23, R23 ;  /* 0x0000001700177213 */ /* 0x002fe20000000000 */
[----:B------:R1:W-:Y:S02]  /*a5f0*/  STL [R1+0x1b4], R26 ;  /* 0x0001b41a01007387 */ /* 0x0003e40000100800 */
[----:B------:R-:W-:-:S02]  /*a600*/  IMAD.MOV R9, RZ, RZ, -R9 ;  /* 0x000000ffff097224 */ /* 0x000fc400078e0a09 */
[----:B------:R-:W-:Y:S01]  /*a610*/  IMAD.MOV R10, RZ, RZ, -R10 ;  /* 0x000000ffff0a7224 */ /* 0x000fe200078e0a0a */
[----:B0-----:R-:W-:Y:S01]  /*a620*/  IABS R28, R28 ;  /* 0x0000001c001c7213 */ /* 0x001fe20000000000 */
[----:B------:R-:W-:Y:S02]  /*a630*/  IMAD R20, R14, R9, R20 ;  /* 0x000000090e147224 */ /* 0x000fe400078e0214 */
[----:B------:R-:W-:Y:S01]  /*a640*/  IMAD.HI.U32 R11, R15, R24, RZ ;  /* 0x000000180f0b7227 */ /* 0x000fe200078e00ff */
[----:B-1----:R-:W-:-:S03]  /*a650*/  LOP3.LUT R26, R13, 0x18, RZ, 0xfc, !PT ;  /* 0x000000180d1a7812 */ /* 0x002fc600078efcff */
[----:B------:R-:W-:Y:S02]  /*a660*/  IMAD.MOV.U32 R83, RZ, RZ, R86 ;  /* 0x000000ffff537224 */ /* 0x000fe400078e0056 */
[----:B------:R-:W-:Y:S01]  /*a670*/  IMAD.HI.U32 R9, R15, R23, RZ ;  /* 0x000000170f097227 */ /* 0x000fe200078e00ff */
[----:B------:R0:W-:Y:S03]  /*a680*/  STL [R1+0x180], R26 ;  /* 0x0001801a01007387 */ /* 0x0001e60000100800 */
[----:B------:R-:W-:Y:S01]  /*a690*/  IMAD.MOV.U32 R86, RZ, RZ, R30 ;  /* 0x000000ffff567224 */ /* 0x000fe200078e001e */
[----:B------:R-:W-:Y:S01]  /*a6a0*/  LOP3.LUT R30, R13, 0x1a, RZ, 0xfc, !PT ;  /* 0x0000001a0d1e7812 */ /* 0x000fe200078efcff */
[----:B------:R-:W-:Y:S02]  /*a6b0*/  IMAD R25, R14, R10, R25 ;  /* 0x0000000a0e197224 */ /* 0x000fe400078e0219 */
[----:B------:R-:W-:-:S02]  /*a6c0*/  IMAD.MOV R11, RZ, RZ, -R11 ;  /* 0x000000ffff0b7224 */ /* 0x000fc400078e0a0b */
[----:B------:R-:W-:Y:S01]  /*a6d0*/  IMAD.HI.U32 R10, R15, R28, RZ ;  /* 0x0000001c0f0a7227 */ /* 0x000fe200078e00ff */
[----:B0-----:R-:W-:-:S03]  /*a6e0*/  IABS R26, R26 ;  /* 0x0000001a001a7213 */ /* 0x001fc60000000000 */
[----:B------:R-:W-:Y:S01]  /*a6f0*/  IMAD.MOV R9, RZ, RZ, -R9 ;  /* 0x000000ffff097224 */ /* 0x000fe200078e0a09 */
[----:B------:R0:W-:Y:S01]  /*a700*/  STL [R1+0x198], R30 ;  /* 0x0001981e01007387 */ /* 0x0001e20000100800 */
[C---:B------:R-:W-:Y:S02]  /*a710*/  IMAD R24, R14.reuse, R11, R24 ;  /* 0x0000000b0e187224 */ /* 0x040fe400078e0218 */
[----:B------:R-:W-:Y:S02]  /*a720*/  IMAD.MOV R10, RZ, RZ, -R10 ;  /* 0x000000ffff0a7224 */ /* 0x000fe400078e0a0a */
[----:B------:R-:W-:Y:S02]  /*a730*/  IMAD R23, R14, R9, R23 ;  /* 0x000000090e177224 */ /* 0x000fe400078e0217 */
[----:B------:R-:W-:Y:S01]  /*a740*/  IMAD.HI.U32 R11, R15, R27, RZ ;  /* 0x0000001b0f0b7227 */ /* 0x000fe200078e00ff */
[----:B0-----:R-:W-:-:S03]  /*a750*/  IABS R30, R30 ;  /* 0x0000001e001e7213 */ /* 0x001fc60000000000 */
[C---:B------:R-:W-:Y:S01]  /*a760*/  IMAD.HI.U32 R9, R15.reuse, R26, RZ ;  /* 0x0000001a0f097227 */ /* 0x040fe200078e00ff */
[----:B------:R0:W-:Y:S03]  /*a770*/  STL [R1+0x1a8], R29 ;  /* 0x0001a81d01007387 */ /* 0x0001e60000100800 */
[----:B------:R-:W-:Y:S02]  /*a780*/  IMAD R28, R14, R10, R28 ;  /* 0x0000000a0e1c7224 */ /* 0x000fe400078e021c */
[----:B------:R-:W-:Y:S02]  /*a790*/  IMAD.MOV R11, RZ, RZ, -R11 ;  /* 0x000000ffff0b7224 */ /* 0x000fe400078e0a0b */
[----:B------:R-:W-:Y:S01]  /*a7a0*/  IMAD.HI.U32 R10, R15, R30, RZ ;  /* 0x0000001e0f0a7227 */ /* 0x000fe200078e00ff */
[----:B0-----:R-:W-:-:S03]  /*a7b0*/  IABS R29, R29 ;  /* 0x0000001d001d7213 */ /* 0x001fc60000000000 */
[----:B------:R-:W-:Y:S02]  /*a7c0*/  IMAD.MOV R9, RZ, RZ, -R9 ;  /* 0x000000ffff097224 */ /* 0x000fe400078e0a09 */
[C---:B------:R-:W-:Y:S02]  /*a7d0*/  IMAD R27, R14.reuse, R11, R27 ;  /* 0x0000000b0e1b7224 */ /* 0x040fe400078e021b */
[----:B------:R-:W-:Y:S02]  /*a7e0*/  IMAD.MOV R10, RZ, RZ, -R10 ;  /* 0x000000ffff0a7224 */ /* 0x000fe400078e0a0a */
[----:B------:R-:W-:Y:S01]  /*a7f0*/  IMAD R26, R14, R9, R26 ;  /* 0x000000090e1a7224 */ /* 0x000fe200078e021a */
[----:B------:R-:W-:Y:S01]  /*a800*/  LOP3.LUT R9, R13, 0x22, RZ, 0xfc, !PT ;  /* 0x000000220d097812 */ /* 0x000fe200078efcff */
[----:B------:R-:W-:Y:S02]  /*a810*/  IMAD.MOV.U32 R55, RZ, RZ, R46 ;  /* 0x000000ffff377224 */ /* 0x000fe400078e002e */
[----:B------:R-:W-:-:S04]  /*a820*/  IMAD.HI.U32 R11, R15, R29, RZ ;  /* 0x0000001d0f0b7227 */ /* 0x000fc800078e00ff */
[----:B------:R-:W-:Y:S02]  /*a830*/  IMAD.MOV.U32 R82, RZ, RZ, R83 ;  /* 0x000000ffff527224 */ /* 0x000fe400078e0053 */
[----:B------:R-:W-:Y:S02]  /*a840*/  IMAD.MOV.U32 R83, RZ, RZ, R84 ;  /* 0x000000ffff537224 */ /* 0x000fe400078e0054 */
[----:B------:R-:W-:Y:S01]  /*a850*/  IMAD.MOV.U32 R84, RZ, RZ, R31 ;  /* 0x000000ffff547224 */ /* 0x000fe200078e001f */
[----:B------:R-:W-:Y:S01]  /*a860*/  IABS R31, R9 ;  /* 0x00000009001f7213 */ /* 0x000fe20000000000 */
[----:B------:R-:W-:Y:S01]  /*a870*/  IMAD R30, R14, R10, R30 ;  /* 0x0000000a0e1e7224 */ /* 0x000fe200078e021e */
[----:B------:R-:W-:Y:S01]  /*a880*/  LOP3.LUT R10, R13, 0x20, RZ, 0xfc, !PT ;  /* 0x000000200d0a7812 */ /* 0x000fe200078efcff */
[----:B------:R-:W-:Y:S02]  /*a890*/  VIADD R16, R16, 0x1e ;  /* 0x0000001e10107836 */ /* 0x000fe40000000000 */
[----:B------:R-:W-:-:S02]  /*a8a0*/  IMAD.MOV R11, RZ, RZ, -R11 ;  /* 0x000000ffff0b7224 */ /* 0x000fc400078e0a0b */
[----:B------:R-:W-:Y:S02]  /*a8b0*/  IMAD.MOV.U32 R78, RZ, RZ, R55 ;  /* 0x000000ffff4e7224 */ /* 0x000fe400078e0037 */
[----:B------:R-:W-:Y:S02]  /*a8c0*/  IMAD.MOV.U32 R55, RZ, RZ, R81 ;  /* 0x000000ffff377224 */ /* 0x000fe400078e0051 */
[----:B------:R-:W-:Y:S01]  /*a8d0*/  IMAD.MOV.U32 R81, RZ, RZ, R34 ;  /* 0x000000ffff517224 */ /* 0x000fe200078e0022 */
[----:B------:R-:W-:Y:S01]  /*a8e0*/  LOP3.LUT R34, R13, 0x26, RZ, 0xfc, !PT ;  /* 0x000000260d227812 */ /* 0x000fe200078efcff */
[----:B------:R-:W-:Y:S01]  /*a8f0*/  IMAD.MOV.U32 R46, RZ, RZ, R33 ;  /* 0x000000ffff2e7224 */ /* 0x000fe200078e0021 */
[----:B------:R0:W-:Y:S01]  /*a900*/  STL [R1+0x268], R16 ;  /* 0x0002681001007387 */ /* 0x0001e20000100800 */
[----:B------:R-:W-:Y:S01]  /*a910*/  IMAD R29, R14, R11, R29 ;  /* 0x0000000b0e1d7224 */ /* 0x000fe200078e021d */
[----:B------:R-:W-:Y:S01]  /*a920*/  IABS R33, R16 ;  /* 0x0000001000217213 */ /* 0x000fe20000000000 */
[----:B------:R-:W-:Y:S01]  /*a930*/  IMAD.HI.U32 R11, R15, R31, RZ ;  /* 0x0000001f0f0b7227 */ /* 0x000fe200078e00ff */
[----:B------:R-:W-:Y:S04]  /*a940*/  STL [R1+0x188], R10 ;  /* 0x0001880a01007387 */ /* 0x000fe80000100800 */
[----:B------:R-:W-:Y:S01]  /*a950*/  STL [R1+0x184], R9 ;  /* 0x0001840901007387 */ /* 0x000fe20000100800 */
[----:B0-----:R-:W-:-:S03]  /*a960*/  LOP3.LUT R16, R13, 0x28, RZ, 0xfc, !PT ;  /* 0x000000280d107812 */ /* 0x001fc600078efcff */
[----:B------:R0:W-:Y:S01]  /*a970*/  STL [R1+0x164], R35 ;  /* 0x0001642301007387 */ /* 0x0001e20000100800 */
[----:B------:R-:W-:-:S03]  /*a980*/  IMAD.MOV R11, RZ, RZ, -R11 ;  /* 0x000000ffff0b7224 */ /* 0x000fc600078e0a0b */
[----:B------:R1:W-:Y:S01]  /*a990*/  STL [R1+0x178], R34 ;  /* 0x0001782201007387 */ /* 0x0003e20000100800 */
[----:B------:R-:W-:Y:S01]  /*a9a0*/  IMAD R31, R14, R11, R31 ;  /* 0x0000000b0e1f7224 */ /* 0x000fe200078e021f */
[----:B0-----:R-:W-:Y:S02]  /*a9b0*/  IABS R35, R34 ;  /* 0x0000002200237213 */ /* 0x001fe40000000000 */
[----:B-1----:R-:W-:-:S05]  /*a9c0*/  IABS R34, R16 ;  /* 0x0000001000227213 */ /* 0x002fca0000000000 */
[----:B------:R-:W-:-:S04]  /*a9d0*/  IMAD.HI.U32 R11, R15, R34, RZ ;  /* 0x000000220f0b7227 */ /* 0x000fc800078e00ff */
[----:B------:R-:W-:-:S04]  /*a9e0*/  IMAD.MOV R11, RZ, RZ, -R11 ;  /* 0x000000ffff0b7224 */ /* 0x000fc800078e0a0b */
[----:B------:R-:W-:Y:S02]  /*a9f0*/  IMAD R34, R14, R11, R34 ;  /* 0x0000000b0e227224 */ /* 0x000fe400078e0222 */
[----:B------:R-:W0:Y:S01]  /*aa00*/  S2R R11, SR_TID.X ;  /* 0x00000000000b7919 */ /* 0x000e220000002100 */
[----:B------:R-:W-:Y:S01]  /*aa10*/  IABS R32, R10 ;  /* 0x0000000a00207213 */ /* 0x000fe20000000000 */
[----:B------:R-:W-:-:S04]  /*aa20*/  IMAD.HI.U32 R9, R15, R33, RZ ;  /* 0x000000210f097227 */ /* 0x000fc800078e00ff */
[----:B------:R-:W-:Y:S01]  /*aa30*/  IMAD.HI.U32 R10, R15, R32, RZ ;  /* 0x000000200f0a7227 */ /* 0x000fe200078e00ff */
[----:B------:R1:W-:Y:S03]  /*aa40*/  STL [R1+0x174], R16 ;  /* 0x0001741001007387 */ /* 0x0003e60000100800 */
[----:B------:R-:W-:Y:S02]  /*aa50*/  IMAD.MOV.U32 R77, RZ, RZ, R78 ;  /* 0x000000ffff4d7224 */ /* 0x000fe400078e004e */
[----:B------:R-:W-:Y:S02]  /*aa60*/  IMAD.MOV R10, RZ, RZ, -R10 ;  /* 0x000000ffff0a7224 */ /* 0x000fe400078e0a0a */
[----:B------:R-:W-:Y:S02]  /*aa70*/  IMAD.MOV.U32 R78, RZ, RZ, R80 ;  /* 0x000000ffff4e7224 */ /* 0x000fe400078e0050 */
[----:B------:R-:W-:-:S02]  /*aa80*/  IMAD.MOV.U32 R80, RZ, RZ, R85 ;  /* 0x000000ffff507224 */ /* 0x000fc400078e0055 */
[----:B-1----:R-:W-:Y:S02]  /*aa90*/  IMAD.MOV.U32 R16, RZ, RZ, R79 ;  /* 0x000000ffff107224 */ /* 0x002fe400078e004f */
[----:B------:R-:W-:Y:S02]  /*aaa0*/  IMAD.MOV.U32 R79, RZ, RZ, R81 ;  /* 0x000000ffff4f7224 */ /* 0x000fe400078e0051 */
[----:B------:R-:W-:Y:S02]  /*aab0*/  IMAD.MOV R9, RZ, RZ, -R9 ;  /* 0x000000ffff097224 */ /* 0x000fe400078e0a09 */
[----:B------:R-:W-:Y:S02]  /*aac0*/  IMAD.MOV.U32 R81, RZ, RZ, R90 ;  /* 0x000000ffff517224 */ /* 0x000fe400078e005a */
[----:B------:R-:W-:Y:S02]  /*aad0*/  IMAD.MOV.U32 R85, RZ, RZ, R91 ;  /* 0x000000ffff557224 */ /* 0x000fe400078e005b */
[----:B------:R-:W-:-:S02]  /*aae0*/  IMAD.MOV.U32 R90, RZ, RZ, R93 ;  /* 0x000000ffff5a7224 */ /* 0x000fc400078e005d */
[----:B------:R-:W-:Y:S02]  /*aaf0*/  IMAD.MOV.U32 R91, RZ, RZ, R47 ;  /* 0x000000ffff5b7224 */ /* 0x000fe400078e002f */
[----:B------:R-:W-:Y:S02]  /*ab00*/  IMAD R32, R14, R10, R32 ;  /* 0x0000000a0e207224 */ /* 0x000fe400078e0220 */
[----:B------:R-:W-:Y:S01]  /*ab10*/  IMAD.MOV.U32 R93, RZ, RZ, R38 ;  /* 0x000000ffff5d7224 */ /* 0x000fe200078e0026 */
[C---:B------:R-:W-:Y:S01]  /*ab20*/  LOP3.LUT R38, R13.reuse, 0x2a, RZ, 0xfc, !PT ;  /* 0x0000002a0d267812 */ /* 0x040fe200078efcff */
[----:B------:R-:W-:Y:S01]  /*ab30*/  IMAD.MOV.U32 R47, RZ, RZ, R17 ;  /* 0x000000ffff2f7224 */ /* 0x000fe200078e0011 */
[----:B------:R-:W-:Y:S01]  /*ab40*/  LOP3.LUT R17, R13, 0x2c, RZ, 0xfc, !PT ;  /* 0x0000002c0d117812 */ /* 0x000fe200078efcff */
[----:B------:R-:W-:-:S04]  /*ab50*/  IMAD.HI.U32 R10, R15, R35, RZ ;  /* 0x000000230f0a7227 */ /* 0x000fc800078e00ff */
[----:B------:R-:W-:Y:S02]  /*ab60*/  IMAD R33, R14, R9, R33 ;  /* 0x000000090e217224 */ /* 0x000fe400078e0221 */
[----:B------:R-:W-:Y:S01]  /*ab70*/  IMAD.HI.U32 R9, R15, R36, RZ ;  /* 0x000000240f097227 */ /* 0x000fe200078e00ff */
[----:B------:R1:W-:Y:S03]  /*ab80*/  STL [R1+0x150], R38 ;  /* 0x0001502601007387 */ /* 0x0003e60000100800 */
[----:B------:R-:W-:Y:S02]  /*ab90*/  IMAD.MOV.U32 R76, RZ, RZ, R78 ;  /* 0x000000ffff4c7224 */ /* 0x000fe400078e004e */
[----:B------:R-:W-:Y:S02]  /*aba0*/  IMAD.MOV.U32 R75, RZ, RZ, R16 ;  /* 0x000000ffff4b7224 */ /* 0x000fe400078e0010 */
[----:B------:R-:W-:Y:S01]  /*abb0*/  IMAD.MOV.U32 R78, RZ, RZ, R37 ;  /* 0x000000ffff4e7224 */ /* 0x000fe200078e0025 */
[----:B------:R-:W-:Y:S01]  /*abc0*/  IABS R37, R17 ;  /* 0x0000001100257213 */ /* 0x000fe20000000000 */
[----:B------:R-:W-:-:S02]  /*abd0*/  IMAD.MOV R10, RZ, RZ, -R10 ;  /* 0x000000ffff0a7224 */ /* 0x000fc400078e0a0a */
[----:B------:R-:W-:Y:S01]  /*abe0*/  IMAD.MOV.U32 R16, RZ, RZ, R79 ;  /* 0x000000ffff107224 */ /* 0x000fe200078e004f */
[----:B-1----:R-:W-:Y:S01]  /*abf0*/  IABS R38, R38 ;  /* 0x0000002600267213 */ /* 0x002fe20000000000 */
[----:B------:R-:W-:Y:S02]  /*ac00*/  IMAD.MOV.U32 R79, RZ, RZ, R80 ;  /* 0x000000ffff4f7224 */ /* 0x000fe400078e0050 */
[----:B------:R-:W-:Y:S02]  /*ac10*/  IMAD.MOV R9, RZ, RZ, -R9 ;  /* 0x000000ffff097224 */ /* 0x000fe400078e0a09 */
[----:B------:R-:W-:Y:S02]  /*ac20*/  IMAD.MOV.U32 R80, RZ, RZ, R81 ;  /* 0x000000ffff507224 */ /* 0x000fe400078e0051 */
[----:B------:R-:W-:Y:S02]  /*ac30*/  IMAD.MOV.U32 R81, RZ, RZ, R85 ;  /* 0x000000ffff517224 */ /* 0x000fe400078e0055 */
[----:B------:R-:W-:-:S02]  /*ac40*/  IMAD R35, R14, R10, R35 ;  /* 0x0000000a0e237224 */ /* 0x000fc400078e0223 */
[----:B------:R-:W-:Y:S01]  /*ac50*/  IMAD.MOV.U32 R85, RZ, RZ, R88 ;  /* 0x000000ffff557224 */ /* 0x000fe200078e0058 */
[----:B0-----:R-:W-:Y:S01]  /*ac60*/  LOP3.LUT R88, R11, 0x7f, RZ, 0xc0, !PT ;  /* 0x0000007f0b587812 */ /* 0x001fe200078ec0ff */
[----:B------:R-:W-:Y:S01]  /*ac70*/  IMAD.HI.U32 R10, R15, R37, RZ ;  /* 0x000000250f0a7227 */ /* 0x000fe200078e00ff */
[----:B------:R-:W-:-:S03]  /*ac80*/  IADD3 R11, P2, PT, R3, UR14, RZ ;  /* 0x0000000e030b7c10 */ /* 0x000fc6000ff5e0ff */
[----:B------:R-:W-:Y:S02]  /*ac90*/  IMAD R36, R14, R9, R36 ;  /* 0x000000090e247224 */ /* 0x000fe400078e0224 */
[----:B------:R-:W-:Y:S01]  /*aca0*/  IMAD.HI.U32 R9, R15, R38, RZ ;  /* 0x000000260f097227 */ /* 0x000fe200078e00ff */
[----:B------:R-:W-:-:S03]  /*acb0*/  IADD3.X R69, PT, PT, R4, UR17, RZ, P2, !PT ;  /* 0x0000001104457c10 */ /* 0x000fc600097fe4ff */
[----:B------:R-:W-:Y:S02]  /*acc0*/  IMAD.MOV R10, RZ, RZ, -R10 ;  /* 0x000000ffff0a7224 */ /* 0x000fe400078e0a0a */
[----:B------:R-:W-:Y:S01]  /*acd0*/  IMAD.MOV R9, RZ, RZ, -R9 ;  /* 0x000000ffff097224 */ /* 0x000fe200078e0a09 */
[----:B------:R0:W-:Y:S01]  /*ace0*/  STL [R1+0xab0], R11 ;  /* 0x000ab00b01007387 */ /* 0x0001e20000100800 */
[C---:B------:R-:W-:Y:S02]  /*acf0*/  IMAD R37, R14.reuse, R10, R37 ;  /* 0x0000000a0e257224 */ /* 0x040fe400078e0225 */
[----:B------:R-:W-:Y:S02]  /*ad00*/  @P5 IMAD.MOV.U32 R10, RZ, RZ, R11 ;  /* 0x000000ffff0a5224 */ /* 0x000fe400078e000b */
[----:B------:R-:W-:Y:S01]  /*ad10*/  IMAD R38, R14, R9, R38 ;  /* 0x000000090e267224 */ /* 0x000fe200078e0226 */
[----:B------:R-:W-:Y:S01]  /*ad20*/  IADD3 R9, P2, PT, R5, UR14, RZ ;  /* 0x0000000e05097c10 */ /* 0x000fe2000ff5e0ff */
[----:B0-----:R-:W-:Y:S01]  /*ad30*/  @P5 IMAD.MOV.U32 R11, RZ, RZ, R69 ;  /* 0x000000ffff0b5224 */ /* 0x001fe200078e0045 */
[----:B------:R0:W-:Y:S04]  /*ad40*/  STL [R1+0xaac], R69 ;  /* 0x000aac4501007387 */ /* 0x0001e80000100800 */
[----:B------:R1:W2:Y:S04]  /*ad50*/  @P5 LDG.E.U8 R41, desc[UR24][R10.64] ;  /* 0x000000180a295981 */ /* 0x0002a8000c1e1100 */
[----:B------:R3:W-:Y:S01]  /*ad60*/  STL [R1+0xab8], R9 ;  /* 0x000ab80901007387 */ /* 0x0007e20000100800 */
[----:B0-----:R-:W-:-:S03]  /*ad70*/  IADD3.X R69, PT, PT, R6, UR17, RZ, P2, !PT ;  /* 0x0000001106457c10 */ /* 0x001fc600097fe4ff */
[----:B------:R-:W-:Y:S01]  /*ad80*/  STS.U8 [R88+UR9], R39 ;  /* 0x0000002758007988 */ /* 0x000fe20008000009 */
[----:B-1----:R-:W-:-:S03]  /*ad90*/  @P5 IMAD.MOV.U32 R10, RZ, RZ, R9 ;  /* 0x000000ffff0a5224 */ /* 0x002fc600078e0009 */
[----:B------:R-:W-:Y:S01]  /*ada0*/  STS.U8 [R88+UR9+0x2000], R43 ;  /* 0x0020002b58007988 */ /* 0x000fe20008000009 */
[----:B---3--:R-:W-:Y:S01]  /*adb0*/  IADD3 R9, P2, PT, R7, UR14, RZ ;  /* 0x0000000e07097c10 */ /* 0x008fe2000ff5e0ff */
[----:B------:R-:W-:Y:S02]  /*adc0*/  @P5 IMAD.MOV.U32 R11, RZ, RZ, R69 ;  /* 0x000000ffff0b5224 */ /* 0x000fe400078e0045 */
[----:B------:R-:W-:Y:S04]  /*add0*/  STS.U8 [R88+UR9+0x4000], R42 ;  /* 0x0040002a58007988 */ /* 0x000fe80008000009 */
[----:B------:R0:W-:Y:S04]  /*ade0*/  STL [R1+0xab4], R69 ;  /* 0x000ab44501007387 */ /* 0x0001e80000100800 */
[----:B------:R-:W-:Y:S04]  /*adf0*/  STS.U8 [R88+UR9+0x6000], R40 ;  /* 0x0060002858007988 */ /* 0x000fe80008000009 */
[----:B------:R-:W-:Y:S01]  /*ae00*/  STS.U8 [R88+UR9+0x400], R48 ;  /* 0x0004003058007988 */ /* 0x000fe20008000009 */
[----:B0-----:R-:W-:Y:S01]  /*ae10*/  IADD3.X R69, PT, PT, R8, UR17, RZ, P2, !PT ;  /* 0x0000001108457c10 */ /* 0x001fe200097fe4ff */
[----:B------:R-:W-:-:S02]  /*ae20*/  UIMAD UR4, UR12, 0x3d, URZ ;  /* 0x0000003d0c0478a4 */ /* 0x000fc4000f8e02ff */
[----:B------:R-:W-:Y:S01]  /*ae30*/  STS.U8 [R88+UR9+0x2400], R45 ;  /* 0x0024002d58007988 */ /* 0x000fe20008000009 */
[----:B------:R-:W-:Y:S01]  /*ae40*/  PRMT R39, RZ, 0x7610, R39 ;  /* 0x00007610ff277816 */ /* 0x000fe20000000027 */
[----:B------:R-:W0:Y:S02]  /*ae50*/  LDCU UR17, c[0x0][0x3b0] ;  /* 0x00007600ff1177ac */ /* 0x000e240008000800 */
[----:B------:R-:W3:Y:S04]  /*ae60*/  LDL.LU R74, [R1+0x244] ;  /* 0x00024400014a7983 */ /* 0x000ee80000300800 */
[----:B------:R-:W-:Y:S04]  /*ae70*/  STS.U8 [R88+UR9+0x4400], R44 ;  /* 0x0044002c58007988 */ /* 0x000fe80008000009 */
[----:B------:R-:W-:Y:S04]  /*ae80*/  STL [R1+0xac0], R9 ;  /* 0x000ac00901007387 */ /* 0x000fe80000100800 */
[----:B------:R1:W-:Y:S04]  /*ae90*/  STS.U8 [R88+UR9+0x6400], R75 ;  /* 0x0064004b58007988 */ /* 0x0003e80008000009 */
[----:B------:R-:W-:Y:S01]  /*aea0*/  STL [R1+0xabc], R69 ;  /* 0x000abc4501007387 */ /* 0x000fe20000100800 */
[----:B-1----:R-:W-:-:S03]  /*aeb0*/  IMAD.MOV.U32 R75, RZ, RZ, R16 ;  /* 0x000000ffff4b7224 */ /* 0x002fc600078e0010 */
[----:B------:R-:W2:Y:S01]  /*aec0*/  LDL.LU R16, [R1+0x234] ;  /* 0x0002340001107983 */ /* 0x000ea20000300800 */
[----:B------:R-:W-:-:S06]  /*aed0*/  PRMT R40, RZ, 0x7610, R40 ;  /* 0x00007610ff287816 */ /* 0x000fcc0000000028 */
[----:B------:R1:W4:Y:S01]  /*aee0*/  @P5 LDG.E.U8 R40, desc[UR24][R10.64] ;  /* 0x000000180a285981 */ /* 0x000322000c1e1100 */
[----:B------:R-:W-:Y:S01]  /*aef0*/  USHF.R.S32.HI UR5, URZ, 0x1f, UR4 ;  /* 0x0000001fff057899 */ /* 0x000fe20008011404 */
[----:B-1----:R-:W-:Y:S01]  /*af00*/  @P5 IMAD.MOV.U32 R10, RZ, RZ, R9 ;  /* 0x000000ffff0a5224 */ /* 0x002fe200078e0009 */
[----:B------:R-:W-:Y:S01]  /*af10*/  SHF.R.U64 R9, R12, 0x2, RZ ;  /* 0x000000020c097819 */ /* 0x000fe200000012ff */
[----:B------:R-:W-:-:S03]  /*af20*/  @P5 IMAD.MOV.U32 R11, RZ, RZ, R69 ;  /* 0x000000ffff0b5224 */ /* 0x000fc600078e0045 */
[----:B------:R-:W-:Y:S02]  /*af30*/  LOP3.LUT P2, RZ, R9, 0x1, RZ, 0xc0, !PT ;  /* 0x0000000109ff7812 */ /* 0x000fe4000784c0ff */
[----:B------:R-:W-:Y:S01]  /*af40*/  IADD3 R9, P4, PT, R0, UR4, RZ ;  /* 0x0000000400097c10 */ /* 0x000fe2000ff9e0ff */
[----:B------:R1:W4:Y:S01]  /*af50*/  @P5 LDG.E.U8 R39, desc[UR24][R10.64] ;  /* 0x000000180a275981 */ /* 0x000322000c1e1100 */
[----:B------:R-:W-:-:S03]  /*af60*/  PRMT R45, RZ, 0x7610, R45 ;  /* 0x00007610ff2d7816 */ /* 0x000fc6000000002d */
[----:B------:R-:W-:Y:S01]  /*af70*/  STL [R1+0xb70], R9 ;  /* 0x000b700901007387 */ /* 0x000fe20000100800 */
[----:B-1----:R-:W-:-:S05]  /*af80*/  IADD3.X R10, PT, PT, R2, UR5, RZ, P4, !PT ;  /* 0x00000005020a7c10 */ /* 0x002fca000a7fe4ff */
[----:B------:R1:W-:Y:S01]  /*af90*/  STL [R1+0xb6c], R10 ;  /* 0x000b6c0a01007387 */ /* 0x0003e20000100800 */
[----:B------:R-:W-:-:S03]  /*afa0*/  @P2 IMAD.MOV.U32 R11, RZ, RZ, R10 ;  /* 0x000000ffff0b2224 */ /* 0x000fc600078e000a */
[----:B------:R-:W-:Y:S01]  /*afb0*/  STS.U8 [R88+UR9+0x800], R51 ;  /* 0x0008003358007988 */ /* 0x000fe20008000009 */
[----:B-1----:R-:W-:Y:S01]  /*afc0*/  @P2 IMAD.MOV.U32 R10, RZ, RZ, R9 ;  /* 0x000000ffff0a2224 */ /* 0x002fe200078e0009 */
[----:B------:R-:W-:-:S04]  /*afd0*/  IADD3 R9, P4, PT, R3, UR4, RZ ;  /* 0x0000000403097c10 */ /* 0x000fc8000ff9e0ff */
[----:B------:R1:W4:Y:S04]  /*afe0*/  @P2 LDG.E.U8 R45, desc[UR24][R10.64] ;  /* 0x000000180a2d2981 */ /* 0x000328000c1e1100 */
[----:B------:R-:W-:Y:S01]  /*aff0*/  STL [R1+0xb78], R9 ;  /* 0x000b780901007387 */ /* 0x000fe20000100800 */
[----:B-1----:R-:W-:-:S05]  /*b000*/  IADD3.X R10, PT, PT, R4, UR5, RZ, P4, !PT ;  /* 0x00000005040a7c10 */ /* 0x002fca000a7fe4ff */
[----:B------:R-:W-:Y:S04]  /*b010*/  STL [R1+0xb74], R10 ;  /* 0x000b740a01007387 */ /* 0x000fe80000100800 */
[----:B---3--:R-:W-:Y:S04]  /*b020*/  STS.U8 [R88+UR9+0x2800], R74 ;  /* 0x0028004a58007988 */ /* 0x008fe80008000009 */
[----:B------:R-:W-:Y:S04]  /*b030*/  STS.U8 [R88+UR9+0x4800], R75 ;  /* 0x0048004b58007988 */ /* 0x000fe80008000009 */
[----:B------:R-:W-:Y:S04]  /*b040*/  STS.U8 [R88+UR9+0x6800], R76 ;  /* 0x0068004c58007988 */ /* 0x000fe80008000009 */
[----:B--2---:R-:W-:Y:S04]  /*b050*/  STS.U8 [R88+UR9+0xc00], R16 ;  /* 0x000c001058007988 */ /* 0x004fe80008000009 */
[----:B------:R-:W-:Y:S04]  /*b060*/  STS.U8 [R88+UR9+0x2c00], R77 ;  /* 0x002c004d58007988 */ /* 0x000fe80008000009 */
[----:B------:R-:W-:Y:S04]  /*b070*/  STS.U8 [R88+UR9+0x4c00], R78 ;  /* 0x004c004e58007988 */ /* 0x000fe80008000009 */
[----:B------:R1:W-:Y:S04]  /*b080*/  STS.U8 [R88+UR9+0x6c00], R85 ;  /* 0x006c005558007988 */ /* 0x0003e80008000009 */
[----:B-1----:R-:W2:Y:S01]  /*b090*/  LDL.LU R85, [R1+0x22c] ;  /* 0x00022c0001557983 */ /* 0x002ea20000300800 */
[----:B------:R-:W-:Y:S01]  /*b0a0*/  PRMT R44, RZ, 0x7610, R44 ;  /* 0x00007610ff2c7816 */ /* 0x000fe2000000002c */
[----:B------:R-:W-:-:S02]  /*b0b0*/  @P2 IMAD.MOV.U32 R11, RZ, RZ, R10 ;  /* 0x000000ffff0b2224 */ /* 0x000fc400078e000a */
[----:B------:R-:W-:Y:S01]  /*b0c0*/  @P2 IMAD.MOV.U32 R10, RZ, RZ, R9 ;  /* 0x000000ffff0a2224 */ /* 0x000fe200078e0009 */
[----:B------:R-:W-:-:S04]  /*b0d0*/  IADD3 R9, P4, PT, R5, UR4, RZ ;  /* 0x0000000405097c10 */ /* 0x000fc8000ff9e0ff */
[----:B------:R1:W3:Y:S01]  /*b0e0*/  @P2 LDG.E.U8 R44, desc[UR24][R10.64] ;  /* 0x000000180a2c2981 */ /* 0x0002e2000c1e1100 */
[----:B------:R-:W-:-:S03]  /*b0f0*/  PRMT R43, RZ, 0x7610, R43 ;  /* 0x00007610ff2b7816 */ /* 0x000fc6000000002b */
[----:B------:R-:W-:Y:S01]  /*b100*/  STL [R1+0xb80], R9 ;  /* 0x000b800901007387 */ /* 0x000fe20000100800 */
[----:B-1----:R-:W-:-:S05]  /*b110*/  IADD3.X R10, PT, PT, R6, UR5, RZ, P4, !PT ;  /* 0x00000005060a7c10 */ /* 0x002fca000a7fe4ff */
[----:B------:R1:W-:Y:S01]  /*b120*/  STL [R1+0xb7c], R10 ;  /* 0x000b7c0a01007387 */ /* 0x0003e20000100800 */
[----:B------:R-:W-:-:S03]  /*b130*/  @P2 IMAD.MOV.U32 R11, RZ, RZ, R10 ;  /* 0x000000ffff0b2224 */ /* 0x000fc600078e000a */
[----:B------:R-:W-:Y:S01]  /*b140*/  STS.U8 [R88+UR9+0x1000], R79 ;  /* 0x0010004f58007988 */ /* 0x000fe20008000009 */
[----:B-1----:R-:W-:Y:S01]  /*b150*/  @P2 IMAD.MOV.U32 R10, RZ, RZ, R9 ;  /* 0x000000ffff0a2224 */ /* 0x002fe200078e0009 */
[----:B------:R-:W-:Y:S02]  /*b160*/  IADD3 R9, P4, PT, R7, UR4, RZ ;  /* 0x0000000407097c10 */ /* 0x000fe4000ff9e0ff */
[----:B------:R-:W-:Y:S04]  /*b170*/  STS.U8 [R88+UR9+0x3000], R80 ;  /* 0x0030005058007988 */ /* 0x000fe80008000009 */
[----:B------:R1:W3:Y:S04]  /*b180*/  @P2 LDG.E.U8 R43, desc[UR24][R10.64] ;  /* 0x000000180a2b2981 */ /* 0x0002e8000c1e1100 */
[----:B------:R-:W-:Y:S01]  /*b190*/  STS.U8 [R88+UR9+0x5000], R52 ;  /* 0x0050003458007988 */ /* 0x000fe20008000009 */
[----:B-1----:R-:W-:-:S03]  /*b1a0*/  IADD3.X R10, PT, PT, R8, UR5, RZ, P4, !PT ;  /* 0x00000005080a7c10 */ /* 0x002fc6000a7fe4ff */
[----:B------:R1:W-:Y:S04]  /*b1b0*/  STS.U8 [R88+UR9+0x7000], R82 ;  /* 0x0070005258007988 */ /* 0x0003e80008000009 */
[----:B------:R-:W-:Y:S04]  /*b1c0*/  STL [R1+0xb88], R9 ;  /* 0x000b880901007387 */ /* 0x000fe80000100800 */
[----:B------:R0:W-:Y:S01]  /*b1d0*/  STL [R1+0xb84], R10 ;  /* 0x000b840a01007387 */ /* 0x0001e20000100800 */
[----:B-1----:R-:W-:Y:S02]  /*b1e0*/  IMAD.MOV.U32 R82, RZ, RZ, R83 ;  /* 0x000000ffff527224 */ /* 0x002fe400078e0053 */
[----:B------:R-:W-:-:S02]  /*b1f0*/  IMAD.MOV.U32 R83, RZ, RZ, R84 ;  /* 0x000000ffff537224 */ /* 0x000fc400078e0054 */
[----:B------:R-:W3:Y:S01]  /*b200*/  LDL.LU R84, [R1+0x210] ;  /* 0x0002100001547983 */ /* 0x000ee20000300800 */
[----:B------:R-:W-:Y:S01]  /*b210*/  PRMT R42, RZ, 0x7610, R42 ;  /* 0x00007610ff2a7816 */ /* 0x000fe2000000002a */
[----:B------:R-:W-:Y:S01]  /*b220*/  @P2 IMAD.MOV.U32 R11, RZ, RZ, R10 ;  /* 0x000000ffff0b2224 */ /* 0x000fe200078e000a */
[----:B------:R-:W-:Y:S01]  /*b230*/  UIMAD UR4, UR12, 0x6, URZ ;  /* 0x000000060c0478a4 */ /* 0x000fe2000f8e02ff */
[----:B0-----:R-:W-:Y:S02]  /*b240*/  @P2 IMAD.MOV.U32 R10, RZ, RZ, R9 ;  /* 0x000000ffff0a2224 */ /* 0x001fe400078e0009 */
[----:B------:R-:W-:Y:S01]  /*b250*/  VIADD R9, R89, 0xfffffff9 ;  /* 0xfffffff959097836 */ /* 0x000fe20000000000 */
[----:B------:R-:W-:Y:S02]  /*b260*/  USHF.R.S32.HI UR5, URZ, 0x1f, UR4 ;  /* 0x0000001fff057899 */ /* 0x000fe40008011404 */
[----:B------:R0:W3:Y:S02]  /*b270*/  @P2 LDG.E.U8 R42, desc[UR24][R10.64] ;  /* 0x000000180a2a2981 */ /* 0x0000e4000c1e1100 */
[----:B------:R-:W-:-:S02]  /*b280*/  ISETP.GE.U32.AND P2, PT, R9, 0x7fffffba, PT ;  /* 0x7fffffba0900780c */ /* 0x000fc40003f46070 */
[----:B------:R-:W-:Y:S01]  /*b290*/  IADD3 R9, P4, PT, R0, UR4, RZ ;  /* 0x0000000400097c10 */ /* 0x000fe2000ff9e0ff */
[----:B------:R-:W-:Y:S03]  /*b2a0*/  STS.U8 [R88+UR9+0x1400], R55 ;  /* 0x0014003758007988 */ /* 0x000fe60008000009 */
[----:B0-----:R-:W-:Y:S01]  /*b2b0*/  IADD3.X R10, PT, PT, R2, UR5, RZ, P4, !PT ;  /* 0x00000005020a7c10 */ /* 0x001fe2000a7fe4ff */
[----:B------:R-:W-:Y:S04]  /*b2c0*/  STL [R1+0x370], R9 ;  /* 0x0003700901007387 */ /* 0x000fe80000100800 */
[----:B------:R-:W-:Y:S04]  /*b2d0*/  STL [R1+0x36c], R10 ;  /* 0x00036c0a01007387 */ /* 0x000fe80000100800 */
[----:B--2---:R0:W-:Y:S04]  /*b2e0*/  STS.U8 [R88+UR9+0x3400], R85 ;  /* 0x0034005558007988 */ /* 0x0041e80008000009 */
[----:B------:R-:W-:Y:S01]  /*b2f0*/  STS.U8 [R88+UR9+0x5400], R81 ;  /* 0x0054005158007988 */ /* 0x000fe20008000009 */
[----:B0-----:R-:W-:-:S02]  /*b300*/  IMAD.MOV.U32 R85, RZ, RZ, R86 ;  /* 0x000000ffff557224 */ /* 0x001fc400078e0056 */
[----:B------:R-:W-:Y:S02]  /*b310*/  IMAD.MOV.U32 R86, RZ, RZ, R87 ;  /* 0x000000ffff567224 */ /* 0x000fe400078e0057 */
[----:B------:R-:W2:Y:S04]  /*b320*/  LDL.LU R87, [R1+0x228] ;  /* 0x0002280001577983 */ /* 0x000ea80000300800 */
[----:B------:R0:W-:Y:S04]  /*b330*/  STS.U8 [R88+UR9+0x7400], R47 ;  /* 0x0074002f58007988 */ /* 0x0001e80008000009 */
[----:B0-----:R-:W4:Y:S01]  /*b340*/  LDL.LU R47, [R1+0x1f8] ;  /* 0x0001f800012f7983 */ /* 0x001f220000300800 */
[----:B------:R-:W-:Y:S01]  /*b350*/  PRMT R52, RZ, 0x7610, R52 ;  /* 0x00007610ff347816 */ /* 0x000fe20000000034 */
[----:B------:R-:W-:-:S02]  /*b360*/  @!P2 IMAD.MOV.U32 R11, RZ, RZ, R10 ;  /* 0x000000ffff0ba224 */ /* 0x000fc400078e000a */
[----:B------:R-:W-:Y:S01]  /*b370*/  @!P2 IMAD.MOV.U32 R10, RZ, RZ, R9 ;  /* 0x000000ffff0aa224 */ /* 0x000fe200078e0009 */
[----:B------:R-:W-:-:S04]  /*b380*/  IADD3 R9, P4, PT, R3, UR4, RZ ;  /* 0x0000000403097c10 */ /* 0x000fc8000ff9e0ff */
[----:B------:R0:W4:Y:S01]  /*b390*/  @!P2 LDG.E.U8 R52, desc[UR24][R10.64] ;  /* 0x000000180a34a981 */ /* 0x000122000c1e1100 */
[----:B------:R-:W-:-:S03]  /*b3a0*/  PRMT R51, RZ, 0x7610, R51 ;  /* 0x00007610ff337816 */ /* 0x000fc60000000033 */
[----:B------:R-:W-:Y:S01]  /*b3b0*/  STL [R1+0x378], R9 ;  /* 0x0003780901007387 */ /* 0x000fe20000100800 */
[----:B0-----:R-:W-:-:S05]  /*b3c0*/  IADD3.X R10, PT, PT, R4, UR5, RZ, P4, !PT ;  /* 0x00000005040a7c10 */ /* 0x001fca000a7fe4ff */
[----:B------:R0:W-:Y:S01]  /*b3d0*/  STL [R1+0x374], R10 ;  /* 0x0003740a01007387 */ /* 0x0001e20000100800 */
[----:B------:R-:W-:Y:S02]  /*b3e0*/  @!P2 IMAD.MOV.U32 R11, RZ, RZ, R10 ;  /* 0x000000ffff0ba224 */ /* 0x000fe400078e000a */
[----:B0-----:R-:W-:Y:S01]  /*b3f0*/  @!P2 IMAD.MOV.U32 R10, RZ, RZ, R9 ;  /* 0x000000ffff0aa224 */ /* 0x001fe200078e0009 */
[----:B------:R-:W-:-:S04]  /*b400*/  IADD3 R9, P4, PT, R5, UR4, RZ ;  /* 0x0000000405097c10 */ /* 0x000fc8000ff9e0ff */
[----:B------:R0:W4:Y:S04]  /*b410*/  @!P2 LDG.E.U8 R51, desc[UR24][R10.64] ;  /* 0x000000180a33a981 */ /* 0x000128000c1e1100 */
[----:B------:R1:W-:Y:S01]  /*b420*/  STS.U8 [R88+UR9+0x1800], R50 ;  /* 0x0018003258007988 */ /* 0x0003e20008000009 */
[----:B0-----:R-:W-:-:S03]  /*b430*/  IADD3.X R10, PT, PT, R6, UR5, RZ, P4, !PT ;  /* 0x00000005060a7c10 */ /* 0x001fc6000a7fe4ff */
[----:B------:R-:W-:Y:S01]  /*b440*/  STL [R1+0x380], R9 ;  /* 0x0003800901007387 */ /* 0x000fe20000100800 */
[----:B-1----:R-:W-:-:S03]  /*b450*/  PRMT R50, RZ, 0x7610, R50 ;  /* 0x00007610ff327816 */ /* 0x002fc60000000032 */
[----:B------:R0:W-:Y:S01]  /*b460*/  STL [R1+0x37c], R10 ;  /* 0x00037c0a01007387 */ /* 0x0001e20000100800 */
[----:B------:R-:W-:-:S03]  /*b470*/  @!P2 IMAD.MOV.U32 R11, RZ, RZ, R10 ;  /* 0x000000ffff0ba224 */ /* 0x000fc600078e000a */
[----:B------:R-:W-:Y:S01]  /*b480*/  STS.U8 [R88+UR9+0x3800], R82 ;  /* 0x0038005258007988 */ /* 0x000fe20008000009 */
[----:B0-----:R-:W-:Y:S01]  /*b490*/  @!P2 IMAD.MOV.U32 R10, RZ, RZ, R9 ;  /* 0x000000ffff0aa224 */ /* 0x001fe200078e0009 */
[----:B------:R-:W-:Y:S02]  /*b4a0*/  IADD3 R9, P4, PT, R7, UR4, RZ ;  /* 0x0000000407097c10 */ /* 0x000fe4000ff9e0ff */
[----:B------:R-:W-:Y:S04]  /*b4b0*/  STS.U8 [R88+UR9+0x5800], R83 ;  /* 0x0058005358007988 */ /* 0x000fe80008000009 */
[----:B------:R0:W4:Y:S04]  /*b4c0*/  @!P2 LDG.E.U8 R50, desc[UR24][R10.64] ;  /* 0x000000180a32a981 */ /* 0x000128000c1e1100 */
[----:B---3--:R-:W-:Y:S04]  /*b4d0*/  STS.U8 [R88+UR9+0x7800], R84 ;  /* 0x0078005458007988 */ /* 0x008fe80008000009 */
[----:B------:R-:W-:Y:S01]  /*b4e0*/  STS.U8 [R88+UR9+0x1c00], R85 ;  /* 0x001c005558007988 */ /* 0x000fe20008000009 */
[----:B0-----:R-:W-:-:S03]  /*b4f0*/  IADD3.X R10, PT, PT, R8, UR5, RZ, P4, !PT ;  /* 0x00000005080a7c10 */ /* 0x001fc6000a7fe4ff */
[----:B------:R-:W-:Y:S02]  /*b500*/  STS.U8 [R88+UR9+0x3c00], R86 ;  /* 0x003c005658007988 */ /* 0x000fe40008000009 */
[----:B------:R-:W-:Y:S02]  /*b510*/  @!P2 IMAD.MOV.U32 R11, RZ, RZ, R10 ;  /* 0x000000ffff0ba224 */ /* 0x000fe400078e000a */
[----:B------:R0:W-:Y:S04]  /*b520*/  STS.U8 [R88+UR9+0x5c00], R49 ;  /* 0x005c003158007988 */ /* 0x0001e80008000009 */
[----:B------:R-:W-:Y:S04]  /*b530*/  STL [R1+0x388], R9 ;  /* 0x0003880901007387 */ /* 0x000fe80000100800 */
[----:B------:R1:W-:Y:S01]  /*b540*/  STL [R1+0x384], R10 ;  /* 0x0003840a01007387 */ /* 0x0003e20000100800 */
[----:B0-----:R-:W-:Y:S01]  /*b550*/  PRMT R49, RZ, 0x7610, R49 ;  /* 0x00007610ff317816 */ /* 0x001fe20000000031 */
[----:B------:R-:W-:-:S02]  /*b560*/  UIMAD UR4, UR12, 0xe, URZ ;  /* 0x0000000e0c0478a4 */ /* 0x000fc4000f8e02ff */
[----:B------:R-:W3:Y:S01]  /*b570*/  LDL.LU R80, [R1+0x1f0] ;  /* 0x0001f00001507983 */ /* 0x000ee20000300800 */
[----:B-1----:R-:W-:-:S05]  /*b580*/  @!P2 IMAD.MOV.U32 R10, RZ, RZ, R9 ;  /* 0x000000ffff0aa224 */ /* 0x002fca00078e0009 */
[----:B------:R0:W3:Y:S01]  /*b590*/  @!P2 LDG.E.U8 R49, desc[UR24][R10.64] ;  /* 0x000000180a31a981 */ /* 0x0000e2000c1e1100 */
[----:B------:R-:W-:Y:S01]  /*b5a0*/  USHF.R.S32.HI UR5, URZ, 0x1f, UR4 ;  /* 0x0000001fff057899 */ /* 0x000fe20008011404 */
[----:B0-----:R-:W-:-:S05]  /*b5b0*/  VIADD R10, R89, 0xfffffff1 ;  /* 0xfffffff1590a7836 */ /* 0x001fca0000000000 */
[----:B------:R-:W-:Y:S02]  /*b5c0*/  ISETP.GE.U32.AND P2, PT, R10, 0x7fffffb2, PT ;  /* 0x7fffffb20a00780c */ /* 0x000fe40003f46070 */
[----:B------:R-:W-:-:S04]  /*b5d0*/  IADD3 R10, P4, PT, R0, UR4, RZ ;  /* 0x00000004000a7c10 */ /* 0x000fc8000ff9e0ff */
[----:B------:R-:W-:Y:S01]  /*b5e0*/  IADD3.X R11, PT, PT, R2, UR5, RZ, P4, !PT ;  /* 0x00000005020b7c10 */ /* 0x000fe2000a7fe4ff */
[----:B------:R0:W-:Y:S01]  /*b5f0*/  STL [R1+0x6ec], R10 ;  /* 0x0006ec0a01007387 */ /* 0x0001e20000100800 */
[----:B------:R-:W-:-:S03]  /*b600*/  LOP3.LUT R9, R88, 0x10, RZ, 0x3c, !PT ;  /* 0x0000001058097812 */ /* 0x000fc600078e3cff */
[----:B------:R1:W-:Y:S04]  /*b610*/  STL [R1+0x6e8], R11 ;  /* 0x0006e80b01007387 */ /* 0x0003e80000100800 */
[----:B------:R-:W3:Y:S04]  /*b620*/  LDL.LU R55, [R1+0x1fc] ;  /* 0x0001fc0001377983 */ /* 0x000ee80000300800 */
[----:B------:R-:W3:Y:S04]  /*b630*/  LDL.LU R81, [R1+0x1ec] ;  /* 0x0001ec0001517983 */ /* 0x000ee80000300800 */
[----:B------:R-:W3:Y:S04]  /*b640*/  LDL.LU R82, [R1+0x1e8] ;  /* 0x0001e80001527983 */ /* 0x000ee80000300800 */
[----:B------:R-:W3:Y:S01]  /*b650*/  LDL.LU R83, [R1+0x1e4] ;  /* 0x0001e40001537983 */ /* 0x000ee20000300800 */
[----:B------:R-:W-:-:S06]  /*b660*/  PRMT R48, RZ, 0x7610, R48 ;  /* 0x00007610ff307816 */ /* 0x000fcc0000000030 */
[----:B------:R0:W3:Y:S02]  /*b670*/  @!P2 LDG.E.U8 R48, desc[UR24][R10.64] ;  /* 0x000000180a30a981 */ /* 0x0000e4000c1e1100 */
[----:B0-----:R-:W-:-:S04]  /*b680*/  IADD3 R10, P4, PT, R3, UR4, RZ ;  /* 0x00000004030a7c10 */ /* 0x001fc8000ff9e0ff */
[----:B-1----:R-:W-:Y:S01]  /*b690*/  IADD3.X R11, PT, PT, R4, UR5, RZ, P4, !PT ;  /* 0x00000005040b7c10 */ /* 0x002fe2000a7fe4ff */
[----:B--2---:R0:W-:Y:S04]  /*b6a0*/  STS.U8 [R88+UR9+0x7c00], R87 ;  /* 0x007c005758007988 */ /* 0x0041e80008000009 */
[----:B------:R1:W-:Y:S01]  /*b6b0*/  STS.U8 [R9+UR9+0x80], R90 ;  /* 0x0000805a09007988 */ /* 0x0003e20008000009 */
[----:B0-----:R-:W-:-:S03]  /*b6c0*/  IMAD.MOV.U32 R88, RZ, RZ, R93 ;  /* 0x000000ffff587224 */ /* 0x001fc600078e005d */
[----:B-1----:R-:W2:Y:S04]  /*b6d0*/  LDL.LU R90, [R1+0x1e0] ;  /* 0x0001e000015a7983 */ /* 0x002ea80000300800 */
[----:B----4-:R0:W-:Y:S04]  /*b6e0*/  STS.U8 [R9+UR9+0x4080], R47 ;  /* 0x0040802f09007988 */ /* 0x0101e80008000009 */
[----:B------:R-:W4:Y:S04]  /*b6f0*/  LDL.LU R93, [R1+0x1d8] ;  /* 0x0001d800015d7983 */ /* 0x000f280000300800 */
[----:B0-----:R-:W3:Y:S04]  /*b700*/  LDL.LU R47, [R1+0x1d4] ;  /* 0x0001d400012f7983 */ /* 0x001ee80000300800 */
[----:B------:R-:W3:Y:S04]  /*b710*/  LDL.LU R84, [R1+0x1cc] ;  /* 0x0001cc0001547983 */ /* 0x000ee80000300800 */
[----:B------:R0:W-:Y:S04]  /*b720*/  STS.U8 [R9+UR9+0x2080], R91 ;  /* 0x0020805b09007988 */ /* 0x0001e80008000009 */
[----:B------:R-:W3:Y:S04]  /*b730*/  LDL.LU R85, [R1+0x1c8] ;  /* 0x0001c80001557983 */ /* 0x000ee80000300800 */
[----:B------:R1:W-:Y:S04]  /*b740*/  STS.U8 [R9+UR9+0x6080], R92 ;  /* 0x0060805c09007988 */ /* 0x0003e80008000009 */
[----:B0-----:R-:W3:Y:S04]  /*b750*/  LDL.LU R91, [R1+0x1bc] ;  /* 0x0001bc00015b7983 */ /* 0x001ee80000300800 */
[----:B-1----:R-:W3:Y:S04]  /*b760*/  LDL.LU R92, [R1+0x1b0] ;  /* 0x0001b000015c7983 */ /* 0x002ee80000300800 */
[----:B------:R-:W-:Y:S04]  /*b770*/  STL [R1+0x6f4], R10 ;  /* 0x0006f40a01007387 */ /* 0x000fe80000100800 */
[----:B------:R0:W-:Y:S04]  /*b780*/  STS.U8 [R9+UR9+0x480], R46 ;  /* 0x0004802e09007988 */ /* 0x0001e80008000009 */
[----:B------:R-:W-:Y:S04]  /*b790*/  STL [R1+0x6f0], R11 ;  /* 0x0006f00b01007387 */ /* 0x000fe80000100800 */
[----:B0-----:R-:W3:Y:S04]  /*b7a0*/  LDL.LU R46, [R1+0x1a4] ;  /* 0x0001a400012e7983 */ /* 0x001ee80000300800 */
[----:B------:R0:W-:Y:S04]  /*b7b0*/  STS.U8 [R9+UR9+0x2480], R53 ;  /* 0x0024803509007988 */ /* 0x0001e80008000009 */
[----:B------:R-:W3:Y:S04]  /*b7c0*/  LDL.LU R86, [R1+0x1a0] ;  /* 0x0001a00001567983 */ /* 0x000ee80000300800 */
[----:B------:R1:W-:Y:S01]  /*b7d0*/  STS.U8 [R9+UR9+0x4480], R88 ;  /* 0x0044805809007988 */ /* 0x0003e20008000009 */
[----:B0-----:R-:W-:-:S03]  /*b7e0*/  PRMT R53, RZ, 0x7610, R53 ;  /* 0x00007610ff357816 */ /* 0x001fc60000000035 */
[----:B------:R-:W3:Y:S04]  /*b7f0*/  LDL.LU R87, [R1+0x190] ;  /* 0x0001900001577983 */ /* 0x000ee80000300800 */
[----:B------:R0:W3:Y:S04]  /*b800*/  @!P2 LDG.E.U8 R53, desc[UR24][R10.64] ;  /* 0x000000180a35a981 */ /* 0x0000e8000c1e1100 */
[----:B-1----:R-:W3:Y:S01]  /*b810*/  LDL.LU R88, [R1+0x18c] ;  /* 0x00018c0001587983 */ /* 0x002ee20000300800 */
[----:B0-----:R-:W-:-:S04]  /*b820*/  IADD3 R10, P4, PT, R5, UR4, RZ ;  /* 0x00000004050a7c10 */ /* 0x001fc8000ff9e0ff */
[----:B------:R-:W-:Y:S01]  /*b830*/  IADD3.X R11, PT, PT, R6, UR5, RZ, P4, !PT ;  /* 0x00000005060b7c10 */ /* 0x000fe2000a7fe4ff */
[----:B------:R-:W-:Y:S04]  /*b840*/  STL [R1+0x6fc], R10 ;  /* 0x0006fc0a01007387 */ /* 0x000fe80000100800 */
[----:B------:R-:W-:Y:S04]  /*b850*/  STL [R1+0x6f8], R11 ;  /* 0x0006f80b01007387 */ /* 0x000fe80000100800 */
[----:B------:R-:W3:Y:S04]  /*b860*/  LDL.LU R74, [R1+0x17c] ;  /* 0x00017c00014a7983 */ /* 0x000ee80000300800 */
[----:B--2---:R0:W-:Y:S04]  /*b870*/  STS.U8 [R9+UR9+0x2c80], R90 ;  /* 0x002c805a09007988 */ /* 0x0041e80008000009 */
[----:B----4-:R1:W-:Y:S04]  /*b880*/  STS.U8 [R9+UR9+0x4c80], R93 ;  /* 0x004c805d09007988 */ /* 0x0103e80008000009 */
[----:B0-----:R-:W2:Y:S04]  /*b890*/  LDL.LU R90, [R1+0x170] ;  /* 0x00017000015a7983 */ /* 0x001ea80000300800 */
[----:B---3--:R0:W-:Y:S04]  /*b8a0*/  STS.U8 [R9+UR9+0x6c80], R47 ;  /* 0x006c802f09007988 */ /* 0x0081e80008000009 */
[----:B-1----:R-:W3:Y:S04]  /*b8b0*/  LDL.LU R93, [R1+0x16c] ;  /* 0x00016c00015d7983 */ /* 0x002ee80000300800 */
[----:B0-----:R-:W4:Y:S04]  /*b8c0*/  LDL.LU R47, [R1+0x168] ;  /* 0x00016800012f7983 */ /* 0x001f280000300800 */
[----:B------:R-:W4:Y:S04]  /*b8d0*/  LDL.LU R75, [R1+0x15c] ;  /* 0x00015c00014b7983 */ /* 0x000f280000300800 */
[----:B------:R0:W-:Y:S04]  /*b8e0*/  STS.U8 [R9+UR9+0x5080], R91 ;  /* 0x0050805b09007988 */ /* 0x0001e80008000009 */
[----:B------:R-:W4:Y:S04]  /*b8f0*/  LDL.LU R76, [R1+0x158] ;  /* 0x00015800014c7983 */ /* 0x000f280000300800 */
[----:B------:R1:W-:Y:S04]  /*b900*/  STS.U8 [R9+UR9+0x7080], R92 ;  /* 0x0070805c09007988 */ /* 0x0003e80008000009 */
[----:B0-----:R-:W4:Y:S04]  /*b910*/  LDL.LU R91, [R1+0x154] ;  /* 0x00015400015b7983 */ /* 0x001f280000300800 */
[----:B-1----:R-:W4:Y:S04]  /*b920*/  LDL.LU R92, [R1+0x14c] ;  /* 0x00014c00015c7983 */ /* 0x002f280000300800 */
[----:B------:R0:W-:Y:S04]  /*b930*/  STS.U8 [R9+UR9+0x1480], R46 ;  /* 0x0014802e09007988 */ /* 0x0001e80008000009 */
[----:B0-----:R-:W4:Y:S04]  /*b940*/  LDL.LU R46, [R1+0x148] ;  /* 0x00014800012e7983 */ /* 0x001f280000300800 */
[----:B------:R0:W-:Y:S04]  /*b950*/  STS.U8 [R9+UR9+0x880], R54 ;  /* 0x0008803609007988 */ /* 0x0001e80008000009 */
[----:B------:R-:W4:Y:S04]  /*b960*/  LDL.LU R16, [R1+0x144] ;  /* 0x0001440001107983 */ /* 0x000f280000300800 */
[----:B------:R-:W4:Y:S01]  /*b970*/  LDL.LU R77, [R1+0x140] ;  /* 0x00014000014d7983 */ /* 0x000f220000300800 */
[----:B0-----:R-:W-:-:S03]  /*b980*/  PRMT R54, RZ, 0x7610, R54 ;  /* 0x00007610ff367816 */ /* 0x001fc60000000036 */
[----:B------:R-:W4:Y:S04]  /*b990*/  LDL.LU R78, [R1+0x13c] ;  /* 0x00013c00014e7983 */ /* 0x000f280000300800 */
[----:B------:R0:W4:Y:S04]  /*b9a0*/  @!P2 LDG.E.U8 R54, desc[UR24][R10.64] ;  /* 0x000000180a36a981 */ /* 0x000128000c1e1100 */
[----:B------:R1:W-:Y:S04]  /*b9b0*/  STS.U8 [R9+UR9+0x6480], R80 ;  /* 0x0064805009007988 */ /* 0x0003e80008000009 */
[----:B------:R-:W4:Y:S01]  /*b9c0*/  LDL.LU R79, [R1+0x138] ;  /* 0x00013800014f7983 */ /* 0x000f220000300800 */
[----:B0-----:R-:W0:Y:S03]  /*b9d0*/  S2R R10, SR_TID.X ;  /* 0x00000000000a7919 */ /* 0x001e260000002100 */
[----:B------:R1:W-:Y:S04]  /*b9e0*/  STS.U8 [R9+UR9+0x2880], R55 ;  /* 0x0028803709007988 */ /* 0x0003e80008000009 */
[----:B-1----:R-:W4:Y:S04]  /*b9f0*/  LDL.LU R80, [R1+0x130] ;  /* 0x0001300001507983 */ /* 0x002f280000300800 */
[----:B------:R1:W-:Y:S04]  /*ba00*/  STS.U8 [R9+UR9+0x4880], R81 ;  /* 0x0048805109007988 */ /* 0x0003e80008000009 */
[----:B------:R-:W4:Y:S04]  /*ba10*/  LDL.LU R55, [R1+0x12c] ;  /* 0x00012c0001377983 */ /* 0x000f280000300800 */
[----:B------:R0:W-:Y:S04]  /*ba20*/  STS.U8 [R9+UR9+0x6880], R82 ;  /* 0x0068805209007988 */ /* 0x0001e80008000009 */
[----:B-1----:R-:W4:Y:S04]  /*ba30*/  LDL.LU R81, [R1+0x128] ;  /* 0x0001280001517983 */ /* 0x002f280000300800 */
[----:B------:R1:W-:Y:S04]  /*ba40*/  STS.U8 [R9+UR9+0xc80], R83 ;  /* 0x000c805309007988 */ /* 0x0003e80008000009 */
[----:B0-----:R-:W4:Y:S04]  /*ba50*/  LDL.LU R82, [R1+0x124] ;  /* 0x0001240001527983 */ /* 0x001f280000300800 */
        /* <DEDUP_REMOVED lines=10> */
[----:B0-----:R-:W4:Y:S04]  /*bb00*/  LDL.LU R88, [R1+0x10c] ;  /* 0x00010c0001587983 */ /* 0x001f280000300800 */
[----:B------:R-:W-:Y:S04]  /*bb10*/  STS.U8 [R9+UR9+0x1880], R74 ;  /* 0x0018804a09007988 */ /* 0x000fe80008000009 */
[----:B--2---:R0:W-:Y:S04]  /*bb20*/  STS.U8 [R9+UR9+0x3880], R90 ;  /* 0x0038805a09007988 */ /* 0x0041e80008000009 */
[----:B---3--:R1:W-:Y:S04]  /*bb30*/  STS.U8 [R9+UR9+0x5880], R93 ;  /* 0x0058805d09007988 */ /* 0x0083e80008000009 */
[----:B0-----:R-:W2:Y:S04]  /*bb40*/  LDL.LU R90, [R1+0x108] ;  /* 0x00010800015a7983 */ /* 0x001ea80000300800 */
[----:B----4-:R0:W-:Y:S04]  /*bb50*/  STS.U8 [R9+UR9+0x7880], R47 ;  /* 0x0078802f09007988 */ /* 0x0101e80008000009 */
[----:B-1----:R-:W3:Y:S04]  /*bb60*/  LDL.LU R93, [R1+0x104] ;  /* 0x00010400015d7983 */ /* 0x002ee80000300800 */
[----:B0-----:R-:W4:Y:S04]  /*bb70*/  LDL.LU R47, [R1+0x100] ;  /* 0x00010000012f7983 */ /* 0x001f280000300800 */
[----:B------:R-:W-:Y:S04]  /*bb80*/  STS.U8 [R9+UR9+0x1c80], R75 ;  /* 0x001c804b09007988 */ /* 0x000fe80008000009 */
[----:B------:R-:W-:Y:S04]  /*bb90*/  STS.U8 [R9+UR9+0x3c80], R76 ;  /* 0x003c804c09007988 */ /* 0x000fe80008000009 */
[----:B------:R0:W-:Y:S04]  /*bba0*/  STS.U8 [R9+UR9+0x5c80], R91 ;  /* 0x005c805b09007988 */ /* 0x0001e80008000009 */
[----:B------:R1:W-:Y:S04]  /*bbb0*/  STS.U8 [R9+UR9+0x7c80], R92 ;  /* 0x007c805c09007988 */ /* 0x0003e80008000009 */
[----:B0-----:R-:W2:Y:S01]  /*bbc0*/  LDL.LU R91, [R1+0xfc] ;  /* 0x0000fc00015b7983 */ /* 0x001ea20000300800 */
[----:B-1----:R-:W-:-:S03]  /*bbd0*/  LOP3.LUT R9, R10, 0x7f, RZ, 0xc0, !PT ;  /* 0x0000007f0a097812 */ /* 0x002fc600078ec0ff */
[----:B------:R-:W2:Y:S01]  /*bbe0*/  LDL.LU R92, [R1+0xf8] ;  /* 0x0000f800015c7983 */ /* 0x000ea20000300800 */
[----:B------:R-:W-:-:S05]  /*bbf0*/  LOP3.LUT R10, R9, 0x20, RZ, 0x3c, !PT ;  /* 0x00000020090a7812 */ /* 0x000fca00078e3cff */
[----:B------:R0:W-:Y:S04]  /*bc00*/  STS.U8 [R10+UR9+0x100], R46 ;  /* 0x0001002e0a007988 */ /* 0x0001e80008000009 */
[----:B0-----:R-:W2:Y:S04]  /*bc10*/  LDL.LU R46, [R1+0xf4] ;  /* 0x0000f400012e7983 */ /* 0x001ea80000300800 */
[----:B------:R-:W2:Y:S04]  /*bc20*/  LDL.LU R70, [R1+0xf0] ;  /* 0x0000f00001467983 */ /* 0x000ea80000300800 */
[----:B------:R-:W2:Y:S04]  /*bc30*/  LDL.LU R71, [R1+0xec] ;  /* 0x0000ec0001477983 */ /* 0x000ea80000300800 */
[----:B------:R0:W-:Y:S04]  /*bc40*/  STS.U8 [R10+UR9+0x2100], R16 ;  /* 0x002100100a007988 */ /* 0x0001e80008000009 */
[----:B------:R-:W2:Y:S04]  /*bc50*/  LDL.LU R72, [R1+0xe8] ;  /* 0x0000e80001487983 */ /* 0x000ea80000300800 */
[----:B------:R-:W2:Y:S01]  /*bc60*/  LDL.LU R73, [R1+0xe4] ;  /* 0x0000e40001497983 */ /* 0x000ea20000300800 */
[----:B0-----:R-:W-:-:S03]  /*bc70*/  VIADD R16, R89, 0xfffffff8 ;  /* 0xfffffff859107836 */ /* 0x001fc60000000000 */
[----:B------:R-:W2:Y:S02]  /*bc80*/  LDL.LU R74, [R1+0xe0] ;  /* 0x0000e000014a7983 */ /* 0x000ea40000300800 */
[----:B------:R-:W-:Y:S02]  /*bc90*/  ISETP.GE.U32.AND P4, PT, R16, 0x7fffffb9, PT ;  /* 0x7fffffb91000780c */ /* 0x000fe40003f86070 */
[----:B------:R-:W-:Y:S04]  /*bca0*/  STS.U8 [R10+UR9+0x4100], R77 ;  /* 0x0041004d0a007988 */ /* 0x000fe80008000009 */
[----:B------:R-:W-:Y:S04]  /*bcb0*/  STS.U8 [R10+UR9+0x6100], R78 ;  /* 0x0061004e0a007988 */ /* 0x000fe80008000009 */
[----:B------:R-:W-:Y:S04]  /*bcc0*/  STS.U8 [R10+UR9+0x500], R79 ;  /* 0x0005004f0a007988 */ /* 0x000fe80008000009 */
[----:B------:R-:W-:Y:S04]  /*bcd0*/  STS.U8 [R10+UR9+0x2500], R80 ;  /* 0x002500500a007988 */ /* 0x000fe80008000009 */
[----:B------:R-:W-:Y:S04]  /*bce0*/  STS.U8 [R10+UR9+0x4500], R55 ;  /* 0x004500370a007988 */ /* 0x000fe80008000009 */
[----:B------:R-:W-:Y:S04]  /*bcf0*/  STS.U8 [R10+UR9+0x6500], R81 ;  /* 0x006500510a007988 */ /* 0x000fe80008000009 */
[----:B------:R-:W-:Y:S04]  /*bd00*/  STS.U8 [R10+UR9+0x900], R82 ;  /* 0x000900520a007988 */ /* 0x000fe80008000009 */
[----:B------:R-:W-:Y:S01]  /*bd10*/  STS.U8 [R10+UR9+0x2900], R83 ;  /* 0x002900530a007988 */ /* 0x000fe20008000009 */
[----:B------:R-:W-:-:S03]  /*bd20*/  VIADD R11, R89, 0xfffffff0 ;  /* 0xfffffff0590b7836 */ /* 0x000fc60000000000 */
[----:B------:R-:W-:Y:S04]  /*bd30*/  STS.U8 [R10+UR9+0x4900], R84 ;  /* 0x004900540a007988 */ /* 0x000fe80008000009 */
[----:B------:R-:W-:Y:S04]  /*bd40*/  STS.U8 [R10+UR9+0x6900], R85 ;  /* 0x006900550a007988 */ /* 0x000fe80008000009 */
[----:B------:R-:W-:Y:S04]  /*bd50*/  STS.U8 [R10+UR9+0xd00], R86 ;  /* 0x000d00560a007988 */ /* 0x000fe80008000009 */
[----:B------:R-:W-:Y:S04]  /*bd60*/  STS.U8 [R10+UR9+0x2d00], R87 ;  /* 0x002d00570a007988 */ /* 0x000fe80008000009 */
[----:B------:R-:W-:Y:S04]  /*bd70*/  STS.U8 [R10+UR9+0x4d00], R88 ;  /* 0x004d00580a007988 */ /* 0x000fe80008000009 */
[----:B---3--:R0:W-:Y:S04]  /*bd80*/  STS.U8 [R10+UR9+0x1100], R93 ;  /* 0x0011005d0a007988 */ /* 0x0081e80008000009 */
[----:B----4-:R1:W-:Y:S04]  /*bd90*/  STS.U8 [R10+UR9+0x3100], R47 ;  /* 0x0031002f0a007988 */ /* 0x0103e80008000009 */
[----:B0-----:R-:W3:Y:S04]  /*bda0*/  LDL.LU R93, [R1+0xdc] ;  /* 0x0000dc00015d7983 */ /* 0x001ee80000300800 */
[----:B-1----:R-:W4:Y:S04]  /*bdb0*/  LDL.LU R47, [R1+0xd8] ;  /* 0x0000d800012f7983 */ /* 0x002f280000300800 */
[----:B------:R-:W4:Y:S04]  /*bdc0*/  LDL.LU R75, [R1+0xd4] ;  /* 0x0000d400014b7983 */ /* 0x000f280000300800 */
        /* <DEDUP_REMOVED lines=15> */
[----:B--2---:R0:W-:Y:S04]  /*bec0*/  STS.U8 [R10+UR9+0x6d00], R90 ;  /* 0x006d005a0a007988 */ /* 0x0041e80008000009 */
[----:B------:R-:W2:Y:S04]  /*bed0*/  LDL.LU R89, [R1+0x94] ;  /* 0x0000940001597983 */ /* 0x000ea80000300800 */
[----:B------:R1:W-:Y:S04]  /*bee0*/  STS.U8 [R10+UR9+0x5100], R91 ;  /* 0x0051005b0a007988 */ /* 0x0003e80008000009 */
[----:B0-----:R-:W2:Y:S04]  /*bef0*/  LDL.LU R90, [R1+0x90] ;  /* 0x00009000015a7983 */ /* 0x001ea80000300800 */
[----:B------:R0:W-:Y:S04]  /*bf00*/  STS.U8 [R10+UR9+0x7100], R92 ;  /* 0x0071005c0a007988 */ /* 0x0001e80008000009 */
[----:B-1----:R-:W2:Y:S04]  /*bf10*/  LDL.LU R91, [R1+0x8c] ;  /* 0x00008c00015b7983 */ /* 0x002ea80000300800 */
[----:B------:R1:W-:Y:S04]  /*bf20*/  STS.U8 [R10+UR9+0x1500], R46 ;  /* 0x0015002e0a007988 */ /* 0x0003e80008000009 */
[----:B0-----:R-:W2:Y:S04]  /*bf30*/  LDL.LU R92, [R1+0x88] ;  /* 0x00008800015c7983 */ /* 0x001ea80000300800 */
[----:B-1----:R-:W2:Y:S01]  /*bf40*/  LDL.LU R46, [R1+0x84] ;  /* 0x00008400012e7983 */ /* 0x002ea20000300800 */
[----:B------:R-:W-:-:S02]  /*bf50*/  ISETP.GE.U32.AND P6, PT, R11, 0x7fffffb1, PT ;  /* 0x7fffffb10b00780c */ /* 0x000fc40003fc6070 */
[C---:B------:R-:W-:Y:S01]  /*bf60*/  LOP3.LUT R11, R9.reuse, 0x30, RZ, 0x3c, !PT ;  /* 0x00000030090b7812 */ /* 0x040fe200078e3cff */
        /* <DEDUP_REMOVED lines=14> */
[----:B------:R0:W-:Y:S04]  /*c050*/  STS.U8 [R10+UR9+0x1d00], R75 ;  /* 0x001d004b0a007988 */ /* 0x0001e80008000009 */
[----:B------:R-:W-:Y:S04]  /*c060*/  STS.U8 [R10+UR9+0x3d00], R76 ;  /* 0x003d004c0a007988 */ /* 0x000fe80008000009 */
[----:B------:R-:W-:Y:S04]  /*c070*/  STS.U8 [R10+UR9+0x5d00], R16 ;  /* 0x005d00100a007988 */ /* 0x000fe80008000009 */
[----:B------:R-:W-:Y:S04]  /*c080*/  STS.U8 [R10+UR9+0x7d00], R77 ;  /* 0x007d004d0a007988 */ /* 0x000fe80008000009 */
[----:B------:R-:W4:Y:S04]  /*c090*/  LDL.LU R74, [R1+0x64] ;  /* 0x00006400014a7983 */ /* 0x000f280000300800 */
[----:B0-----:R-:W4:Y:S04]  /*c0a0*/  LDL.LU R75, [R1+0x60] ;  /* 0x00006000014b7983 */ /* 0x001f280000300800 */
[----:B--2---:R0:W-:Y:S04]  /*c0b0*/  STS.U8 [R11+UR9+0x1180], R46 ;  /* 0x0011802e0b007988 */ /* 0x0041e80008000009 */
[----:B0-----:R-:W2:Y:S04]  /*c0c0*/  LDL.LU R46, [R1+0x5c] ;  /* 0x00005c00012e7983 */ /* 0x001ea80000300800 */
[----:B------:R-:W2:Y:S04]  /*c0d0*/  LDL.LU R76, [R1+0x54] ;  /* 0x00005400014c7983 */ /* 0x000ea80000300800 */
[----:B------:R-:W2:Y:S04]  /*c0e0*/  LDL.LU R16, [R1+0x50] ;  /* 0x0000500001107983 */ /* 0x000ea80000300800 */
[----:B------:R0:W-:Y:S04]  /*c0f0*/  STS.U8 [R11+UR9+0x180], R78 ;  /* 0x0001804e0b007988 */ /* 0x0001e80008000009 */
[----:B------:R-:W2:Y:S04]  /*c100*/  LDL.LU R77, [R1+0x4c] ;  /* 0x00004c00014d7983 */ /* 0x000ea80000300800 */
[----:B------:R1:W-:Y:S04]  /*c110*/  STS.U8 [R11+UR9+0x2180], R79 ;  /* 0x0021804f0b007988 */ /* 0x0003e80008000009 */
[----:B0-----:R-:W2:Y:S04]  /*c120*/  LDL.LU R78, [R1+0x48] ;  /* 0x00004800014e7983 */ /* 0x001ea80000300800 */
[----:B------:R0:W-:Y:S04]  /*c130*/  STS.U8 [R11+UR9+0x4180], R80 ;  /* 0x004180500b007988 */ /* 0x0001e80008000009 */
[----:B-1----:R-:W2:Y:S04]  /*c140*/  LDL.LU R79, [R1+0x44] ;  /* 0x00004400014f7983 */ /* 0x002ea80000300800 */
        /* <DEDUP_REMOVED lines=26> */
[----:B-1----:R-:W2:Y:S04]  /*c2f0*/  LDL.LU R92, [R1+0xc] ;  /* 0x00000c00015c7983 */ /* 0x002ea80000300800 */
[----:B---3--:R0:W-:Y:S04]  /*c300*/  STS.U8 [R11+UR9+0x3180], R93 ;  /* 0x0031805d0b007988 */ /* 0x0081e80008000009 */
[----:B----4-:R1:W-:Y:S04]  /*c310*/  STS.U8 [R11+UR9+0x5180], R47 ;  /* 0x0051802f0b007988 */ /* 0x0103e80008000009 */
[----:B0-----:R-:W3:Y:S04]  /*c320*/  LDL.LU R93, [R1+0x8] ;  /* 0x00000800015d7983 */ /* 0x001ee80000300800 */
[----:B------:R0:W-:Y:S04]  /*c330*/  STS.U8 [R11+UR9+0x7180], R69 ;  /* 0x007180450b007988 */ /* 0x0001e80008000009 */
[----:B-1----:R-:W4:Y:S04]  /*c340*/  LDL.LU R47, [R1+0x4] ;  /* 0x00000400012f7983 */ /* 0x002f280000300800 */
[----:B------:R1:W-:Y:S04]  /*c350*/  STS.U8 [R11+UR9+0x1580], R70 ;  /* 0x001580460b007988 */ /* 0x0003e80008000009 */
[----:B0-----:R-:W3:Y:S04]  /*c360*/  LDL.LU R69, [R1+0xcb8] ;  /* 0x000cb80001457983 */ /* 0x001ee80000300800 */
[----:B------:R0:W-:Y:S04]  /*c370*/  STS.U8 [R11+UR9+0x3580], R71 ;  /* 0x003580470b007988 */ /* 0x0001e80008000009 */
[----:B-1----:R-:W3:Y:S04]  /*c380*/  LDL.LU R70, [R1+0xcb4] ;  /* 0x000cb40001467983 */ /* 0x002ee80000300800 */
        /* <DEDUP_REMOVED lines=8> */
[----:B0-----:R-:W3:Y:S04]  /*c410*/  LDL.LU R75, [R1+0xca0] ;  /* 0x000ca000014b7983 */ /* 0x001ee80000300800 */
[----:B--2---:R0:W-:Y:S04]  /*c420*/  STS.U8 [R11+UR9+0x5980], R46 ;  /* 0x0059802e0b007988 */ /* 0x0041e80008000009 */
[----:B0-----:R-:W2:Y:S04]  /*c430*/  LDL.LU R46, [R1+0xc9c] ;  /* 0x000c9c00012e7983 */ /* 0x001ea80000300800 */
[----:B------:R0:W-:Y:S04]  /*c440*/  STS.U8 [R11+UR9+0x1d80], R76 ;  /* 0x001d804c0b007988 */ /* 0x0001e80008000009 */
[----:B------:R1:W-:Y:S04]  /*c450*/  STS.U8 [R11+UR9+0x3d80], R16 ;  /* 0x003d80100b007988 */ /* 0x0003e80008000009 */
[----:B------:R1:W-:Y:S04]  /*c460*/  STS.U8 [R11+UR9+0x5d80], R77 ;  /* 0x005d804d0b007988 */ /* 0x0003e80008000009 */
[----:B0-----:R-:W3:Y:S04]  /*c470*/  LDL.LU R76, [R1+0xc98] ;  /* 0x000c9800014c7983 */ /* 0x001ee80000300800 */
[----:B-1----:R-:W3:Y:S04]  /*c480*/  LDL.LU R16, [R1+0xc94] ;  /* 0x000c940001107983 */ /* 0x002ee80000300800 */
[----:B------:R-:W3:Y:S04]  /*c490*/  LDL.LU R77, [R1+0xc90] ;  /* 0x000c9000014d7983 */ /* 0x000ee80000300800 */
[----:B------:R0:W-:Y:S04]  /*c4a0*/  STS.U8 [R11+UR9+0x7d80], R78 ;  /* 0x007d804e0b007988 */ /* 0x0001e80008000009 */
[----:B0-----:R-:W3:Y:S04]  /*c4b0*/  LDL.LU R78, [R1+0xc8c] ;  /* 0x000c8c00014e7983 */ /* 0x001ee80000300800 */
[----:B--2---:R0:W-:Y:S02]  /*c4c0*/  STS.U8 [R11+UR9+0x7980], R46 ;  /* 0x0079802e0b007988 */ /* 0x0041e40008000009 */
[----:B0-----:R-:W-:-:S05]  /*c4d0*/  LOP3.LUT R46, R9, 0x40, RZ, 0x3c, !PT ;  /* 0x00000040092e7812 */ /* 0x001fca00078e3cff */
[----:B------:R0:W-:Y:S04]  /*c4e0*/  STS.U8 [R46+UR9+0x200], R79 ;  /* 0x0002004f2e007988 */ /* 0x0001e80008000009 */
[----:B------:R1:W-:Y:S04]  /*c4f0*/  STS.U8 [R46+UR9+0x2200], R80 ;  /* 0x002200502e007988 */ /* 0x0003e80008000009 */
[----:B------:R2:W-:Y:S04]  /*c500*/  STS.U8 [R46+UR9+0x4200], R55 ;  /* 0x004200372e007988 */ /* 0x0005e80008000009 */
[----:B0-----:R-:W4:Y:S04]  /*c510*/  LDL.LU R79, [R1+0xc88] ;  /* 0x000c8800014f7983 */ /* 0x001f280000300800 */
[----:B-1----:R-:W4:Y:S04]  /*c520*/  LDL.LU R80, [R1+0xc84] ;  /* 0x000c840001507983 */ /* 0x002f280000300800 */
[----:B--2---:R-:W2:Y:S04]  /*c530*/  LDL.LU R55, [R1+0xc80] ;  /* 0x000c800001377983 */ /* 0x004ea80000300800 */
[----:B------:R0:W-:Y:S04]  /*c540*/  STS.U8 [R46+UR9+0x6200], R81 ;  /* 0x006200512e007988 */ /* 0x0001e80008000009 */
[----:B------:R1:W-:Y:S04]  /*c550*/  STS.U8 [R46+UR9+0x600], R82 ;  /* 0x000600522e007988 */ /* 0x0003e80008000009 */
[----:B------:R3:W-:Y:S04]  /*c560*/  STS.U8 [R46+UR9+0x2600], R83 ;  /* 0x002600532e007988 */ /* 0x0007e80008000009 */
[----:B0-----:R-:W2:Y:S04]  /*c570*/  LDL.LU R81, [R1+0xc7c] ;  /* 0x000c7c0001517983 */ /* 0x001ea80000300800 */
[----:B-1----:R-:W2:Y:S04]  /*c580*/  LDL.LU R82, [R1+0xc78] ;  /* 0x000c780001527983 */ /* 0x002ea80000300800 */
[----:B---3--:R-:W3:Y:S04]  /*c590*/  LDL.LU R83, [R1+0xc74] ;  /* 0x000c740001537983 */ /* 0x008ee80000300800 */
[----:B------:R0:W-:Y:S04]  /*c5a0*/  STS.U8 [R46+UR9+0x4600], R84 ;  /* 0x004600542e007988 */ /* 0x0001e80008000009 */
[----:B------:R1:W-:Y:S04]  /*c5b0*/  STS.U8 [R46+UR9+0x6600], R85 ;  /* 0x006600552e007988 */ /* 0x0003e80008000009 */
[----:B------:R1:W-:Y:S04]  /*c5c0*/  STS.U8 [R46+UR9+0xa00], R86 ;  /* 0x000a00562e007988 */ /* 0x0003e80008000009 */
[----:B0-----:R-:W2:Y:S04]  /*c5d0*/  LDL.LU R84, [R1+0xc70] ;  /* 0x000c700001547983 */ /* 0x001ea80000300800 */
[----:B-1----:R-:W2:Y:S04]  /*c5e0*/  LDL.LU R85, [R1+0xc6c] ;  /* 0x000c6c0001557983 */ /* 0x002ea80000300800 */
[----:B------:R-:W2:Y:S04]  /*c5f0*/  LDL.LU R86, [R1+0xc68] ;  /* 0x000c680001567983 */ /* 0x000ea80000300800 */
        /* <DEDUP_REMOVED lines=13> */
[----:B----4-:R1:W-:Y:S04]  /*c6d0*/  STS.U8 [R46+UR9+0x1200], R47 ;  /* 0x0012002f2e007988 */ /* 0x0103e80008000009 */
[----:B0-----:R-:W4:Y:S04]  /*c6e0*/  LDL.LU R93, [R1+0xc4c] ;  /* 0x000c4c00015d7983 */ /* 0x001f280000300800 */
[----:B-1----:R-:W2:Y:S04]  /*c6f0*/  LDL.LU R47, [R1+0xc48] ;  /* 0x000c4800012f7983 */ /* 0x002ea80000300800 */
[----:B--2---:R0:W-:Y:S04]  /*c700*/  STS.U8 [R46+UR9+0x3200], R47 ;  /* 0x0032002f2e007988 */ /* 0x0041e80008000009 */
[----:B----4-:R-:W-:Y:S04]  /*c710*/  STS.U8 [R46+UR9+0x5200], R93 ;  /* 0x0052005d2e007988 */ /* 0x010fe80008000009 */
[----:B------:R-:W-:Y:S04]  /*c720*/  STS.U8 [R46+UR9+0x7200], R92 ;  /* 0x0072005c2e007988 */ /* 0x000fe80008000009 */
        /* <DEDUP_REMOVED lines=8> */
[----:B---3--:R1:W-:Y:S04]  /*c7b0*/  STS.U8 [R46+UR9+0x1e00], R83 ;  /* 0x001e00532e007988 */ /* 0x0083e80008000009 */
[----:B------:R2:W-:Y:S04]  /*c7c0*/  STS.U8 [R46+UR9+0x3e00], R82 ;  /* 0x003e00522e007988 */ /* 0x0005e80008000009 */
[----:B0-----:R-:W3:Y:S01]  /*c7d0*/  LDL.LU R47, [R1+0xc44] ;  /* 0x000c4400012f7983 */ /* 0x001ee20000300800 */
[----:B-1----:R-:W-:-:S02]  /*c7e0*/  LOP3.LUT R83, R9, 0x50, RZ, 0x3c, !PT ;  /* 0x0000005009537812 */ /* 0x002fc400078e3cff */
[C---:B--2---:R-:W-:Y:S01]  /*c7f0*/  LOP3.LUT R82, R9.reuse, 0x40, RZ, 0x3c, !PT ;  /* 0x0000004009527812 */ /* 0x044fe200078e3cff */
[----:B------:R-:W2:Y:S04]  /*c800*/  LDL.LU R46, [R1+0xc40] ;  /* 0x000c4000012e7983 */ /* 0x000ea80000300800 */
        /* <DEDUP_REMOVED lines=28> */
[----:B------:R-:W-:-:S03]  /*c9d0*/  LOP3.LUT R9, R9, 0x60, RZ, 0x3c, !PT ;  /* 0x0000006009097812 */ /* 0x000fc600078e3cff */
[----:B------:R0:W-:Y:S04]  /*c9e0*/  STS.U8 [R83+UR9+0x5a80], R40 ;  /* 0x005a802853007988 */ /* 0x0001e80008000009 */
[----:B------:R1:W-:Y:S01]  /*c9f0*/  STS.U8 [R83+UR9+0x7a80], R39 ;  /* 0x007a802753007988 */ /* 0x0003e20008000009 */
[----:B0-----:R-:W-:Y:S01]  /*ca00*/  IADD3 R40, P5, PT, R7, UR4, RZ ;  /* 0x0000000407287c10 */ /* 0x001fe2000ffbe0ff */
[----:B------:R-:W-:Y:S02]  /*ca10*/  UIMAD UR4, UR12, 0x7, URZ ;  /* 0x000000070c0478a4 */ /* 0x000fe4000f8e02ff */
[----:B------:R-:W-:Y:S01]  /*ca20*/  STS.U8 [R83+UR9+0x1e80], R45 ;  /* 0x001e802d53007988 */ /* 0x000fe20008000009 */
[----:B------:R-:W-:Y:S01]  /*ca30*/  IADD3.X R41, PT, PT, R8, UR5, RZ, P5, !PT ;  /* 0x0000000508297c10 */ /* 0x000fe2000affe4ff */
[----:B------:R-:W-:-:S02]  /*ca40*/  USHF.R.S32.HI UR5, URZ, 0x1f, UR4 ;  /* 0x0000001fff057899 */ /* 0x000fc40008011404 */
[----:B------:R-:W-:Y:S01]  /*ca50*/  STS.U8 [R83+UR9+0x3e80], R44 ;  /* 0x003e802c53007988 */ /* 0x000fe20008000009 */
[----:B------:R-:W-:-:S03]  /*ca60*/  IADD3 R56, P5, PT, R0, UR4, RZ ;  /* 0x0000000400387c10 */ /* 0x000fc6000ffbe0ff */
[----:B------:R-:W-:Y:S01]  /*ca70*/  STS.U8 [R83+UR9+0x5e80], R43 ;  /* 0x005e802b53007988 */ /* 0x000fe20008000009 */
[----:B------:R-:W-:-:S03]  /*ca80*/  PRMT R77, RZ, 0x7610, R77 ;  /* 0x00007610ff4d7816 */ /* 0x000fc6000000004d */
[----:B------:R-:W-:Y:S04]  /*ca90*/  STS.U8 [R83+UR9+0x7e80], R42 ;  /* 0x007e802a53007988 */ /* 0x000fe80008000009 */
[----:B------:R-:W-:Y:S01]  /*caa0*/  STS.U8 [R9+UR9+0x300], R52 ;  /* 0x0003003409007988 */ /* 0x000fe20008000009 */
[----:B------:R-:W-:-:S03]  /*cab0*/  IADD3.X R57, PT, PT, R2, UR5, RZ, P5, !PT ;  /* 0x0000000502397c10 */ /* 0x000fc6000affe4ff */
[----:B------:R-:W-:Y:S04]  /*cac0*/  STS.U8 [R9+UR9+0x2300], R51 ;  /* 0x0023003309007988 */ /* 0x000fe80008000009 */
[----:B------:R-:W-:Y:S04]  /*cad0*/  STS.U8 [R9+UR9+0x4300], R50 ;  /* 0x0043003209007988 */ /* 0x000fe80008000009 */
[----:B------:R-:W-:Y:S04]  /*cae0*/  STS.U8 [R9+UR9+0x6300], R49 ;  /* 0x0063003109007988 */ /* 0x000fe80008000009 */
[----:B------:R-:W-:Y:S01]  /*caf0*/  STS.U8 [R9+UR9+0x700], R48 ;  /* 0x0007003009007988 */ /* 0x000fe20008000009 */
[----:B------:R-:W-:-:S03]  /*cb00*/  PRMT R81, RZ, 0x7610, R81 ;  /* 0x00007610ff517816 */ /* 0x000fc60000000051 */
[----:B------:R0:W-:Y:S04]  /*cb10*/  STS.U8 [R9+UR9+0x2700], R53 ;  /* 0x0027003509007988 */ /* 0x0001e80008000009 */
[----:B------:R4:W-:Y:S01]  /*cb20*/  STL [R1+0x704], R40 ;  /* 0x0007042801007387 */ /* 0x0009e20000100800 */
[----:B-1----:R-:W-:-:S03]  /*cb30*/  SHF.R.U32.HI R39, RZ, 0x1, R16 ;  /* 0x00000001ff277819 */ /* 0x002fc60000011610 */
[----:B------:R1:W-:Y:S01]  /*cb40*/  STL [R1+0x700], R41 ;  /* 0x0007002901007387 */ /* 0x0003e20000100800 */
[----:B0-----:R-:W-:-:S03]  /*cb50*/  IADD3 R53, P5, PT, R3, UR4, RZ ;  /* 0x0000000403357c10 */ /* 0x001fc6000ffbe0ff */
[----:B------:R4:W2:Y:S01]  /*cb60*/  @!P2 LDG.E.U8 R77, desc[UR24][R40.64] ;  /* 0x00000018284da981 */ /* 0x0008a2000c1e1100 */
[----:B------:R-:W-:-:S03]  /*cb70*/  IADD3.X R55, PT, PT, R4, UR5, RZ, P5, !PT ;  /* 0x0000000504377c10 */ /* 0x000fc6000affe4ff */
[----:B------:R0:W-:Y:S01]  /*cb80*/  STS.U8 [R9+UR9+0x4700], R54 ;  /* 0x0047003609007988 */ /* 0x0001e20008000009 */
[----:B------:R-:W-:Y:S01]  /*cb90*/  PRMT R80, RZ, 0x7610, R80 ;  /* 0x00007610ff507816 */ /* 0x000fe20000000050 */
[----:B----4-:R-:W-:Y:S02]  /*cba0*/  @!P4 IMAD.MOV.U32 R40, RZ, RZ, R56 ;  /* 0x000000ffff28c224 */ /* 0x010fe400078e0038 */
[----:B-1----:R-:W-:Y:S01]  /*cbb0*/  @!P4 IMAD.MOV.U32 R41, RZ, RZ, R57 ;  /* 0x000000ffff29c224 */ /* 0x002fe200078e0039 */
[----:B0-----:R-:W-:Y:S01]  /*cbc0*/  IADD3 R54, P5, PT, R5, UR4, RZ ;  /* 0x0000000405367c10 */ /* 0x001fe2000ffbe0ff */
[----:B------:R-:W-:Y:S01]  /*cbd0*/  STL [R1+0x390], R56 ;  /* 0x0003903801007387 */ /* 0x000fe20000100800 */
[----:B------:R-:W-:-:S03]  /*cbe0*/  LOP3.LUT P2, RZ, R39, 0x1, RZ, 0xc0, !PT ;  /* 0x0000000127ff7812 */ /* 0x000fc6000784c0ff */
[----:B------:R0:W4:Y:S01]  /*cbf0*/  @!P4 LDG.E.U8 R81, desc[UR24][R40.64] ;  /* 0x000000182851c981 */ /* 0x000122000c1e1100 */
[----:B------:R-:W-:-:S03]  /*cc00*/  IADD3.X R39, PT, PT, R6, UR5, RZ, P5, !PT ;  /* 0x0000000506277c10 */ /* 0x000fc6000affe4ff */
[----:B------:R-:W-:Y:S01]  /*cc10*/  STL [R1+0x38c], R57 ;  /* 0x00038c3901007387 */ /* 0x000fe20000100800 */
[----:B------:R-:W-:-:S03]  /*cc20*/  PRMT R79, RZ, 0x7610, R79 ;  /* 0x00007610ff4f7816 */ /* 0x000fc6000000004f */
[----:B------:R1:W-:Y:S01]  /*cc30*/  STL [R1+0x398], R53 ;  /* 0x0003983501007387 */ /* 0x0003e20000100800 */
[----:B0-----:R-:W-:Y:S02]  /*cc40*/  @!P4 IMAD.MOV.U32 R40, RZ, RZ, R53 ;  /* 0x000000ffff28c224 */ /* 0x001fe400078e0035 */
[----:B------:R-:W-:Y:S01]  /*cc50*/  @!P4 IMAD.MOV.U32 R41, RZ, RZ, R55 ;  /* 0x000000ffff29c224 */ /* 0x000fe200078e0037 */
[----:B------:R-:W-:Y:S04]  /*cc60*/  STL [R1+0x394], R55 ;  /* 0x0003943701007387 */ /* 0x000fe80000100800 */
[----:B------:R0:W2:Y:S01]  /*cc70*/  @!P4 LDG.E.U8 R80, desc[UR24][R40.64] ;  /* 0x000000182850c981 */ /* 0x0000a2000c1e1100 */
[----:B-1----:R-:W-:Y:S01]  /*cc80*/  IADD3 R53, P5, PT, R7, UR4, RZ ;  /* 0x0000000407357c10 */ /* 0x002fe2000ffbe0ff */
[----:B------:R-:W-:-:S02]  /*cc90*/  UIMAD UR4, UR12, 0xf, URZ ;  /* 0x0000000f0c0478a4 */ /* 0x000fc4000f8e02ff */
[----:B------:R1:W-:Y:S01]  /*cca0*/  STL [R1+0x3a0], R54 ;  /* 0x0003a03601007387 */ /* 0x0003e20000100800 */
[----:B------:R-:W-:Y:S01]  /*ccb0*/  PRMT R78, RZ, 0x7610, R78 ;  /* 0x00007610ff4e7816 */ /* 0x000fe2000000004e */
[----:B0-----:R-:W-:Y:S02]  /*ccc0*/  @!P4 IMAD.MOV.U32 R40, RZ, RZ, R54 ;  /* 0x000000ffff28c224 */ /* 0x001fe400078e0036 */
[----:B------:R-:W-:Y:S01]  /*ccd0*/  @!P4 IMAD.MOV.U32 R41, RZ, RZ, R39 ;  /* 0x000000ffff29c224 */ /* 0x000fe200078e0027 */
[----:B-1----:R-:W-:Y:S01]  /*cce0*/  IADD3.X R54, PT, PT, R8, UR5, RZ, P5, !PT ;  /* 0x0000000508367c10 */ /* 0x002fe2000affe4ff */
[----:B------:R-:W-:Y:S02]  /*ccf0*/  USHF.R.S32.HI UR5, URZ, 0x1f, UR4 ;  /* 0x0000001fff057899 */ /* 0x000fe40008011404 */
[----:B------:R-:W-:Y:S01]  /*cd00*/  IADD3 R56, P5, PT, R0, UR4, RZ ;  /* 0x0000000400387c10 */ /* 0x000fe2000ffbe0ff */
[----:B------:R0:W2:Y:S04]  /*cd10*/  @!P4 LDG.E.U8 R79, desc[UR24][R40.64] ;  /* 0x00000018284fc981 */ /* 0x0000a8000c1e1100 */
[----:B------:R-:W-:Y:S01]  /*cd20*/  STL [R1+0x39c], R39 ;  /* 0x00039c2701007387 */ /* 0x000fe20000100800 */
[----:B------:R-:W-:Y:S01]  /*cd30*/  IADD3.X R57, PT, PT, R2, UR5, RZ, P5, !PT ;  /* 0x0000000502397c10 */ /* 0x000fe2000affe4ff */
[----:B0-----:R-:W-:-:S02]  /*cd40*/  @!P4 IMAD.MOV.U32 R40, RZ, RZ, R53 ;  /* 0x000000ffff28c224 */ /* 0x001fc400078e0035 */
[----:B------:R-:W-:Y:S01]  /*cd50*/  @!P4 IMAD.MOV.U32 R41, RZ, RZ, R54 ;  /* 0x000000ffff29c224 */ /* 0x000fe200078e0036 */
[----:B------:R0:W-:Y:S01]  /*cd60*/  STL [R1+0x3a8], R53 ;  /* 0x0003a83501007387 */ /* 0x0001e20000100800 */
[----:B------:R-:W-:-:S03]  /*cd70*/  PRMT R76, RZ, 0x7610, R76 ;  /* 0x00007610ff4c7816 */ /* 0x000fc6000000004c */
[----:B------:R1:W2:Y:S01]  /*cd80*/  @!P4 LDG.E.U8 R78, desc[UR24][R40.64] ;  /* 0x00000018284ec981 */ /* 0x0002a2000c1e1100 */
[----:B0-----:R-:W-:Y:S01]  /*cd90*/  IADD3 R53, P4, PT, R3, UR4, RZ ;  /* 0x0000000403357c10 */ /* 0x001fe2000ff9e0ff */
[----:B-1----:R-:W-:-:S03]  /*cda0*/  @!P6 IMAD.MOV.U32 R40, RZ, RZ, R56 ;  /* 0x000000ffff28e224 */ /* 0x002fc600078e0038 */
[----:B------:R-:W-:Y:S01]  /*cdb0*/  IADD3.X R55, PT, PT, R4, UR5, RZ, P4, !PT ;  /* 0x0000000504377c10 */ /* 0x000fe2000a7fe4ff */
[----:B------:R-:W-:Y:S01]  /*cdc0*/  @!P6 IMAD.MOV.U32 R41, RZ, RZ, R57 ;  /* 0x000000ffff29e224 */ /* 0x000fe200078e0039 */
[----:B------:R-:W-:-:S04]  /*cdd0*/  PRMT R51, RZ, 0x7610, R51 ;  /* 0x00007610ff337816 */ /* 0x000fc80000000033 */
[----:B------:R0:W2:Y:S02]  /*cde0*/  @!P6 LDG.E.U8 R76, desc[UR24][R40.64] ;  /* 0x00000018284ce981 */ /* 0x0000a4000c1e1100 */
[----:B0-----:R-:W-:Y:S02]  /*cdf0*/  @!P6 IMAD.MOV.U32 R40, RZ, RZ, R53 ;  /* 0x000000ffff28e224 */ /* 0x001fe400078e0035 */
[----:B------:R-:W-:-:S05]  /*ce00*/  @!P6 IMAD.MOV.U32 R41, RZ, RZ, R55 ;  /* 0x000000ffff29e224 */ /* 0x000fca00078e0037 */
[----:B------:R0:W2:Y:S04]  /*ce10*/  @!P6 LDG.E.U8 R51, desc[UR24][R40.64] ;  /* 0x000000182833e981 */ /* 0x0000a8000c1e1100 */
[----:B------:R1:W-:Y:S04]  /*ce20*/  STL [R1+0x3a4], R54 ;  /* 0x0003a43601007387 */ /* 0x0003e80000100800 */
[----:B------:R-:W-:Y:S04]  /*ce30*/  STL [R1+0x70c], R56 ;  /* 0x00070c3801007387 */ /* 0x000fe80000100800 */
[----:B------:R-:W-:Y:S01]  /*ce40*/  STL [R1+0x714], R53 ;  /* 0x0007143501007387 */ /* 0x000fe20000100800 */
[----:B-1----:R-:W-:-:S03]  /*ce50*/  IADD3 R54, P4, PT, R5, UR4, RZ ;  /* 0x0000000405367c10 */ /* 0x002fc6000ff9e0ff */
[----:B------:R-:W-:Y:S04]  /*ce60*/  STL [R1+0x708], R57 ;  /* 0x0007083901007387 */ /* 0x000fe80000100800 */
[----:B------:R1:W-:Y:S01]  /*ce70*/  STL [R1+0x710], R55 ;  /* 0x0007103701007387 */ /* 0x0003e20000100800 */
[----:B------:R-:W-:-:S03]  /*ce80*/  PRMT R52, RZ, 0x7610, R52 ;  /* 0x00007610ff347816 */ /* 0x000fc60000000034 */
[----:B------:R-:W-:Y:S01]  /*ce90*/  STL [R1+0x71c], R54 ;  /* 0x00071c3601007387 */ /* 0x000fe20000100800 */
[----:B0-----:R-:W-:Y:S01]  /*cea0*/  @!P6 IMAD.MOV.U32 R40, RZ, RZ, R54 ;  /* 0x000000ffff28e224 */ /* 0x001fe200078e0036 */
[----:B-1----:R-:W-:-:S05]  /*ceb0*/  IADD3.X R55, PT, PT, R6, UR5, RZ, P4, !PT ;  /* 0x0000000506377c10 */ /* 0x002fca000a7fe4ff */
[----:B------:R-:W-:Y:S01]  /*cec0*/  @!P6 IMAD.MOV.U32 R41, RZ, RZ, R55 ;  /* 0x000000ffff29e224 */ /* 0x000fe200078e0037 */
[----:B------:R-:W-:-:S04]  /*ced0*/  PRMT R49, RZ, 0x7610, R49 ;  /* 0x00007610ff317816 */ /* 0x000fc80000000031 */
[----:B------:R0:W3:Y:S04]  /*cee0*/  @!P6 LDG.E.U8 R52, desc[UR24][R40.64] ;  /* 0x000000182834e981 */ /* 0x0000e8000c1e1100 */
[----:B--2---:R1:W-:Y:S02]  /*cef0*/  STL [R1+0x30], R51 ;  /* 0x0000303301007387 */ /* 0x0043e40000100800 */
[----:B-1----:R-:W-:-:S04]  /*cf00*/  IADD3 R51, P4, PT, R7, UR4, RZ ;  /* 0x0000000407337c10 */ /* 0x002fc8000ff9e0ff */
[----:B------:R-:W-:Y:S01]  /*cf10*/  IADD3.X R53, PT, PT, R8, UR5, RZ, P4, !PT ;  /* 0x0000000508357c10 */ /* 0x000fe2000a7fe4ff */
[----:B0-----:R-:W-:-:S04]  /*cf20*/  @!P6 IMAD.MOV.U32 R40, RZ, RZ, R51 ;  /* 0x000000ffff28e224 */ /* 0x001fc800078e0033 */
[----:B------:R-:W-:-:S05]  /*cf30*/  @!P6 IMAD.MOV.U32 R41, RZ, RZ, R53 ;  /* 0x000000ffff29e224 */ /* 0x000fca00078e0035 */
[----:B------:R0:W2:Y:S01]  /*cf40*/  @!P6 LDG.E.U8 R49, desc[UR24][R40.64] ;  /* 0x000000182831e981 */ /* 0x0000a2000c1e1100 */
[--C-:B------:R-:W-:Y:S01]  /*cf50*/  SHF.R.U32.HI R39, RZ, 0x9, R16.reuse ;  /* 0x00000009ff277819 */ /* 0x100fe20000011610 */
[----:B------:R-:W-:Y:S02]  /*cf60*/  UIMAD UR4, UR12, 0x16, URZ ;  /* 0x000000160c0478a4 */ /* 0x000fe4000f8e02ff */
[----:B------:R-:W-:Y:S01]  /*cf70*/  STL [R1+0x718], R55 ;  /* 0x0007183701007387 */ /* 0x000fe20000100800 */
[----:B------:R-:W-:Y:S01]  /*cf80*/  LOP3.LUT P5, RZ, R39, 0x1, RZ, 0xc0, !PT ;  /* 0x0000000127ff7812 */ /* 0x000fe200078ac0ff */
[----:B------:R-:W-:Y:S02]  /*cf90*/  USHF.R.S32.HI UR6, URZ, 0x1f, UR4 ;  /* 0x0000001fff067899 */ /* 0x000fe40008011404 */
[----:B------:R-:W-:Y:S04]  /*cfa0*/  STL [R1+0x724], R51 ;  /* 0x0007243301007387 */ /* 0x000fe80000100800 */
[----:B------:R-:W-:Y:S04]  /*cfb0*/  STL [R1+0x720], R53 ;  /* 0x0007203501007387 */ /* 0x000fe80000100800 */
[----:B---3--:R1:W-:Y:S01]  /*cfc0*/  STL [R1+0x28], R52 ;  /* 0x0000283401007387 */ /* 0x0083e20000100800 */
[----:B------:R-:W-:-:S02]  /*cfd0*/  SHF.R.U32.HI R16, RZ, 0x8, R16 ;  /* 0x00000008ff107819 */ /* 0x000fc40000011610 */
[----:B-1----:R-:W-:-:S04]  /*cfe0*/  IADD3 R52, P4, PT, R0, UR4, RZ ;  /* 0x0000000400347c10 */ /* 0x002fc8000ff9e0ff */
[----:B------:R-:W-:Y:S01]  /*cff0*/  IADD3.X R53, PT, PT, R2, UR6, RZ, P4, !PT ;  /* 0x0000000602357c10 */ /* 0x000fe2000a7fe4ff */
[----:B------:R-:W-:Y:S01]  /*d000*/  STL [R1+0x7e8], R52 ;  /* 0x0007e83401007387 */ /* 0x000fe20000100800 */
[----:B------:R-:W-:Y:S01]  /*d010*/  PRMT R75, RZ, 0x7610, R75 ;  /* 0x00007610ff4b7816 */ /* 0x000fe2000000004b */
[----:B0-----:R-:W-:Y:S02]  /*d020*/  @P5 IMAD.MOV.U32 R40, RZ, RZ, R52 ;  /* 0x000000ffff285224 */ /* 0x001fe400078e0034 */
[----:B------:R-:W-:Y:S01]  /*d030*/  @P5 IMAD.MOV.U32 R41, RZ, RZ, R53 ;  /* 0x000000ffff295224 */ /* 0x000fe200078e0035 */
[----:B------:R-:W-:Y:S02]  /*d040*/  LOP3.LUT P4, RZ, R16, 0x1, RZ, 0xc0, !PT ;  /* 0x0000000110ff7812 */ /* 0x000fe4000788c0ff */
[----:B------:R-:W-:Y:S02]  /*d050*/  PRMT R74, RZ, 0x7610, R74 ;  /* 0x00007610ff4a7816 */ /* 0x000fe4000000004a */
[----:B------:R0:W3:Y:S01]  /*d060*/  @P5 LDG.E.U8 R75, desc[UR24][R40.64] ;  /* 0x00000018284b5981 */ /* 0x0000e2000c1e1100 */
[----:B------:R-:W-:Y:S01]  /*d070*/  UIMAD UR5, UR12, 0x17, URZ ;  /* 0x000000170c0578a4 */ /* 0x000fe2000f8e02ff */
[----:B------:R-:W-:-:S03]  /*d080*/  PRMT R73, RZ, 0x7610, R73 ;  /* 0x00007610ff497816 */ /* 0x000fc60000000049 */
[----:B------:R-:W-:Y:S01]  /*d090*/  USHF.R.S32.HI UR14, URZ, 0x1f, UR5 ;  /* 0x0000001fff0e7899 */ /* 0x000fe20008011405 */
[----:B------:R-:W-:Y:S02]  /*d0a0*/  PRMT R72, RZ, 0x7610, R72 ;  /* 0x00007610ff487816 */ /* 0x000fe40000000048 */
[----:B------:R-:W-:Y:S02]  /*d0b0*/  PRMT R50, RZ, 0x7610, R50 ;  /* 0x00007610ff327816 */ /* 0x000fe40000000032 */
[----:B------:R-:W-:Y:S01]  /*d0c0*/  PRMT R48, RZ, 0x7610, R48 ;  /* 0x00007610ff307816 */ /* 0x000fe20000000030 */
[----:B--2---:R1:W-:Y:S02]  /*d0d0*/  STL [R1+0x2c], R49 ;  /* 0x00002c3101007387 */ /* 0x0043e40000100800 */
[----:B-1----:R-:W-:-:S04]  /*d0e0*/  IADD3 R49, P6, PT, R3, UR4, RZ ;  /* 0x0000000403317c10 */ /* 0x002fc8000ffde0ff */
[----:B------:R-:W-:Y:S02]  /*d0f0*/  IADD3.X R51, PT, PT, R4, UR6, RZ, P6, !PT ;  /* 0x0000000604337c10 */ /* 0x000fe4000b7fe4ff */
[----:B------:R-:W-:Y:S01]  /*d100*/  IADD3 R16, P6, PT, R5, UR4, RZ ;  /* 0x0000000405107c10 */ /* 0x000fe2000ffde0ff */
[----:B0-----:R-:W-:Y:S02]  /*d110*/  @P5 IMAD.MOV.U32 R40, RZ, RZ, R49 ;  /* 0x000000ffff285224 */ /* 0x001fe400078e0031 */
[----:B------:R-:W-:Y:S01]  /*d120*/  @P5 IMAD.MOV.U32 R41, RZ, RZ, R51 ;  /* 0x000000ffff295224 */ /* 0x000fe200078e0033 */
[----:B------:R-:W-:Y:S01]  /*d130*/  IADD3.X R52, PT, PT, R6, UR6, RZ, P6, !PT ;  /* 0x0000000606347c10 */ /* 0x000fe2000b7fe4ff */
[----:B------:R0:W-:Y:S04]  /*d140*/  STL [R1+0x594], R49 ;  /* 0x0005943101007387 */ /* 0x0001e80000100800 */
[----:B------:R-:W-:Y:S04]  /*d150*/  STL [R1+0x3ec], R53 ;  /* 0x0003ec3501007387 */ /* 0x000fe80000100800 */
[----:B------:R1:W2:Y:S01]  /*d160*/  @P5 LDG.E.U8 R74, desc[UR24][R40.64] ;  /* 0x00000018284a5981 */ /* 0x0002a2000c1e1100 */
[----:B0-----:R-:W-:-:S03]  /*d170*/  IADD3 R49, P6, PT, R7, UR4, RZ ;  /* 0x0000000407317c10 */ /* 0x001fc6000ffde0ff */
[----:B------:R0:W-:Y:S01]  /*d180*/  STL [R1+0x590], R51 ;  /* 0x0005903301007387 */ /* 0x0001e20000100800 */
[----:B-1----:R-:W-:Y:S02]  /*d190*/  @P5 IMAD.MOV.U32 R40, RZ, RZ, R16 ;  /* 0x000000ffff285224 */ /* 0x002fe400078e0010 */
[----:B------:R-:W-:Y:S01]  /*d1a0*/  @P5 IMAD.MOV.U32 R41, RZ, RZ, R52 ;  /* 0x000000ffff295224 */ /* 0x000fe200078e0034 */
[----:B0-----:R-:W-:Y:S02]  /*d1b0*/  IADD3.X R51, PT, PT, R8, UR6, RZ, P6, !PT ;  /* 0x0000000608337c10 */ /* 0x001fe4000b7fe4ff */
[----:B------:R-:W-:Y:S01]  /*d1c0*/  IADD3 R53, P6, PT, R0, UR5, RZ ;  /* 0x0000000500357c10 */ /* 0x000fe2000ffde0ff */
[----:B------:R-:W-:Y:S04]  /*d1d0*/  STL [R1+0x59c], R16 ;  /* 0x00059c1001007387 */ /* 0x000fe80000100800 */
[----:B------:R0:W2:Y:S01]  /*d1e0*/  @P5 LDG.E.U8 R73, desc[UR24][R40.64] ;  /* 0x0000001828495981 */ /* 0x0000a2000c1e1100 */
[----:B------:R-:W-:-:S03]  /*d1f0*/  IADD3.X R54, PT, PT, R2, UR14, RZ, P6, !PT ;  /* 0x0000000e02367c10 */ /* 0x000fc6000b7fe4ff */
[----:B------:R-:W-:Y:S04]  /*d200*/  STL [R1+0x598], R52 ;  /* 0x0005983401007387 */ /* 0x000fe80000100800 */
[----:B------:R-:W-:Y:S01]  /*d210*/  STL [R1+0x5a4], R49 ;  /* 0x0005a43101007387 */ /* 0x000fe20000100800 */
[----:B0-----:R-:W-:Y:S02]  /*d220*/  @P5 IMAD.MOV.U32 R40, RZ, RZ, R49 ;  /* 0x000000ffff285224 */ /* 0x001fe400078e0031 */
[----:B------:R-:W-:Y:S01]  /*d230*/  @P5 IMAD.MOV.U32 R41, RZ, RZ, R51 ;  /* 0x000000ffff295224 */ /* 0x000fe200078e0033 */
[----:B------:R0:W-:Y:S04]  /*d240*/  STL [R1+0x5a0], R51 ;  /* 0x0005a03301007387 */ /* 0x0001e80000100800 */
[----:B------:R1:W2:Y:S01]  /*d250*/  @P5 LDG.E.U8 R72, desc[UR24][R40.64] ;  /* 0x0000001828485981 */ /* 0x0002a2000c1e1100 */
[----:B0-----:R-:W-:Y:S01]  /*d260*/  IADD3 R51, P6, PT, R3, UR5, RZ ;  /* 0x0000000503337c10 */ /* 0x001fe2000ffde0ff */
[----:B-1----:R-:W-:-:S03]  /*d270*/  @P4 IMAD.MOV.U32 R40, RZ, RZ, R53 ;  /* 0x000000ffff284224 */ /* 0x002fc600078e0035 */
[----:B------:R-:W-:Y:S01]  /*d280*/  IADD3.X R52, PT, PT, R4, UR14, RZ, P6, !PT ;  /* 0x0000000e04347c10 */ /* 0x000fe2000b7fe4ff */
[----:B------:R-:W-:-:S05]  /*d290*/  @P4 IMAD.MOV.U32 R41, RZ, RZ, R54 ;  /* 0x000000ffff294224 */ /* 0x000fca00078e0036 */
[----:B------:R0:W2:Y:S02]  /*d2a0*/  @P4 LDG.E.U8 R50, desc[UR24][R40.64] ;  /* 0x0000001828324981 */ /* 0x0000a4000c1e1100 */
[----:B0-----:R-:W-:Y:S02]  /*d2b0*/  @P4 IMAD.MOV.U32 R40, RZ, RZ, R51 ;  /* 0x000000ffff284224 */ /* 0x001fe400078e0033 */
[----:B------:R-:W-:-:S05]  /*d2c0*/  @P4 IMAD.MOV.U32 R41, RZ, RZ, R52 ;  /* 0x000000ffff294224 */ /* 0x000fca00078e0034 */
[----:B------:R0:W3:Y:S01]  /*d2d0*/  @P4 LDG.E.U8 R48, desc[UR24][R40.64] ;  /* 0x0000001828304981 */ /* 0x0000e2000c1e1100 */
[----:B------:R-:W-:-:S03]  /*d2e0*/  IADD3 R49, P6, PT, R5, UR5, RZ ;  /* 0x0000000505317c10 */ /* 0x000fc6000ffde0ff */
[----:B------:R-:W-:Y:S04]  /*d2f0*/  STL [R1+0x5ac], R53 ;  /* 0x0005ac3501007387 */ /* 0x000fe80000100800 */
[----:B------:R-:W-:Y:S01]  /*d300*/  STL [R1+0x5a8], R54 ;  /* 0x0005a83601007387 */ /* 0x000fe20000100800 */
[----:B------:R-:W-:-:S03]  /*d310*/  SHF.R.U64 R16, R12, 0x19, RZ ;  /* 0x000000190c107819 */ /* 0x000fc600000012ff */
[----:B------:R-:W-:Y:S04]  /*d320*/  STL [R1+0x5b4], R51 ;  /* 0x0005b43301007387 */ /* 0x000fe80000100800 */
[----:B------:R-:W-:Y:S04]  /*d330*/  STL [R1+0x5b0], R52 ;  /* 0x0005b03401007387 */ /* 0x000fe80000100800 */
[----:B------:R-:W-:Y:S01]  /*d340*/  STL [R1+0x5bc], R49 ;  /* 0x0005bc3101007387 */ /* 0x000fe20000100800 */
[----:B------:R-:W-:Y:S01]  /*d350*/  LOP3.LUT P5, RZ, R16, 0x1, RZ, 0xc0, !PT ;  /* 0x0000000110ff7812 */ /* 0x000fe200078ac0ff */
[----:B0-----:R-:W-:Y:S01]  /*d360*/  @P4 IMAD.MOV.U32 R40, RZ, RZ, R49 ;  /* 0x000000ffff284224 */ /* 0x001fe200078e0031 */
[----:B------:R-:W-:-:S02]  /*d370*/  PRMT R16, RZ, 0x7610, R16 ;  /* 0x00007610ff107816 */ /* 0x000fc40000000010 */
[----:B------:R-:W-:Y:S01]  /*d380*/  PRMT R45, RZ, 0x7610, R45 ;  /* 0x00007610ff2d7816 */ /* 0x000fe2000000002d */
[----:B--2---:R0:W-:Y:S02]  /*d390*/  STL [R1+0x20], R50 ;  /* 0x0000203201007387 */ /* 0x0041e40000100800 */
[----:B0-----:R-:W-:Y:S02]  /*d3a0*/  IADD3.X R50, PT, PT, R6, UR14, RZ, P6, !PT ;  /* 0x0000000e06327c10 */ /* 0x001fe4000b7fe4ff */
[----:B---3--:R0:W-:Y:S03]  /*d3b0*/  STL [R1+0x24], R48 ;  /* 0x0000243001007387 */ /* 0x0081e60000100800 */
[----:B------:R-:W-:-:S05]  /*d3c0*/  @P4 IMAD.MOV.U32 R41, RZ, RZ, R50 ;  /* 0x000000ffff294224 */ /* 0x000fca00078e0032 */
[----:B------:R1:W2:Y:S01]  /*d3d0*/  @P4 LDG.E.U8 R16, desc[UR24][R40.64] ;  /* 0x0000001828104981 */ /* 0x0002a2000c1e1100 */
[----:B0-----:R-:W-:-:S04]  /*d3e0*/  IADD3 R48, P6, PT, R7, UR5, RZ ;  /* 0x0000000507307c10 */ /* 0x001fc8000ffde0ff */
[----:B------:R-:W-:Y:S01]  /*d3f0*/  IADD3.X R49, PT, PT, R8, UR14, RZ, P6, !PT ;  /* 0x0000000e08317c10 */ /* 0x000fe2000b7fe4ff */
[----:B-1----:R-:W-:-:S04]  /*d400*/  @P4 IMAD.MOV.U32 R40, RZ, RZ, R48 ;  /* 0x000000ffff284224 */ /* 0x002fc800078e0030 */
[----:B------:R-:W-:-:S05]  /*d410*/  @P4 IMAD.MOV.U32 R41, RZ, RZ, R49 ;  /* 0x000000ffff294224 */ /* 0x000fca00078e0031 */
[----:B------:R0:W3:Y:S01]  /*d420*/  @P4 LDG.E.U8 R45, desc[UR24][R40.64] ;  /* 0x00000018282d4981 */ /* 0x0000e2000c1e1100 */
[----:B------:R-:W-:-:S03]  /*d430*/  UIMAD UR4, UR12, 0x1e, URZ ;  /* 0x0000001e0c0478a4 */ /* 0x000fc6000f8e02ff */
[----:B------:R1:W-:Y:S01]  /*d440*/  STL [R1+0x5b8], R50 ;  /* 0x0005b83201007387 */ /* 0x0003e20000100800 */
[----:B------:R-:W-:-:S03]  /*d450*/  USHF.R.S32.HI UR5, URZ, 0x1f, UR4 ;  /* 0x0000001fff057899 */ /* 0x000fc60008011404 */
[----:B------:R0:W-:Y:S01]  /*d460*/  STL [R1+0x5c4], R48 ;  /* 0x0005c43001007387 */ /* 0x0001e20000100800 */
[----:B-1----:R-:W-:Y:S02]  /*d470*/  IADD3 R50, P6, PT, R0, UR4, RZ ;  /* 0x0000000400327c10 */ /* 0x002fe4000ffde0ff */
[----:B0-----:R-:W-:Y:S02]  /*d480*/  IADD3 R48, P4, PT, R3, UR4, RZ ;  /* 0x0000000403307c10 */ /* 0x001fe4000ff9e0ff */
[----:B------:R-:W-:Y:S01]  /*d490*/  IADD3.X R51, PT, PT, R2, UR5, RZ, P6, !PT ;  /* 0x0000000502337c10 */ /* 0x000fe2000b7fe4ff */
[----:B------:R-:W-:Y:S01]  /*d4a0*/  @P2 IMAD.MOV.U32 R40, RZ, RZ, R50 ;  /* 0x000000ffff282224 */ /* 0x000fe200078e0032 */
[----:B------:R-:W-:-:S03]  /*d4b0*/  PRMT R71, RZ, 0x7610, R71 ;  /* 0x00007610ff477816 */ /* 0x000fc60000000047 */
[----:B------:R-:W-:Y:S01]  /*d4c0*/  @P2 IMAD.MOV.U32 R41, RZ, RZ, R51 ;  /* 0x000000ffff292224 */ /* 0x000fe200078e0033 */
[----:B------:R-:W-:-:S04]  /*d4d0*/  PRMT R70, RZ, 0x7610, R70 ;  /* 0x00007610ff467816 */ /* 0x000fc80000000046 */
[----:B------:R0:W4:Y:S01]  /*d4e0*/  @P2 LDG.E.U8 R71, desc[UR24][R40.64] ;  /* 0x0000001828472981 */ /* 0x000122000c1e1100 */
[----:B------:R-:W-:Y:S01]  /*d4f0*/  PRMT R69, RZ, 0x7610, R69 ;  /* 0x00007610ff457816 */ /* 0x000fe20000000045 */
[----:B0-----:R-:W-:Y:S01]  /*d500*/  @P2 IMAD.MOV.U32 R40, RZ, RZ, R48 ;  /* 0x000000ffff282224 */ /* 0x001fe200078e0030 */
[----:B------:R-:W-:Y:S02]  /*d510*/  PRMT R68, RZ, 0x7610, R68 ;  /* 0x00007610ff447816 */ /* 0x000fe40000000044 */
[----:B------:R-:W-:Y:S02]  /*d520*/  PRMT R89, RZ, 0x7610, R89 ;  /* 0x00007610ff597816 */ /* 0x000fe40000000059 */
[----:B------:R-:W-:Y:S02]  /*d530*/  PRMT R92, RZ, 0x7610, R92 ;  /* 0x00007610ff5c7816 */ /* 0x000fe4000000005c */
[----:B------:R-:W-:Y:S02]  /*d540*/  PRMT R44, RZ, 0x7610, R44 ;  /* 0x00007610ff2c7816 */ /* 0x000fe4000000002c */
[----:B------:R-:W-:Y:S01]  /*d550*/  PRMT R43, RZ, 0x7610, R43 ;  /* 0x00007610ff2b7816 */ /* 0x000fe2000000002b */
[----:B--2---:R-:W-:Y:S04]  /*d560*/  STL [R1+0x1c], R16 ;  /* 0x00001c1001007387 */ /* 0x004fe80000100800 */
[----:B------:R0:W-:Y:S04]  /*d570*/  STL [R1+0x5c0], R49 ;  /* 0x0005c03101007387 */ /* 0x0001e80000100800 */
[----:B------:R-:W-:Y:S04]  /*d580*/  STL [R1+0x5cc], R50 ;  /* 0x0005cc3201007387 */ /* 0x000fe80000100800 */
[----:B------:R-:W-:Y:S01]  /*d590*/  STL [R1+0x5d4], R48 ;  /* 0x0005d43001007387 */ /* 0x000fe20000100800 */
[----:B0-----:R-:W-:-:S03]  /*d5a0*/  IADD3.X R49, PT, PT, R4, UR5, RZ, P4, !PT ;  /* 0x0000000504317c10 */ /* 0x001fc6000a7fe4ff */
[----:B------:R-:W-:Y:S01]  /*d5b0*/  STL [R1+0x5c8], R51 ;  /* 0x0005c83301007387 */ /* 0x000fe20000100800 */
[----:B------:R-:W-:-:S03]  /*d5c0*/  SHF.R.U64 R16, R12, 0x18, RZ ;  /* 0x000000180c107819 */ /* 0x000fc600000012ff */
[----:B---3--:R0:W-:Y:S01]  /*d5d0*/  STL [R1+0x14], R45 ;  /* 0x0000142d01007387 */ /* 0x0081e20000100800 */
[----:B------:R-:W-:Y:S01]  /*d5e0*/  @P2 IMAD.MOV.U32 R41, RZ, RZ, R49 ;  /* 0x000000ffff292224 */ /* 0x000fe200078e0031 */
[----:B------:R-:W-:Y:S02]  /*d5f0*/  LOP3.LUT P6, RZ, R16, 0x1, RZ, 0xc0, !PT ;  /* 0x0000000110ff7812 */ /* 0x000fe400078cc0ff */
[----:B------:R1:W-:Y:S04]  /*d600*/  STL [R1+0x5d0], R49 ;  /* 0x0005d03101007387 */ /* 0x0003e80000100800 */
[----:B------:R2:W3:Y:S01]  /*d610*/  @P2 LDG.E.U8 R70, desc[UR24][R40.64] ;  /* 0x0000001828462981 */ /* 0x0004e2000c1e1100 */
[----:B0-----:R-:W-:-:S04]  /*d620*/  IADD3 R45, P4, PT, R5, UR4, RZ ;  /* 0x00000004052d7c10 */ /* 0x001fc8000ff9e0ff */
[----:B-1----:R-:W-:Y:S02]  /*d630*/  IADD3.X R49, PT, PT, R6, UR5, RZ, P4, !PT ;  /* 0x0000000506317c10 */ /* 0x002fe4000a7fe4ff */
[----:B------:R-:W-:Y:S01]  /*d640*/  IADD3 R16, P4, PT, R7, UR4, RZ ;  /* 0x0000000407107c10 */ /* 0x000fe2000ff9e0ff */
[----:B------:R-:W-:Y:S01]  /*d650*/  UIMAD UR4, UR12, 0x1f, URZ ;  /* 0x0000001f0c0478a4 */ /* 0x000fe2000f8e02ff */
[----:B--2---:R-:W-:Y:S02]  /*d660*/  @P2 IMAD.MOV.U32 R40, RZ, RZ, R45 ;  /* 0x000000ffff282224 */ /* 0x004fe400078e002d */
[----:B------:R-:W-:Y:S01]  /*d670*/  @P2 IMAD.MOV.U32 R41, RZ, RZ, R49 ;  /* 0x000000ffff292224 */ /* 0x000fe200078e0031 */
[----:B------:R-:W-:Y:S01]  /*d680*/  IADD3.X R48, PT, PT, R8, UR5, RZ, P4, !PT ;  /* 0x0000000508307c10 */ /* 0x000fe2000a7fe4ff */
[----:B------:R-:W-:Y:S01]  /*d690*/  USHF.R.S32.HI UR6, URZ, 0x1f, UR4 ;  /* 0x0000001fff067899 */ /* 0x000fe20008011404 */
[----:B------:R0:W-:Y:S04]  /*d6a0*/  STL [R1+0x5dc], R45 ;  /* 0x0005dc2d01007387 */ /* 0x0001e80000100800 */
[----:B------:R1:W2:Y:S01]  /*d6b0*/  @P2 LDG.E.U8 R69, desc[UR24][R40.64] ;  /* 0x0000001828452981 */ /* 0x0002a2000c1e1100 */
[----:B0-----:R-:W-:-:S03]  /*d6c0*/  IADD3 R45, P4, PT, R0, UR4, RZ ;  /* 0x00000004002d7c10 */ /* 0x001fc6000ff9e0ff */
[----:B------:R-:W-:Y:S01]  /*d6d0*/  STL [R1+0x5d8], R49 ;  /* 0x0005d83101007387 */ /* 0x000fe20000100800 */
[----:B-1----:R-:W-:Y:S02]  /*d6e0*/  @P2 IMAD.MOV.U32 R40, RZ, RZ, R16 ;  /* 0x000000ffff282224 */ /* 0x002fe400078e0010 */
[----:B------:R-:W-:Y:S01]  /*d6f0*/  @P2 IMAD.MOV.U32 R41, RZ, RZ, R48 ;  /* 0x000000ffff292224 */ /* 0x000fe200078e0030 */
[----:B------:R-:W-:Y:S01]  /*d700*/  STL [R1+0x5e4], R16 ;  /* 0x0005e41001007387 */ /* 0x000fe20000100800 */
[----:B------:R-:W-:-:S03]  /*d710*/  IADD3.X R50, PT, PT, R2, UR6, RZ, P4, !PT ;  /* 0x0000000602327c10 */ /* 0x000fc6000a7fe4ff */
[----:B------:R0:W-:Y:S04]  /*d720*/  STL [R1+0x5e0], R48 ;  /* 0x0005e03001007387 */ /* 0x0001e80000100800 */
[----:B------:R1:W2:Y:S01]  /*d730*/  @P2 LDG.E.U8 R68, desc[UR24][R40.64] ;  /* 0x0000001828442981 */ /* 0x0002a2000c1e1100 */
[----:B0-----:R-:W-:Y:S01]  /*d740*/  IADD3 R48, P2, PT, R3, UR4, RZ ;  /* 0x0000000403307c10 */ /* 0x001fe2000ff5e0ff */
[----:B-1----:R-:W-:-:S03]  /*d750*/  @!P1 IMAD.MOV.U32 R40, RZ, RZ, R45 ;  /* 0x000000ffff289224 */ /* 0x002fc600078e002d */
[----:B------:R-:W-:Y:S01]  /*d760*/  IADD3.X R51, PT, PT, R4, UR6, RZ, P2, !PT ;  /* 0x0000000604337c10 */ /* 0x000fe200097fe4ff */
[----:B------:R-:W-:Y:S01]  /*d770*/  @!P1 IMAD.MOV.U32 R41, RZ, RZ, R50 ;  /* 0x000000ffff299224 */ /* 0x000fe200078e0032 */
[----:B------:R-:W-:Y:S01]  /*d780*/  IADD3 R49, P2, PT, R5, UR4, RZ ;  /* 0x0000000405317c10 */ /* 0x000fe2000ff5e0ff */
[----:B------:R-:W-:Y:S04]  /*d790*/  STL [R1+0x5ec], R45 ;  /* 0x0005ec2d01007387 */ /* 0x000fe80000100800 */
[----:B------:R-:W-:Y:S04]  /*d7a0*/  STL [R1+0x5f4], R48 ;  /* 0x0005f43001007387 */ /* 0x000fe80000100800 */
[----:B------:R0:W2:Y:S04]  /*d7b0*/  @!P1 LDG.E.U8 R89, desc[UR24][R40.64] ;  /* 0x0000001828599981 */ /* 0x0000a8000c1e1100 */
[----:B------:R1:W-:Y:S01]  /*d7c0*/  STL [R1+0x5e8], R50 ;  /* 0x0005e83201007387 */ /* 0x0003e20000100800 */
[----:B0-----:R-:W-:-:S02]  /*d7d0*/  @!P1 IMAD.MOV.U32 R40, RZ, RZ, R48 ;  /* 0x000000ffff289224 */ /* 0x001fc400078e0030 */
[----:B------:R-:W-:Y:S01]  /*d7e0*/  @!P1 IMAD.MOV.U32 R41, RZ, RZ, R51 ;  /* 0x000000ffff299224 */ /* 0x000fe200078e0033 */
[----:B-1----:R-:W-:Y:S02]  /*d7f0*/  IADD3.X R50, PT, PT, R6, UR6, RZ, P2, !PT ;  /* 0x0000000606327c10 */ /* 0x002fe400097fe4ff */
[----:B------:R-:W-:Y:S02]  /*d800*/  IADD3 R45, P2, PT, R7, UR4, RZ ;  /* 0x00000004072d7c10 */ /* 0x000fe4000ff5e0ff */
[----:B------:R0:W3:Y:S02]  /*d810*/  @!P1 LDG.E.U8 R92, desc[UR24][R40.64] ;  /* 0x00000018285c9981 */ /* 0x0000e4000c1e1100 */
[----:B------:R-:W-:Y:S01]  /*d820*/  IADD3.X R48, PT, PT, R8, UR6, RZ, P2, !PT ;  /* 0x0000000608307c10 */ /* 0x000fe200097fe4ff */
[----:B0-----:R-:W-:Y:S02]  /*d830*/  @!P1 IMAD.MOV.U32 R40, RZ, RZ, R49 ;  /* 0x000000ffff289224 */ /* 0x001fe400078e0031 */
[----:B------:R-:W-:-:S05]  /*d840*/  @!P1 IMAD.MOV.U32 R41, RZ, RZ, R50 ;  /* 0x000000ffff299224 */ /* 0x000fca00078e0032 */
[----:B------:R0:W4:Y:S02]  /*d850*/  @!P1 LDG.E.U8 R44, desc[UR24][R40.64] ;  /* 0x00000018282c9981 */ /* 0x000124000c1e1100 */
[----:B0-----:R-:W-:Y:S02]  /*d860*/  @!P1 IMAD.MOV.U32 R40, RZ, RZ, R45 ;  /* 0x000000ffff289224 */ /* 0x001fe400078e002d */
[----:B------:R-:W-:-:S05]  /*d870*/  @!P1 IMAD.MOV.U32 R41, RZ, RZ, R48 ;  /* 0x000000ffff299224 */ /* 0x000fca00078e0030 */
[----:B------:R0:W4:Y:S01]  /*d880*/  @!P1 LDG.E.U8 R43, desc[UR24][R40.64] ;  /* 0x00000018282b9981 */ /* 0x000122000c1e1100 */
[----:B------:R-:W-:Y:S01]  /*d890*/  UIMAD UR5, UR12, 0x26, URZ ;  /* 0x000000260c0578a4 */ /* 0x000fe2000f8e02ff */
[----:B------:R-:W-:Y:S02]  /*d8a0*/  SHF.R.U64 R16, R12, 0x11, RZ ;  /* 0x000000110c107819 */ /* 0x000fe400000012ff */
[----:B------:R-:W-:Y:S02]  /*d8b0*/  STL [R1+0x5f0], R51 ;  /* 0x0005f03301007387 */ /* 0x000fe40000100800 */
[----:B------:R-:W-:Y:S01]  /*d8c0*/  LOP3.LUT P4, RZ, R16, 0x1, RZ, 0xc0, !PT ;  /* 0x0000000110ff7812 */ /* 0x000fe2000788c0ff */
[----:B------:R-:W-:Y:S02]  /*d8d0*/  USHF.R.S32.HI UR14, URZ, 0x1f, UR5 ;  /* 0x0000001fff0e7899 */ /* 0x000fe40008011405 */
[----:B------:R-:W-:Y:S02]  /*d8e0*/  IADD3 R16, P2, PT, R0, UR5, RZ ;  /* 0x0000000500107c10 */ /* 0x000fe4000ff5e0ff */
[----:B------:R-:W-:-:S03]  /*d8f0*/  PRMT R67, RZ, 0x7610, R67 ;  /* 0x00007610ff437816 */ /* 0x000fc60000000043 */
[----:B0-----:R-:W-:Y:S01]  /*d900*/  @P5 IMAD.MOV.U32 R40, RZ, RZ, R16 ;  /* 0x000000ffff285224 */ /* 0x001fe200078e0010 */
[----:B------:R-:W-:Y:S01]  /*d910*/  PRMT R66, RZ, 0x7610, R66 ;  /* 0x00007610ff427816 */ /* 0x000fe20000000042 */
[----:B------:R-:W-:Y:S01]  /*d920*/  UIMAD UR4, UR12, 0x27, URZ ;  /* 0x000000270c0478a4 */ /* 0x000fe2000f8e02ff */
[----:B------:R-:W-:-:S03]  /*d930*/  PRMT R65, RZ, 0x7610, R65 ;  /* 0x00007610ff417816 */ /* 0x000fc60000000041 */
[----:B------:R-:W-:Y:S01]  /*d940*/  USHF.R.S32.HI UR6, URZ, 0x1f, UR4 ;  /* 0x0000001fff067899 */ /* 0x000fe20008011404 */
[----:B------:R-:W-:Y:S02]  /*d950*/  PRMT R64, RZ, 0x7610, R64 ;  /* 0x00007610ff407816 */ /* 0x000fe40000000040 */
[----:B------:R-:W-:Y:S02]  /*d960*/  PRMT R42, RZ, 0x7610, R42 ;  /* 0x00007610ff2a7816 */ /* 0x000fe4000000002a */
[----:B------:R-:W-:Y:S01]  /*d970*/  PRMT R11, RZ, 0x7610, R11 ;  /* 0x00007610ff0b7816 */ /* 0x000fe2000000000b */
[----:B--2---:R-:W-:Y:S04]  /*d980*/  STL [R1+0xc20], R89 ;  /* 0x000c205901007387 */ /* 0x004fe80000100800 */
[----:B------:R-:W-:Y:S04]  /*d990*/  STL [R1+0x5fc], R49 ;  /* 0x0005fc3101007387 */ /* 0x000fe80000100800 */
[----:B------:R-:W-:Y:S04]  /*d9a0*/  STL [R1+0x5f8], R50 ;  /* 0x0005f83201007387 */ /* 0x000fe80000100800 */
[----:B---3--:R-:W-:Y:S04]  /*d9b0*/  STL [R1+0xc18], R92 ;  /* 0x000c185c01007387 */ /* 0x008fe80000100800 */
[----:B------:R-:W-:Y:S04]  /*d9c0*/  STL [R1+0x604], R45 ;  /* 0x0006042d01007387 */ /* 0x000fe80000100800 */
[----:B------:R-:W-:Y:S04]  /*d9d0*/  STL [R1+0x600], R48 ;  /* 0x0006003001007387 */ /* 0x000fe80000100800 */
[----:B------:R-:W-:Y:S04]  /*d9e0*/  STL [R1+0x60c], R16 ;  /* 0x00060c1001007387 */ /* 0x000fe80000100800 */
[----:B----4-:R0:W-:Y:S02]  /*d9f0*/  STL [R1], R44 ;  /* 0x0000002c01007387 */ /* 0x0101e40000100800 */
[----:B0-----:R-:W-:-:S05]  /*da00*/  IADD3.X R44, PT, PT, R2, UR14, RZ, P2, !PT ;  /* 0x0000000e022c7c10 */ /* 0x001fca00097fe4ff */
[----:B------:R-:W-:Y:S04]  /*da10*/  STL [R1+0x608], R44 ;  /* 0x0006082c01007387 */ /* 0x000fe80000100800 */
[----:B------:R0:W-:Y:S01]  /*da20*/  STL [R1+0x4], R43 ;  /* 0x0000042b01007387 */ /* 0x0001e20000100800 */
[----:B------:R-:W-:Y:S01]  /*da30*/  @P5 IMAD.MOV.U32 R41, RZ, RZ, R44 ;  /* 0x000000ffff295224 */ /* 0x000fe200078e002c */
[----:B------:R-:W-:-:S04]  /*da40*/  IADD3 R16, P2, PT, R5, UR5, RZ ;  /* 0x0000000505107c10 */ /* 0x000fc8000ff5e0ff */
[----:B------:R1:W2:Y:S01]  /*da50*/  @P5 LDG.E.U8 R67, desc[UR24][R40.64] ;  /* 0x0000001828435981 */ /* 0x0002a2000c1e1100 */
[----:B0-----:R-:W-:-:S04]  /*da60*/  IADD3 R43, P1, PT, R3, UR5, RZ ;  /* 0x00000005032b7c10 */ /* 0x001fc8000ff3e0ff */
[----:B------:R-:W-:Y:S01]  /*da70*/  IADD3.X R45, PT, PT, R4, UR14, RZ, P1, !PT ;  /* 0x0000000e042d7c10 */ /* 0x000fe20008ffe4ff */
[----:B-1----:R-:W-:Y:S01]  /*da80*/  @P5 IMAD.MOV.U32 R40, RZ, RZ, R43 ;  /* 0x000000ffff285224 */ /* 0x002fe200078e002b */
[----:B------:R-:W-:-:S03]  /*da90*/  IADD3.X R44, PT, PT, R6, UR14, RZ, P2, !PT ;  /* 0x0000000e062c7c10 */ /* 0x000fc600097fe4ff */
[----:B------:R-:W-:Y:S01]  /*daa0*/  @P5 IMAD.MOV.U32 R41, RZ, RZ, R45 ;  /* 0x000000ffff295224 */ /* 0x000fe200078e002d */
[----:B------:R0:W-:Y:S04]  /*dab0*/  STL [R1+0x614], R43 ;  /* 0x0006142b01007387 */ /* 0x0001e80000100800 */
[----:B------:R1:W3:Y:S01]  /*dac0*/  @P5 LDG.E.U8 R66, desc[UR24][R40.64] ;  /* 0x0000001828425981 */ /* 0x0002e2000c1e1100 */
[----:B0-----:R-:W-:-:S03]  /*dad0*/  IADD3 R43, P2, PT, R7, UR5, RZ ;  /* 0x00000005072b7c10 */ /* 0x001fc6000ff5e0ff */
[----:B------:R-:W-:Y:S01]  /*dae0*/  STL [R1+0x61c], R16 ;  /* 0x00061c1001007387 */ /* 0x000fe20000100800 */
[----:B-1----:R-:W-:-:S03]  /*daf0*/  @P5 IMAD.MOV.U32 R40, RZ, RZ, R16 ;  /* 0x000000ffff285224 */ /* 0x002fc600078e0010 */
[----:B------:R-:W-:Y:S01]  /*db00*/  STL [R1+0x610], R45 ;  /* 0x0006102d01007387 */ /* 0x000fe20000100800 */
[----:B------:R-:W-:Y:S01]  /*db10*/  @P5 IMAD.MOV.U32 R41, RZ, RZ, R44 ;  /* 0x000000ffff295224 */ /* 0x000fe200078e002c */
[----:B------:R-:W-:Y:S02]  /*db20*/  IADD3.X R48, PT, PT, R8, UR14, RZ, P2, !PT ;  /* 0x0000000e08307c10 */ /* 0x000fe400097fe4ff */
[----:B------:R-:W-:Y:S01]  /*db30*/  PRMT R39, RZ, 0x7610, R39 ;  /* 0x00007610ff277816 */ /* 0x000fe20000000027 */
[----:B------:R0:W-:Y:S04]  /*db40*/  STL [R1+0x618], R44 ;  /* 0x0006182c01007387 */ /* 0x0001e80000100800 */
[----:B------:R1:W4:Y:S01]  /*db50*/  @P5 LDG.E.U8 R65, desc[UR24][R40.64] ;  /* 0x0000001828415981 */ /* 0x000322000c1e1100 */
[----:B------:R-:W-:Y:S01]  /*db60*/  PRMT R10, RZ, 0x7610, R10 ;  /* 0x00007610ff0a7816 */ /* 0x000fe2000000000a */
[----:B------:R-:W-:Y:S01]  /*db70*/  UIMAD UR5, UR12, 0x2e, URZ ;  /* 0x0000002e0c0578a4 */ /* 0x000fe2000f8e02ff */
[----:B------:R-:W-:-:S02]  /*db80*/  PRMT R63, RZ, 0x7610, R63 ;  /* 0x00007610ff3f7816 */ /* 0x000fc4000000003f */
[----:B------:R-:W-:Y:S02]  /*db90*/  PRMT R62, RZ, 0x7610, R62 ;  /* 0x00007610ff3e7816 */ /* 0x000fe4000000003e */
[----:B------:R-:W-:Y:S02]  /*dba0*/  PRMT R61, RZ, 0x7610, R61 ;  /* 0x00007610ff3d7816 */ /* 0x000fe4000000003d */
[----:B------:R-:W-:Y:S02]  /*dbb0*/  PRMT R60, RZ, 0x7610, R60 ;  /* 0x00007610ff3c7816 */ /* 0x000fe4000000003c */
[----:B------:R-:W-:Y:S02]  /*dbc0*/  PRMT R84, RZ, 0x7610, R84 ;  /* 0x00007610ff547816 */ /* 0x000fe40000000054 */
[----:B------:R-:W-:Y:S02]  /*dbd0*/  PRMT R86, RZ, 0x7610, R86 ;  /* 0x00007610ff567816 */ /* 0x000fe40000000056 */
[----:B------:R-:W-:-:S02]  /*dbe0*/  PRMT R88, RZ, 0x7610, R88 ;  /* 0x00007610ff587816 */ /* 0x000fc40000000058 */
[----:B------:R-:W-:Y:S02]  /*dbf0*/  PRMT R91, RZ, 0x7610, R91 ;  /* 0x00007610ff5b7816 */ /* 0x000fe4000000005b */
[----:B------:R-:W-:Y:S02]  /*dc00*/  PRMT R59, RZ, 0x7610, R59 ;  /* 0x00007610ff3b7816 */ /* 0x000fe4000000003b */
[----:B------:R-:W-:Y:S02]  /*dc10*/  PRMT R58, RZ, 0x7610, R58 ;  /* 0x00007610ff3a7816 */ /* 0x000fe4000000003a */
[----:B------:R-:W-:Y:S02]  /*dc20*/  PRMT R93, RZ, 0x7610, R93 ;  /* 0x00007610ff5d7816 */ /* 0x000fe4000000005d */
[----:B------:R-:W-:Y:S02]  /*dc30*/  PRMT R90, RZ, 0x7610, R90 ;  /* 0x00007610ff5a7816 */ /* 0x000fe4000000005a */
[----:B------:R-:W-:-:S02]  /*dc40*/  PRMT R87, RZ, 0x7610, R87 ;  /* 0x00007610ff577816 */ /* 0x000fc40000000057 */
[----:B------:R-:W-:Y:S01]  /*dc50*/  PRMT R85, RZ, 0x7610, R85 ;  /* 0x00007610ff557816 */ /* 0x000fe20000000055 */
[----:B------:R-:W-:Y:S01]  /*dc60*/  STS.U8 [R9+UR9+0x6700], R77 ;  /* 0x0067004d09007988 */ /* 0x000fe20008000009 */
[----:B0-----:R-:W-:Y:S01]  /*dc70*/  IADD3 R44, P1, PT, R0, UR4, RZ ;  /* 0x00000004002c7c10 */ /* 0x001fe2000ff3e0ff */
[----:B-1----:R-:W-:Y:S01]  /*dc80*/  @P5 IMAD.MOV.U32 R40, RZ, RZ, R43 ;  /* 0x000000ffff285224 */ /* 0x002fe200078e002b */
[----:B------:R-:W-:Y:S01]  /*dc90*/  LOP3.LUT R50, R13, 0x30, RZ, 0xfc, !PT ;  /* 0x000000300d327812 */ /* 0x000fe200078efcff */
[----:B------:R-:W-:Y:S01]  /*dca0*/  @P5 IMAD.MOV.U32 R41, RZ, RZ, R48 ;  /* 0x000000ffff295224 */ /* 0x000fe200078e0030 */
[----:B------:R-:W-:Y:S01]  /*dcb0*/  IADD3.X R45, PT, PT, R2, UR6, RZ, P1, !PT ;  /* 0x00000006022d7c10 */ /* 0x000fe20008ffe4ff */
[----:B------:R-:W0:Y:S01]  /*dcc0*/  LDCU UR14, c[0x0][0x3b0] ;  /* 0x00007600ff0e77ac */ /* 0x000e220008000800 */
[----:B------:R-:W-:Y:S02]  /*dcd0*/  IADD3 R16, P2, PT, R3, UR4, RZ ;  /* 0x0000000403107c10 */ /* 0x000fe4000ff5e0ff */
[----:B------:R1:W2:Y:S04]  /*dce0*/  @P5 LDG.E.U8 R64, desc[UR24][R40.64] ;  /* 0x0000001828405981 */ /* 0x0002a8000c1e1100 */
[----:B------:R0:W-:Y:S01]  /*dcf0*/  STL [R1+0x624], R43 ;  /* 0x0006242b01007387 */ /* 0x0001e20000100800 */
[----:B-1----:R-:W-:-:S02]  /*dd00*/  @P6 IMAD.MOV.U32 R40, RZ, RZ, R44 ;  /* 0x000000ffff286224 */ /* 0x002fc400078e002c */
[----:B------:R-:W-:Y:S01]  /*dd10*/  @P6 IMAD.MOV.U32 R41, RZ, RZ, R45 ;  /* 0x000000ffff296224 */ /* 0x000fe200078e002d */
[----:B0-----:R-:W-:-:S04]  /*dd20*/  IADD3.X R43, PT, PT, R4, UR6, RZ, P2, !PT ;  /* 0x00000006042b7c10 */ /* 0x001fc800097fe4ff */
[----:B------:R0:W2:Y:S02]  /*dd30*/  @P6 LDG.E.U8 R42, desc[UR24][R40.64] ;  /* 0x00000018282a6981 */ /* 0x0000a4000c1e1100 */
[----:B0-----:R-:W-:Y:S02]  /*dd40*/  @P6 IMAD.MOV.U32 R40, RZ, RZ, R16 ;  /* 0x000000ffff286224 */ /* 0x001fe400078e0010 */
[----:B------:R-:W-:-:S05]  /*dd50*/  @P6 IMAD.MOV.U32 R41, RZ, RZ, R43 ;  /* 0x000000ffff296224 */ /* 0x000fca00078e002b */
[----:B------:R0:W3:Y:S04]  /*dd60*/  @P6 LDG.E.U8 R11, desc[UR24][R40.64] ;  /* 0x00000018280b6981 */ /* 0x0000e8000c1e1100 */
[----:B------:R-:W-:Y:S04]  /*dd70*/  STL [R1+0x62c], R44 ;  /* 0x00062c2c01007387 */ /* 0x000fe80000100800 */
[----:B------:R-:W-:Y:S04]  /*dd80*/  STL [R1+0x620], R48 ;  /* 0x0006203001007387 */ /* 0x000fe80000100800 */
[----:B------:R-:W-:Y:S04]  /*dd90*/  STL [R1+0x634], R16 ;  /* 0x0006341001007387 */ /* 0x000fe80000100800 */
[----:B------:R-:W-:Y:S04]  /*dda0*/  STL [R1+0x628], R45 ;  /* 0x0006282d01007387 */ /* 0x000fe80000100800 */
[----:B------:R-:W-:Y:S04]  /*ddb0*/  STL [R1+0x630], R43 ;  /* 0x0006302b01007387 */ /* 0x000fe80000100800 */
[----:B--2---:R1:W-:Y:S02]  /*ddc0*/  STL [R1+0x8], R42 ;  /* 0x0000082a01007387 */ /* 0x0043e40000100800 */
[----:B-1----:R-:W-:-:S04]  /*ddd0*/  IADD3 R42, P1, PT, R5, UR4, RZ ;  /* 0x00000004052a7c10 */ /* 0x002fc8000ff3e0ff */
[----:B------:R-:W-:Y:S01]  /*dde0*/  IADD3.X R43, PT, PT, R6, UR6, RZ, P1, !PT ;  /* 0x00000006062b7c10 */ /* 0x000fe20008ffe4ff */
[----:B------:R-:W-:Y:S01]  /*ddf0*/  STL [R1+0x63c], R42 ;  /* 0x00063c2a01007387 */ /* 0x000fe20000100800 */
[----:B0-----:R-:W-:-:S03]  /*de00*/  @P6 IMAD.MOV.U32 R40, RZ, RZ, R42 ;  /* 0x000000ffff286224 */ /* 0x001fc600078e002a */
[----:B---3--:R0:W-:Y:S01]  /*de10*/  STL [R1+0xc], R11 ;  /* 0x00000c0b01007387 */ /* 0x0081e20000100800 */
[----:B------:R-:W-:-:S05]  /*de20*/  @P6 IMAD.MOV.U32 R41, RZ, RZ, R43 ;  /* 0x000000ffff296224 */ /* 0x000fca00078e002b */
[----:B------:R1:W2:Y:S01]  /*de30*/  @P6 LDG.E.U8 R39, desc[UR24][R40.64] ;  /* 0x0000001828276981 */ /* 0x0002a2000c1e1100 */
[----:B0-----:R-:W-:-:S04]  /*de40*/  IADD3 R11, P2, PT, R7, UR4, RZ ;  /* 0x00000004070b7c10 */ /* 0x001fc8000ff5e0ff */
[----:B------:R-:W-:Y:S01]  /*de50*/  IADD3.X R16, PT, PT, R8, UR6, RZ, P2, !PT ;  /* 0x0000000608107c10 */ /* 0x000fe200097fe4ff */
[----:B-1----:R-:W-:Y:S01]  /*de60*/  @P6 IMAD.MOV.U32 R40, RZ, RZ, R11 ;  /* 0x000000ffff286224 */ /* 0x002fe200078e000b */
[----:B------:R-:W-:Y:S01]  /*de70*/  STL [R1+0x644], R11 ;  /* 0x0006440b01007387 */ /* 0x000fe20000100800 */
[----:B------:R-:W-:Y:S02]  /*de80*/  USHF.R.S32.HI UR4, URZ, 0x1f, UR5 ;  /* 0x0000001fff047899 */ /* 0x000fe40008011405 */
[----:B------:R-:W-:Y:S01]  /*de90*/  @P6 IMAD.MOV.U32 R41, RZ, RZ, R16 ;  /* 0x000000ffff296224 */ /* 0x000fe200078e0010 */
[----:B------:R-:W-:Y:S02]  /*dea0*/  ISETP.GT.U32.AND P5, PT, R14, R18, PT ;  /* 0x000000120e00720c */ /* 0x000fe40003fa4070 */
[C---:B------:R-:W-:Y:S02]  /*deb0*/  LOP3.LUT R55, R13.reuse, 0x36, RZ, 0xfc, !PT ;  /* 0x000000360d377812 */ /* 0x040fe400078efcff */
[C---:B------:R-:W-:Y:S01]  /*dec0*/  LOP3.LUT R49, R13.reuse, 0x32, RZ, 0xfc, !PT ;  /* 0x000000320d317812 */ /* 0x040fe200078efcff */
[----:B------:R-:W3:Y:S01]  /*ded0*/  @P6 LDG.E.U8 R10, desc[UR24][R40.64] ;  /* 0x00000018280a6981 */ /* 0x000ee2000c1e1100 */
[----:B------:R-:W-:Y:S01]  /*dee0*/  LOP3.LUT R53, R13, 0x34, RZ, 0xfc, !PT ;  /* 0x000000340d357812 */ /* 0x000fe200078efcff */
[----:B------:R-:W0:Y:S02]  /*def0*/  LDCU UR6, c[0x0][0x3b0] ;  /* 0x00007600ff0677ac */ /* 0x000e240008000800 */
[----:B------:R-:W-:Y:S04]  /*df00*/  STL [R1+0x638], R43 ;  /* 0x0006382b01007387 */ /* 0x000fe80000100800 */
[----:B------:R-:W-:Y:S04]  /*df10*/  STL [R1+0x640], R16 ;  /* 0x0006401001007387 */ /* 0x000fe80000100800 */
[----:B--2---:R1:W-:Y:S02]  /*df20*/  STL [R1+0x10], R39 ;  /* 0x0000102701007387 */ /* 0x0043e40000100800 */
[----:B-1----:R-:W-:-:S04]  /*df30*/  IADD3 R39, P1, PT, R0, UR5, RZ ;  /* 0x0000000500277c10 */ /* 0x002fc8000ff3e0ff */
[----:B------:R-:W-:Y:S01]  /*df40*/  IADD3.X R42, PT, PT, R2, UR4, RZ, P1, !PT ;  /* 0x00000004022a7c10 */ /* 0x000fe20008ffe4ff */
[----:B------:R-:W-:Y:S04]  /*df50*/  STL [R1+0x64c], R39 ;  /* 0x00064c2701007387 */ /* 0x000fe80000100800 */
[----:B---3--:R1:W-:Y:S01]  /*df60*/  STL [R1+0x18], R10 ;  /* 0x0000180a01007387 */ /* 0x0083e20000100800 */
[----:B------:R-:W-:Y:S02]  /*df70*/  @P4 IMAD.MOV.U32 R40, RZ, RZ, R39 ;  /* 0x000000ffff284224 */ /* 0x000fe400078e0027 */
[----:B------:R-:W-:Y:S01]  /*df80*/  @P4 IMAD.MOV.U32 R41, RZ, RZ, R42 ;  /* 0x000000ffff294224 */ /* 0x000fe200078e002a */
[----:B------:R2:W-:Y:S04]  /*df90*/  STL [R1+0x648], R42 ;  /* 0x0006482a01007387 */ /* 0x0005e80000100800 */
[----:B------:R3:W4:Y:S01]  /*dfa0*/  @P4 LDG.E.U8 R63, desc[UR24][R40.64] ;  /* 0x00000018283f4981 */ /* 0x000722000c1e1100 */
[----:B-1----:R-:W-:-:S04]  /*dfb0*/  IADD3 R10, P1, PT, R3, UR5, RZ ;  /* 0x00000005030a7c10 */ /* 0x002fc8000ff3e0ff */
[----:B------:R-:W-:Y:S02]  /*dfc0*/  IADD3.X R11, PT, PT, R4, UR4, RZ, P1, !PT ;  /* 0x00000004040b7c10 */ /* 0x000fe40008ffe4ff */
[----:B--2---:R-:W-:Y:S01]  /*dfd0*/  IADD3 R42, P1, PT, R5, UR5, RZ ;  /* 0x00000005052a7c10 */ /* 0x004fe2000ff3e0ff */
[----:B---3--:R-:W-:Y:S02]  /*dfe0*/  @P4 IMAD.MOV.U32 R40, RZ, RZ, R10 ;  /* 0x000000ffff284224 */ /* 0x008fe400078e000a */
[----:B------:R-:W-:Y:S01]  /*dff0*/  @P4 IMAD.MOV.U32 R41, RZ, RZ, R11 ;  /* 0x000000ffff294224 */ /* 0x000fe200078e000b */
[----:B------:R-:W-:Y:S01]  /*e000*/  IADD3.X R43, PT, PT, R6, UR4, RZ, P1, !PT ;  /* 0x00000004062b7c10 */ /* 0x000fe20008ffe4ff */
[----:B------:R1:W-:Y:S04]  /*e010*/  STL [R1+0x654], R10 ;  /* 0x0006540a01007387 */ /* 0x0003e80000100800 */
[----:B------:R2:W3:Y:S01]  /*e020*/  @P4 LDG.E.U8 R62, desc[UR24][R40.64] ;  /* 0x00000018283e4981 */ /* 0x0004e2000c1e1100 */
[----:B-1----:R-:W-:-:S03]  /*e030*/  IADD3 R10, P2, PT, R7, UR5, RZ ;  /* 0x00000005070a7c10 */ /* 0x002fc6000ff5e0ff */
[----:B------:R1:W-:Y:S01]  /*e040*/  STL [R1+0x650], R11 ;  /* 0x0006500b01007387 */ /* 0x0003e20000100800 */
[----:B--2---:R-:W-:Y:S02]  /*e050*/  @P4 IMAD.MOV.U32 R40, RZ, RZ, R42 ;  /* 0x000000ffff284224 */ /* 0x004fe400078e002a */
[----:B------:R-:W-:Y:S01]  /*e060*/  @P4 IMAD.MOV.U32 R41, RZ, RZ, R43 ;  /* 0x000000ffff294224 */ /* 0x000fe200078e002b */
[----:B------:R-:W-:Y:S01]  /*e070*/  STL [R1+0x65c], R42 ;  /* 0x00065c2a01007387 */ /* 0x000fe20000100800 */
[----:B-1----:R-:W-:-:S03]  /*e080*/  IADD3.X R11, PT, PT, R8, UR4, RZ, P2, !PT ;  /* 0x00000004080b7c10 */ /* 0x002fc600097fe4ff */
[----:B------:R1:W-:Y:S04]  /*e090*/  STL [R1+0x664], R10 ;  /* 0x0006640a01007387 */ /* 0x0003e80000100800 */
[----:B------:R2:W-:Y:S04]  /*e0a0*/  STL [R1+0x658], R43 ;  /* 0x0006582b01007387 */ /* 0x0005e80000100800 */
[----:B------:R0:W3:Y:S04]  /*e0b0*/  @P4 LDG.E.U8 R61, desc[UR24][R40.64] ;  /* 0x00000018283d4981 */ /* 0x0000e8000c1e1100 */
[----:B------:R2:W-:Y:S01]  /*e0c0*/  STL [R1+0x660], R11 ;  /* 0x0006600b01007387 */ /* 0x0005e20000100800 */
[----:B0-----:R-:W-:-:S03]  /*e0d0*/  @P4 IMAD.MOV.U32 R40, RZ, RZ, R10 ;  /* 0x000000ffff284224 */ /* 0x001fc600078e000a */
[----:B-1----:R-:W3:Y:S01]  /*e0e0*/  LDL.LU R10, [R1+0x134] ;  /* 0x00013400010a7983 */ /* 0x002ee20000300800 */
[----:B------:R-:W-:Y:S01]  /*e0f0*/  ISETP.GT.U32.AND P2, PT, R14, R19, PT ;  /* 0x000000130e00720c */ /* 0x000fe20003f44070 */
[----:B------:R-:W-:-:S12]  /*e100*/  @!P5 IMAD.IADD R18, R18, 0x1, -R14 ;  /* 0x000000011212d824 */ /* 0x000fd800078e0a0e */
[----:B------:R-:W-:Y:S01]  /*e110*/  @!P2 IMAD.IADD R19, R19, 0x1, -R14 ;  /* 0x000000011313a824 */ /* 0x000fe200078e0a0e */
[C---:B------:R-:W-:Y:S02]  /*e120*/  ISETP.GT.U32.AND P2, PT, R14.reuse, R20, PT ;  /* 0x000000140e00720c */ /* 0x040fe40003f44070 */
[----:B------:R-:W-:Y:S02]  /*e130*/  ISETP.GT.U32.AND P5, PT, R14, R25, PT ;  /* 0x000000190e00720c */ /* 0x000fe40003fa4070 */
[----:B------:R-:W-:-:S09]  /*e140*/  IABS R16, R50 ;  /* 0x0000003200107213 */ /* 0x000fd20000000000 */
[----:B------:R-:W-:Y:S01]  /*e150*/  @!P2 IMAD.IADD R20, R20, 0x1, -R14 ;  /* 0x000000011414a824 */ /* 0x000fe200078e0a0e */
[----:B------:R-:W-:Y:S01]  /*e160*/  ISETP.GT.U32.AND P2, PT, R14, R28, PT ;  /* 0x0000001c0e00720c */ /* 0x000fe20003f44070 */
[----:B------:R-:W-:Y:S01]  /*e170*/  IMAD.HI.U32 R39, R15, R16, RZ ;  /* 0x000000100f277227 */ /* 0x000fe200078e00ff */
[----:B------:R-:W-:-:S03]  /*e180*/  IABS R45, R55 ;  /* 0x00000037002d7213 */ /* 0x000fc60000000000 */
[----:B------:R-:W-:Y:S02]  /*e190*/  @P4 IMAD.MOV.U32 R41, RZ, RZ, R11 ;  /* 0x000000ffff294224 */ /* 0x000fe400078e000b */
[----:B------:R-:W-:Y:S02]  /*e1a0*/  IMAD.MOV R39, RZ, RZ, -R39 ;  /* 0x000000ffff277224 */ /* 0x000fe400078e0a27 */
[----:B------:R-:W-:Y:S01]  /*e1b0*/  @!P5 IMAD.IADD R25, R25, 0x1, -R14 ;  /* 0x000000011919d824 */ /* 0x000fe200078e0a0e */
[C---:B------:R-:W-:Y:S01]  /*e1c0*/  ISETP.GT.U32.AND P5, PT, R14.reuse, R27, PT ;  /* 0x0000001b0e00720c */ /* 0x040fe20003fa4070 */
[----:B------:R0:W4:Y:S01]  /*e1d0*/  @P4 LDG.E.U8 R60, desc[UR24][R40.64] ;  /* 0x00000018283c4981 */ /* 0x000122000c1e1100 */
[----:B------:R-:W-:Y:S01]  /*e1e0*/  IMAD R16, R14, R39, R16 ;  /* 0x000000270e107224 */ /* 0x000fe200078e0210 */
[----:B------:R-:W-:Y:S01]  /*e1f0*/  IABS R39, R53 ;  /* 0x0000003500277213 */ /* 0x000fe20000000000 */
[----:B------:R-:W-:Y:S01]  /*e200*/  @!P2 IMAD.IADD R28, R28, 0x1, -R14 ;  /* 0x000000011c1ca824 */ /* 0x000fe200078e0a0e */
[----:B------:R-:W-:Y:S01]  /*e210*/  ISETP.GT.U32.AND P2, PT, R14, R29, PT ;  /* 0x0000001d0e00720c */ /* 0x000fe20003f44070 */
[----:B--2---:R-:W-:Y:S01]  /*e220*/  IMAD.HI.U32 R43, R15, R45, RZ ;  /* 0x0000002d0f2b7227 */ /* 0x004fe200078e00ff */
[----:B0-----:R-:W-:-:S03]  /*e230*/  IABS R40, R49 ;  /* 0x0000003100287213 */ /* 0x001fc60000000000 */
[----:B------:R-:W-:Y:S01]  /*e240*/  IMAD.MOV R43, RZ, RZ, -R43 ;  /* 0x000000ffff2b7224 */ /* 0x000fe200078e0a2b */
[----:B------:R-:W-:Y:S01]  /*e250*/  LOP3.LUT R51, R13, 0x38, RZ, 0xfc, !PT ;  /* 0x000000380d337812 */ /* 0x000fe200078efcff */
[----:B------:R-:W-:Y:S01]  /*e260*/  IMAD.HI.U32 R42, R15, R39, RZ ;  /* 0x000000270f2a7227 */ /* 0x000fe200078e00ff */
[----:B------:R-:W-:-:S03]  /*e270*/  LOP3.LUT R54, R13, 0x3a, RZ, 0xfc, !PT ;  /* 0x0000003a0d367812 */ /* 0x000fc600078efcff */
[----:B------:R-:W-:Y:S01]  /*e280*/  IMAD.HI.U32 R41, R15, R40, RZ ;  /* 0x000000280f297227 */ /* 0x000fe200078e00ff */
[----:B------:R-:W-:-:S03]  /*e290*/  IABS R44, R51 ;  /* 0x00000033002c7213 */ /* 0x000fc60000000000 */
[C---:B------:R-:W-:Y:S01]  /*e2a0*/  IMAD R45, R14.reuse, R43, R45 ;  /* 0x0000002b0e2d7224 */ /* 0x040fe200078e022d */
[----:B------:R-:W-:Y:S01]  /*e2b0*/  IABS R43, R54 ;  /* 0x00000036002b7213 */ /* 0x000fe20000000000 */
[----:B------:R-:W-:Y:S02]  /*e2c0*/  IMAD.MOV R41, RZ, RZ, -R41 ;  /* 0x000000ffff297224 */ /* 0x000fe400078e0a29 */
[----:B------:R-:W-:Y:S02]  /*e2d0*/  IMAD.MOV R42, RZ, RZ, -R42 ;  /* 0x000000ffff2a7224 */ /* 0x000fe400078e0a2a */
[----:B------:R-:W-:Y:S01]  /*e2e0*/  @!P5 IMAD.IADD R27, R27, 0x1, -R14 ;  /* 0x000000011b1bd824 */ /* 0x000fe200078e0a0e */
[C---:B------:R-:W-:Y:S01]  /*e2f0*/  ISETP.GT.U32.AND P5, PT, R14.reuse, R33, PT ;  /* 0x000000210e00720c */ /* 0x040fe20003fa4070 */
[C---:B------:R-:W-:Y:S02]  /*e300*/  IMAD R40, R14.reuse, R41, R40 ;  /* 0x000000290e287224 */ /* 0x040fe400078e0228 */
[----:B------:R-:W-:-:S02]  /*e310*/  IMAD R39, R14, R42, R39 ;  /* 0x0000002a0e277224 */ /* 0x000fc400078e0227 */
[----:B------:R-:W-:Y:S01]  /*e320*/  @!P2 IMAD.IADD R29, R29, 0x1, -R14 ;  /* 0x000000011d1da824 */ /* 0x000fe200078e0a0e */
[----:B------:R-:W-:Y:S01]  /*e330*/  ISETP.GT.U32.AND P2, PT, R14, R36, PT ;  /* 0x000000240e00720c */ /* 0x000fe20003f44070 */
[----:B------:R-:W-:-:S04]  /*e340*/  IMAD.HI.U32 R41, R15, R44, RZ ;  /* 0x0000002c0f297227 */ /* 0x000fc800078e00ff */
[----:B------:R-:W-:Y:S01]  /*e350*/  IMAD.HI.U32 R42, R15, R43, RZ ;  /* 0x0000002b0f2a7227 */ /* 0x000fe200078e00ff */
[C---:B------:R-:W-:Y:S02]  /*e360*/  ISETP.GT.U32.AND P6, PT, R14.reuse, R46, PT ;  /* 0x0000002e0e00720c */ /* 0x040fe40003fc4070 */
[----:B------:R-:W-:Y:S01]  /*e370*/  LOP3.LUT R52, R13, 0x3c, RZ, 0xfc, !PT ;  /* 0x0000003c0d347812 */ /* 0x000fe200078efcff */
[----:B------:R-:W-:Y:S02]  /*e380*/  IMAD.MOV R41, RZ, RZ, -R41 ;  /* 0x000000ffff297224 */ /* 0x000fe400078e0a29 */
[----:B------:R-:W-:Y:S02]  /*e390*/  IMAD.MOV R42, RZ, RZ, -R42 ;  /* 0x000000ffff2a7224 */ /* 0x000fe400078e0a2a */
[C---:B------:R-:W-:Y:S01]  /*e3a0*/  IMAD R44, R14.reuse, R41, R44 ;  /* 0x000000290e2c7224 */ /* 0x040fe200078e022c */
[----:B------:R-:W-:Y:S01]  /*e3b0*/  IABS R41, R52 ;  /* 0x0000003400297213 */ /* 0x000fe20000000000 */
[----:B------:R-:W-:-:S02]  /*e3c0*/  IMAD R43, R14, R42, R43 ;  /* 0x0000002a0e2b7224 */ /* 0x000fc400078e022b */
[--C-:B------:R-:W-:Y:S01]  /*e3d0*/  @!P5 IMAD.IADD R33, R33, 0x1, -R14.reuse ;  /* 0x000000012121d824 */ /* 0x100fe200078e0a0e */
[----:B------:R-:W-:Y:S01]  /*e3e0*/  ISETP.GT.U32.AND P5, PT, R14, R35, PT ;  /* 0x000000230e00720c */ /* 0x000fe20003fa4070 */
[----:B------:R-:W-:Y:S01]  /*e3f0*/  @!P2 IMAD.IADD R36, R36, 0x1, -R14 ;  /* 0x000000012424a824 */ /* 0x000fe200078e0a0e */
[----:B------:R-:W-:Y:S01]  /*e400*/  ISETP.GT.U32.AND P2, PT, R14, R37, PT ;  /* 0x000000250e00720c */ /* 0x000fe20003f44070 */
[----:B------:R-:W-:-:S04]  /*e410*/  IMAD.HI.U32 R56, R15, R41, RZ ;  /* 0x000000290f387227 */ /* 0x000fc800078e00ff */
[----:B------:R-:W-:Y:S01]  /*e420*/  @!P6 IMAD.IADD R46, R46, 0x1, -R14 ;  /* 0x000000012e2ee824 */ /* 0x000fe200078e0a0e */
[----:B------:R-:W-:Y:S01]  /*e430*/  ISETP.GT.U32.AND P6, PT, R14, R45, PT ;  /* 0x0000002d0e00720c */ /* 0x000fe20003fc4070 */
[----:B------:R-:W-:-:S04]  /*e440*/  UIMAD UR4, UR12, 0x2f, URZ ;  /* 0x0000002f0c0478a4 */ /* 0x000fc8000f8e02ff */
[--C-:B------:R-:W-:Y:S01]  /*e450*/  @!P5 IMAD.IADD R35, R35, 0x1, -R14.reuse ;  /* 0x000000012323d824 */ /* 0x100fe200078e0a0e */
[----:B------:R-:W-:Y:S01]  /*e460*/  ISETP.GT.U32.AND P5, PT, R14, R16, PT ;  /* 0x000000100e00720c */ /* 0x000fe20003fa4070 */
[----:B------:R-:W-:Y:S01]  /*e470*/  @!P2 IMAD.IADD R37, R37, 0x1, -R14 ;  /* 0x000000012525a824 */ /* 0x000fe200078e0a0e */
[----:B------:R-:W-:Y:S01]  /*e480*/  USHF.R.S32.HI UR5, URZ, 0x1f, UR4 ;  /* 0x0000001fff057899 */ /* 0x000fe20008011404 */
[----:B------:R-:W-:-:S04]  /*e490*/  IMAD.MOV R56, RZ, RZ, -R56 ;  /* 0x000000ffff387224 */ /* 0x000fc800078e0a38 */
[----:B------:R-:W-:Y:S01]  /*e4a0*/  @!P6 IMAD.IADD R45, R45, 0x1, -R14 ;  /* 0x000000012d2de824 */ /* 0x000fe200078e0a0e */
[----:B------:R-:W-:Y:S01]  /*e4b0*/  IADD3 R82, P6, PT, R0, UR4, RZ ;  /* 0x0000000400527c10 */ /* 0x000fe2000ffde0ff */
[----:B------:R-:W-:-:S03]  /*e4c0*/  IMAD R41, R14, R56, R41 ;  /* 0x000000380e297224 */ /* 0x000fc600078e0229 */
[----:B------:R-:W-:Y:S01]  /*e4d0*/  IADD3.X R83, PT, PT, R2, UR5, RZ, P6, !PT ;  /* 0x0000000502537c10 */ /* 0x000fe2000b7fe4ff */
[----:B------:R-:W-:Y:S01]  /*e4e0*/  @!P5 IMAD.IADD R16, R16, 0x1, -R14 ;  /* 0x000000011010d824 */ /* 0x000fe200078e0a0e */
[----:B------:R-:W-:Y:S01]  /*e4f0*/  ISETP.GT.U32.AND P5, PT, R14, R41, PT ;  /* 0x000000290e00720c */ /* 0x000fe20003fa4070 */
[----:B------:R0:W-:-:S12]  /*e500*/  STL [R1+0x54c], R82 ;  /* 0x00054c5201007387 */ /* 0x0001d80000100800 */
[----:B------:R-:W-:Y:S02]  /*e510*/  @!P5 IMAD.IADD R41, R41, 0x1, -R14 ;  /* 0x000000012929d824 */ /* 0x000fe400078e0a0e */
[C---:B---3--:R-:W-:Y:S02]  /*e520*/  VIADD R11, R10.reuse, 0x2e ;  /* 0x0000002e0a0b7836 */ /* 0x048fe40000000000 */
[----:B------:R-:W-:-:S03]  /*e530*/  VIADD R10, R10, 0x3e ;  /* 0x0000003e0a0a7836 */ /* 0x000fc60000000000 */
[----:B------:R-:W-:Y:S02]  /*e540*/  IABS R42, R11 ;  /* 0x0000000b002a7213 */ /* 0x000fe40000000000 */
[----:B------:R-:W-:-:S03]  /*e550*/  IABS R48, R10 ;  /* 0x0000000a00307213 */ /* 0x000fc60000000000 */
[----:B------:R-:W-:-:S04]  /*e560*/  IMAD.HI.U32 R57, R15, R42, RZ ;  /* 0x0000002a0f397227 */ /* 0x000fc800078e00ff */
[----:B------:R-:W-:-:S04]  /*e570*/  IMAD.HI.U32 R15, R15, R48, RZ ;  /* 0x000000300f0f7227 */ /* 0x000fc800078e00ff */
[----:B------:R-:W-:-:S04]  /*e580*/  IMAD.MOV R15, RZ, RZ, -R15 ;  /* 0x000000ffff0f7224 */ /* 0x000fc800078e0a0f */
[----:B------:R-:W-:Y:S01]  /*e590*/  IMAD R15, R14, R15, R48 ;  /* 0x0000000f0e0f7224 */ /* 0x000fe200078e0230 */
[----:B------:R-:W-:-:S04]  /*e5a0*/  SHF.R.U64 R48, R12, 0x10, RZ ;  /* 0x000000100c307819 */ /* 0x000fc800000012ff */
[----:B------:R-:W-:Y:S01]  /*e5b0*/  LOP3.LUT P2, RZ, R48, 0x1, RZ, 0xc0, !PT ;  /* 0x0000000130ff7812 */ /* 0x000fe2000784c0ff */
[----:B------:R-:W-:-:S04]  /*e5c0*/  IMAD.MOV R57, RZ, RZ, -R57 ;  /* 0x000000ffff397224 */ /* 0x000fc800078e0a39 */
[----:B------:R-:W-:-:S08]  /*e5d0*/  IMAD R42, R14, R57, R42 ;  /* 0x000000390e2a7224 */ /* 0x000fd000078e022a */
[----:B------:R-:W-:Y:S02]  /*e5e0*/  @P2 IMAD.MOV.U32 R56, RZ, RZ, R82 ;  /* 0x000000ffff382224 */ /* 0x000fe400078e0052 */
[----:B------:R-:W-:-:S05]  /*e5f0*/  @P2 IMAD.MOV.U32 R57, RZ, RZ, R83 ;  /* 0x000000ffff392224 */ /* 0x000fca00078e0053 */
[----:B------:R1:W2:Y:S01]  /*e600*/  @P2 LDG.E.U8 R84, desc[UR24][R56.64] ;  /* 0x0000001838542981 */ /* 0x0002a2000c1e1100 */
[----:B------:R-:W-:-:S04]  /*e610*/  IADD3 R48, P5, PT, R3, UR4, RZ ;  /* 0x0000000403307c10 */ /* 0x000fc8000ffbe0ff */
[----:B0-----:R-:W-:Y:S01]  /*e620*/  IADD3.X R82, PT, PT, R4, UR5, RZ, P5, !PT ;  /* 0x0000000504527c10 */ /* 0x001fe2000affe4ff */
[----:B-1----:R-:W-:-:S04]  /*e630*/  @P2 IMAD.MOV.U32 R56, RZ, RZ, R48 ;  /* 0x000000ffff382224 */ /* 0x002fc800078e0030 */
[----:B------:R-:W-:-:S05]  /*e640*/  @P2 IMAD.MOV.U32 R57, RZ, RZ, R82 ;  /* 0x000000ffff392224 */ /* 0x000fca00078e0052 */
[----:B------:R0:W3:Y:S01]  /*e650*/  @P2 LDG.E.U8 R86, desc[UR24][R56.64] ;  /* 0x0000001838562981 */ /* 0x0000e2000c1e1100 */
[----:B------:R-:W-:-:S13]  /*e660*/  ISETP.GT.U32.AND P4, PT, R14, R22, PT ;  /* 0x000000160e00720c */ /* 0x000fda0003f84070 */
[----:B------:R-:W-:Y:S01]  /*e670*/  @!P4 IMAD.IADD R22, R22, 0x1, -R14 ;  /* 0x000000011616c824 */ /* 0x000fe200078e0a0e */
        /* <DEDUP_REMOVED lines=8> */
[C---:B------:R-:W-:Y:S02]  /*e700*/  ISETP.GT.U32.AND P4, PT, R14.reuse, R40, PT ;  /* 0x000000280e00720c */ /* 0x040fe40003f84070 */
[----:B------:R-:W-:-:S11]  /*e710*/  ISETP.GT.U32.AND P6, PT, R14, R42, PT ;  /* 0x0000002a0e00720c */ /* 0x000fd60003fc4070 */
[--C-:B------:R-:W-:Y:S01]  /*e720*/  @!P4 IMAD.IADD R40, R40, 0x1, -R14.reuse ;  /* 0x000000012828c824 */ /* 0x100fe200078e0a0e */
[----:B------:R-:W-:Y:S01]  /*e730*/  ISETP.GT.U32.AND P4, PT, R14, R44, PT ;  /* 0x0000002c0e00720c */ /* 0x000fe20003f84070 */
[----:B------:R-:W-:Y:S01]  /*e740*/  STL [R1+0x3f0], R83 ;  /* 0x0003f05301007387 */ /* 0x000fe20000100800 */
[----:B------:R-:W-:-:S11]  /*e750*/  @!P6 IMAD.IADD R42, R42, 0x1, -R14 ;  /* 0x000000012a2ae824 */ /* 0x000fd600078e0a0e */
[----:B------:R-:W-:Y:S01]  /*e760*/  @!P4 IMAD.IADD R44, R44, 0x1, -R14 ;  /* 0x000000012c2cc824 */ /* 0x000fe200078e0a0e */
[----:B------:R-:W-:-:S13]  /*e770*/  ISETP.GT.U32.AND P4, PT, R14, R15, PT ;  /* 0x0000000f0e00720c */ /* 0x000fda0003f84070 */
[----:B------:R-:W-:Y:S01]  /*e780*/  @!P4 IMAD.IADD R15, R15, 0x1, -R14 ;  /* 0x000000010f0fc824 */ /* 0x000fe200078e0a0e */
[----:B------:R-:W-:-:S13]  /*e790*/  ISETP.GT.U32.AND P4, PT, R14, R19, PT ;  /* 0x000000130e00720c */ /* 0x000fda0003f84070 */
[----:B------:R-:W-:Y:S01]  /*e7a0*/  @!P4 IMAD.IADD R19, R19, 0x1, -R14 ;  /* 0x000000011313c824 */ /* 0x000fe200078e0a0e */
[----:B--2---:R-:W-:Y:S04]  /*e7b0*/  STL [R1+0xbe0], R84 ;  /* 0x000be05401007387 */ /* 0x004fe80000100800 */
[----:B------:R1:W-:Y:S04]  /*e7c0*/  STL [R1+0x554], R48 ;  /* 0x0005543001007387 */ /* 0x0003e80000100800 */
[----:B------:R2:W-:Y:S01]  /*e7d0*/  STL [R1+0x550], R82 ;  /* 0x0005505201007387 */ /* 0x0005e20000100800 */
[----:B-1----:R-:W-:-:S04]  /*e7e0*/  IADD3 R48, P6, PT, R5, UR4, RZ ;  /* 0x0000000405307c10 */ /* 0x002fc8000ffde0ff */
[----:B--2---:R-:W-:Y:S01]  /*e7f0*/  IADD3.X R82, PT, PT, R6, UR5, RZ, P6, !PT ;  /* 0x0000000506527c10 */ /* 0x004fe2000b7fe4ff */
[----:B0-----:R-:W-:-:S04]  /*e800*/  @P2 IMAD.MOV.U32 R56, RZ, RZ, R48 ;  /* 0x000000ffff382224 */ /* 0x001fc800078e0030 */
[----:B------:R-:W-:-:S05]  /*e810*/  @P2 IMAD.MOV.U32 R57, RZ, RZ, R82 ;  /* 0x000000ffff392224 */ /* 0x000fca00078e0052 */
[----:B------:R0:W2:Y:S04]  /*e820*/  @P2 LDG.E.U8 R88, desc[UR24][R56.64] ;  /* 0x0000001838582981 */ /* 0x0000a8000c1e1100 */
[----:B---3--:R-:W-:Y:S04]  /*e830*/  STL [R1+0xbd8], R86 ;  /* 0x000bd85601007387 */ /* 0x008fe80000100800 */
[----:B------:R1:W-:Y:S04]  /*e840*/  STL [R1+0x55c], R48 ;  /* 0x00055c3001007387 */ /* 0x0003e80000100800 */
[----:B------:R3:W-:Y:S01]  /*e850*/  STL [R1+0x558], R82 ;  /* 0x0005585201007387 */ /* 0x0007e20000100800 */
[----:B-1----:R-:W-:-:S04]  /*e860*/  IADD3 R48, P4, PT, R7, UR4, RZ ;  /* 0x0000000407307c10 */ /* 0x002fc8000ff9e0ff */
[----:B---3--:R-:W-:Y:S01]  /*e870*/  IADD3.X R82, PT, PT, R8, UR5, RZ, P4, !PT ;  /* 0x0000000508527c10 */ /* 0x008fe2000a7fe4ff */
[----:B0-----:R-:W-:-:S04]  /*e880*/  @P2 IMAD.MOV.U32 R56, RZ, RZ, R48 ;  /* 0x000000ffff382224 */ /* 0x001fc800078e0030 */
[----:B------:R-:W-:-:S05]  /*e890*/  @P2 IMAD.MOV.U32 R57, RZ, RZ, R82 ;  /* 0x000000ffff392224 */ /* 0x000fca00078e0052 */
[----:B------:R0:W3:Y:S01]  /*e8a0*/  @P2 LDG.E.U8 R91, desc[UR24][R56.64] ;  /* 0x00000018385b2981 */ /* 0x0000e2000c1e1100 */
[C---:B------:R-:W-:Y:S02]  /*e8b0*/  ISETP.GT.U32.AND P1, PT, R14.reuse, R47, PT ;  /* 0x0000002f0e00720c */ /* 0x040fe40003f24070 */
[----:B------:R-:W-:-:S11]  /*e8c0*/  ISETP.GT.U32.AND P5, PT, R14, R46, PT ;  /* 0x0000002e0e00720c */ /* 0x000fd60003fa4070 */
[--C-:B------:R-:W-:Y:S01]  /*e8d0*/  @!P1 IMAD.IADD R47, R47, 0x1, -R14.reuse ;  /* 0x000000012f2f9824 */ /* 0x100fe200078e0a0e */
[----:B------:R-:W-:Y:S01]  /*e8e0*/  ISETP.GT.U32.AND P1, PT, R14, R21, PT ;  /* 0x000000150e00720c */ /* 0x000fe20003f24070 */
[----:B------:R-:W-:Y:S01]  /*e8f0*/  @!P5 IMAD.IADD R46, R46, 0x1, -R14 ;  /* 0x000000012e2ed824 */ /* 0x000fe200078e0a0e */
[C---:B------:R-:W-:Y:S02]  /*e900*/  ISETP.GT.U32.AND P5, PT, R14.reuse, R22, PT ;  /* 0x000000160e00720c */ /* 0x040fe40003fa4070 */
[----:B------:R-:W-:-:S09]  /*e910*/  ISETP.GT.U32.AND P6, PT, R14, R20, PT ;  /* 0x000000140e00720c */ /* 0x000fd20003fc4070 */
[--C-:B------:R-:W-:Y:S01]  /*e920*/  @!P1 IMAD.IADD R21, R21, 0x1, -R14.reuse ;  /* 0x0000000115159824 */ /* 0x100fe200078e0a0e */
[----:B------:R-:W-:Y:S01]  /*e930*/  ISETP.GT.U32.AND P1, PT, R14, R23, PT ;  /* 0x000000170e00720c */ /* 0x000fe20003f24070 */
[--C-:B------:R-:W-:Y:S01]  /*e940*/  @!P5 IMAD.IADD R22, R22, 0x1, -R14.reuse ;  /* 0x000000011616d824 */ /* 0x100fe200078e0a0e */
[----:B------:R-:W-:Y:S01]  /*e950*/  ISETP.GT.U32.AND P5, PT, R14, R24, PT ;  /* 0x000000180e00720c */ /* 0x000fe20003fa4070 */
[----:B------:R-:W-:Y:S01]  /*e960*/  @!P6 IMAD.IADD R20, R20, 0x1, -R14 ;  /* 0x000000011414e824 */ /* 0x000fe200078e0a0e */
[----:B------:R-:W-:-:S09]  /*e970*/  ISETP.GT.U32.AND P4, PT, R14, R25, PT ;  /* 0x000000190e00720c */ /* 0x000fd20003f84070 */
[--C-:B------:R-:W-:Y:S01]  /*e980*/  @!P1 IMAD.IADD R23, R23, 0x1, -R14.reuse ;  /* 0x0000000117179824 */ /* 0x100fe200078e0a0e */
[C---:B------:R-:W-:Y:S02]  /*e990*/  ISETP.GT.U32.AND P1, PT, R14.reuse, R30, PT ;  /* 0x0000001e0e00720c */ /* 0x040fe40003f24070 */
[----:B------:R-:W-:Y:S01]  /*e9a0*/  ISETP.GT.U32.AND P6, PT, R14, R27, PT ;  /* 0x0000001b0e00720c */ /* 0x000fe20003fc4070 */
[----:B------:R-:W-:Y:S01]  /*e9b0*/  @!P5 IMAD.IADD R24, R24, 0x1, -R14 ;  /* 0x000000011818d824 */ /* 0x000fe200078e0a0e */
[C---:B------:R-:W-:Y:S02]  /*e9c0*/  ISETP.GT.U32.AND P2, PT, R14.reuse, R28, PT ;  /* 0x0000001c0e00720c */ /* 0x040fe40003f44070 */
[----:B------:R-:W-:Y:S01]  /*e9d0*/  ISETP.GT.U32.AND P5, PT, R14, R26, PT ;  /* 0x0000001a0e00720c */ /* 0x000fe20003fa4070 */
[----:B------:R-:W-:-:S06]  /*e9e0*/  UIMAD UR4, UR12, 0x36, URZ ;  /* 0x000000360c0478a4 */ /* 0x000fcc000f8e02ff */
[--C-:B------:R-:W-:Y:S01]  /*e9f0*/  @!P1 IMAD.IADD R30, R30, 0x1, -R14.reuse ;  /* 0x000000011e1e9824 */ /* 0x100fe200078e0a0e */
[C---:B------:R-:W-:Y:S01]  /*ea00*/  ISETP.GT.U32.AND P1, PT, R14.reuse, R31, PT ;  /* 0x0000001f0e00720c */ /* 0x040fe20003f24070 */
[--C-:B------:R-:W-:Y:S02]  /*ea10*/  @!P4 IMAD.IADD R25, R25, 0x1, -R14.reuse ;  /* 0x000000011919c824 */ /* 0x100fe400078e0a0e */
[--C-:B------:R-:W-:Y:S01]  /*ea20*/  @!P6 IMAD.IADD R27, R27, 0x1, -R14.reuse ;  /* 0x000000011b1be824 */ /* 0x100fe200078e0a0e */
[----:B------:R-:W-:Y:S01]  /*ea30*/  ISETP.GT.U32.AND P6, PT, R14, R29, PT ;  /* 0x0000001d0e00720c */ /* 0x000fe20003fc4070 */
[----:B------:R-:W-:Y:S01]  /*ea40*/  USHF.R.S32.HI UR5, URZ, 0x1f, UR4 ;  /* 0x0000001fff057899 */ /* 0x000fe20008011404 */
[--C-:B------:R-:W-:Y:S02]  /*ea50*/  @!P2 IMAD.IADD R28, R28, 0x1, -R14.reuse ;  /* 0x000000011c1ca824 */ /* 0x100fe400078e0a0e */
[----:B------:R-:W-:Y:S01]  /*ea60*/  @!P5 IMAD.IADD R26, R26, 0x1, -R14 ;  /* 0x000000011a1ad824 */ /* 0x000fe200078e0a0e */
[----:B------:R-:W-:-:S04]  /*ea70*/  ISETP.GT.U32.AND P5, PT, R14, R32, PT ;  /* 0x000000200e00720c */ /* 0x000fc80003fa4070 */
[----:B------:R-:W-:Y:S01]  /*ea80*/  @!P1 IMAD.IADD R31, R31, 0x1, -R14 ;  /* 0x000000011f1f9824 */ /* 0x000fe200078e0a0e */
[----:B------:R-:W-:-:S03]  /*ea90*/  ISETP.GT.U32.AND P1, PT, R14, R38, PT ;  /* 0x000000260e00720c */ /* 0x000fc60003f24070 */
[----:B------:R-:W-:-:S05]  /*eaa0*/  @!P6 IMAD.IADD R29, R29, 0x1, -R14 ;  /* 0x000000011d1de824 */ /* 0x000fca00078e0a0e */
[----:B------:R-:W-:-:S05]  /*eab0*/  @!P5 IMAD.IADD R32, R32, 0x1, -R14 ;  /* 0x000000012020d824 */ /* 0x000fca00078e0a0e */
[----:B------:R-:W-:Y:S01]  /*eac0*/  @!P1 IMAD.IADD R38, R38, 0x1, -R14 ;  /* 0x0000000126269824 */ /* 0x000fe200078e0a0e */
[----:B------:R-:W-:-:S13]  /*ead0*/  ISETP.GT.U32.AND P1, PT, R14, R39, PT ;  /* 0x000000270e00720c */ /* 0x000fda0003f24070 */
[----:B------:R-:W-:Y:S01]  /*eae0*/  @!P1 IMAD.IADD R39, R39, 0x1, -R14 ;  /* 0x0000000127279824 */ /* 0x000fe200078e0a0e */
[----:B--2---:R-:W-:Y:S04]  /*eaf0*/  STL [R1+0xbdc], R88 ;  /* 0x000bdc5801007387 */ /* 0x004fe80000100800 */
[----:B------:R1:W-:Y:S02]  /*eb00*/  STL [R1+0x564], R48 ;  /* 0x0005643001007387 */ /* 0x0003e40000100800 */
[----:B-1----:R-:W-:Y:S02]  /*eb10*/  SHF.R.U64 R48, R12, 0x9, RZ ;  /* 0x000000090c307819 */ /* 0x002fe400000012ff */
[----:B------:R1:W-:Y:S02]  /*eb20*/  STL [R1+0x560], R82 ;  /* 0x0005605201007387 */ /* 0x0003e40000100800 */
[----:B------:R-:W-:-:S02]  /*eb30*/  LOP3.LUT P4, RZ, R48, 0x1, RZ, 0xc0, !PT ;  /* 0x0000000130ff7812 */ /* 0x000fc4000788c0ff */
[----:B-1----:R-:W-:-:S04]  /*eb40*/  IADD3 R82, P2, PT, R0, UR4, RZ ;  /* 0x0000000400527c10 */ /* 0x002fc8000ff5e0ff */
[----:B------:R-:W-:-:S07]  /*eb50*/  IADD3.X R83, PT, PT, R2, UR5, RZ, P2, !PT ;  /* 0x0000000502537c10 */ /* 0x000fce00097fe4ff */
[----:B0-----:R-:W-:Y:S01]  /*eb60*/  @P4 IMAD.MOV.U32 R56, RZ, RZ, R82 ;  /* 0x000000ffff384224 */ /* 0x001fe200078e0052 */
[----:B------:R-:W-:Y:S01]  /*eb70*/  IADD3 R48, P6, PT, R3, UR4, RZ ;  /* 0x0000000403307c10 */ /* 0x000fe2000ffde0ff */
[----:B------:R-:W-:Y:S01]  /*eb80*/  @P4 IMAD.MOV.U32 R57, RZ, RZ, R83 ;  /* 0x000000ffff394224 */ /* 0x000fe200078e0053 */
[----:B------:R-:W-:Y:S01]  /*eb90*/  ISETP.GT.U32.AND P2, PT, R14, R33, PT ;  /* 0x000000210e00720c */ /* 0x000fe20003f44070 */
[----:B---3--:R-:W-:Y:S04]  /*eba0*/  STL [R1+0xbe4], R91 ;  /* 0x000be45b01007387 */ /* 0x008fe80000100800 */
[----:B------:R0:W-:Y:S04]  /*ebb0*/  STL [R1+0x56c], R82 ;  /* 0x00056c5201007387 */ /* 0x0001e80000100800 */
[----:B------:R-:W-:Y:S04]  /*ebc0*/  STL [R1+0x568], R83 ;  /* 0x0005685301007387 */ /* 0x000fe80000100800 */
[----:B------:R1:W2:Y:S01]  /*ebd0*/  @P4 LDG.E.U8 R59, desc[UR24][R56.64] ;  /* 0x00000018383b4981 */ /* 0x0002a2000c1e1100 */
[----:B0-----:R-:W-:-:S03]  /*ebe0*/  IADD3.X R82, PT, PT, R4, UR5, RZ, P6, !PT ;  /* 0x0000000504527c10 */ /* 0x001fc6000b7fe4ff */
[----:B------:R0:W-:Y:S01]  /*ebf0*/  STL [R1+0x574], R48 ;  /* 0x0005743001007387 */ /* 0x0001e20000100800 */
[----:B-1----:R-:W-:-:S03]  /*ec00*/  @P4 IMAD.MOV.U32 R56, RZ, RZ, R48 ;  /* 0x000000ffff384224 */ /* 0x002fc600078e0030 */
[----:B------:R1:W-:Y:S01]  /*ec10*/  STL [R1+0x570], R82 ;  /* 0x0005705201007387 */ /* 0x0003e20000100800 */
[----:B0-----:R-:W-:Y:S01]  /*ec20*/  IADD3 R48, P5, PT, R5, UR4, RZ ;  /* 0x0000000405307c10 */ /* 0x001fe2000ffbe0ff */
[----:B------:R-:W-:Y:S01]  /*ec30*/  @P4 IMAD.MOV.U32 R57, RZ, RZ, R82 ;  /* 0x000000ffff394224 */ /* 0x000fe200078e0052 */
[----:B------:R-:W-:Y:S01]  /*ec40*/  ISETP.GT.U32.AND P6, PT, R14, R36, PT ;  /* 0x000000240e00720c */ /* 0x000fe20003fc4070 */
[----:B------:R-:W-:Y:S01]  /*ec50*/  @!P2 IMAD.IADD R33, R33, 0x1, -R14 ;  /* 0x000000012121a824 */ /* 0x000fe200078e0a0e */
[----:B-1----:R-:W-:Y:S02]  /*ec60*/  IADD3.X R82, PT, PT, R6, UR5, RZ, P5, !PT ;  /* 0x0000000506527c10 */ /* 0x002fe4000affe4ff */
[----:B------:R0:W3:Y:S01]  /*ec70*/  @P4 LDG.E.U8 R58, desc[UR24][R56.64] ;  /* 0x00000018383a4981 */ /* 0x0000e2000c1e1100 */
[C---:B------:R-:W-:Y:S02]  /*ec80*/  ISETP.GT.U32.AND P5, PT, R14.reuse, R38, PT ;  /* 0x000000260e00720c */ /* 0x040fe40003fa4070 */
[----:B------:R-:W-:Y:S01]  /*ec90*/  ISETP.GT.U32.AND P2, PT, R14, R35, PT ;  /* 0x000000230e00720c */ /* 0x000fe20003f44070 */
[----:B------:R-:W-:Y:S01]  /*eca0*/  STL [R1+0x57c], R48 ;  /* 0x00057c3001007387 */ /* 0x000fe20000100800 */
[----:B------:R-:W-:-:S04]  /*ecb0*/  @P4 IMAD.MOV.U32 R83, RZ, RZ, R82 ;  /* 0x000000ffff534224 */ /* 0x000fc800078e0052 */
[----:B------:R-:W-:Y:S01]  /*ecc0*/  @!P6 IMAD.IADD R36, R36, 0x1, -R14 ;  /* 0x000000012424e824 */ /* 0x000fe200078e0a0e */
[----:B------:R1:W-:Y:S01]  /*ecd0*/  STL [R1+0x578], R82 ;  /* 0x0005785201007387 */ /* 0x0003e20000100800 */
[----:B0-----:R-:W-:-:S03]  /*ece0*/  PRMT R57, RZ, 0x7610, R57 ;  /* 0x00007610ff397816 */ /* 0x001fc60000000039 */
[--C-:B------:R-:W-:Y:S01]  /*ecf0*/  @!P5 IMAD.IADD R38, R38, 0x1, -R14.reuse ;  /* 0x000000012626d824 */ /* 0x100fe200078e0a0e */
[C---:B------:R-:W-:Y:S01]  /*ed00*/  ISETP.GT.U32.AND P5, PT, R14.reuse, R39, PT ;  /* 0x000000270e00720c */ /* 0x040fe20003fa4070 */
[----:B------:R-:W-:Y:S01]  /*ed10*/  @!P2 IMAD.IADD R35, R35, 0x1, -R14 ;  /* 0x000000012323a824 */ /* 0x000fe200078e0a0e */
[----:B------:R-:W-:Y:S01]  /*ed20*/  ISETP.GT.U32.AND P6, PT, R14, R16, PT ;  /* 0x000000100e00720c */ /* 0x000fe20003fc4070 */
[----:B-1----:R-:W-:Y:S01]  /*ed30*/  @P4 IMAD.MOV.U32 R82, RZ, RZ, R48 ;  /* 0x000000ffff524224 */ /* 0x002fe200078e0030 */
[----:B------:R-:W-:-:S04]  /*ed40*/  IADD3 R48, P2, PT, R7, UR4, RZ ;  /* 0x0000000407307c10 */ /* 0x000fc8000ff5e0ff */
[----:B------:R0:W2:Y:S01]  /*ed50*/  @P4 LDG.E.U8 R57, desc[UR24][R82.64] ;  /* 0x0000001852394981 */ /* 0x0000a2000c1e1100 */
[----:B------:R-:W-:-:S03]  /*ed60*/  IADD3.X R84, PT, PT, R8, UR5, RZ, P2, !PT ;  /* 0x0000000508547c10 */ /* 0x000fc600097fe4ff */
[----:B------:R1:W-:Y:S01]  /*ed70*/  STL [R1+0x584], R48 ;  /* 0x0005843001007387 */ /* 0x0003e20000100800 */
[----:B------:R-:W-:Y:S01]  /*ed80*/  UIMAD UR4, UR12, 0x37, URZ ;  /* 0x000000370c0478a4 */ /* 0x000fe2000f8e02ff */
[----:B------:R-:W-:Y:S02]  /*ed90*/  @!P5 IMAD.IADD R39, R39, 0x1, -R14 ;  /* 0x000000012727d824 */ /* 0x000fe400078e0a0e */
[----:B0-----:R-:W-:Y:S01]  /*eda0*/  @P4 IMAD.MOV.U32 R82, RZ, RZ, R48 ;  /* 0x000000ffff524224 */ /* 0x001fe200078e0030 */
[----:B-1----:R-:W-:Y:S01]  /*edb0*/  SHF.R.U64 R48, R12, 0x8, RZ ;  /* 0x000000080c307819 */ /* 0x002fe200000012ff */
[----:B------:R-:W-:-:S03]  /*edc0*/  USHF.R.S32.HI UR5, URZ, 0x1f, UR4 ;  /* 0x0000001fff057899 */ /* 0x000fc60008011404 */
[----:B------:R-:W-:Y:S01]  /*edd0*/  LOP3.LUT P5, RZ, R48, 0x1, RZ, 0xc0, !PT ;  /* 0x0000000130ff7812 */ /* 0x000fe200078ac0ff */
[----:B------:R0:W-:Y:S01]  /*ede0*/  STL [R1+0x580], R84 ;  /* 0x0005805401007387 */ /* 0x0001e20000100800 */
[----:B------:R-:W-:Y:S02]  /*edf0*/  @P4 IMAD.MOV.U32 R83, RZ, RZ, R84 ;  /* 0x000000ffff534224 */ /* 0x000fe400078e0054 */
[----:B------:R-:W-:Y:S01]  /*ee00*/  @!P6 IMAD.IADD R16, R16, 0x1, -R14 ;  /* 0x000000011010e824 */ /* 0x000fe200078e0a0e */
[----:B------:R-:W-:Y:S01]  /*ee10*/  PRMT R56, RZ, 0x7610, R56 ;  /* 0x00007610ff387816 */ /* 0x000fe20000000038 */
[----:B------:R-:W2:Y:S01]  /*ee20*/  LDL.LU R92, [R1+0x264] ;  /* 0x00026400015c7983 */ /* 0x000ea20000300800 */
[C---:B------:R-:W-:Y:S02]  /*ee30*/  ISETP.GT.U32.AND P1, PT, R14.reuse, R43, PT ;  /* 0x0000002b0e00720c */ /* 0x040fe40003f24070 */
[----:B------:R-:W-:Y:S01]  /*ee40*/  ISETP.GT.U32.AND P2, PT, R14, R40, PT ;  /* 0x000000280e00720c */ /* 0x000fe20003f44070 */
[----:B------:R-:W3:Y:S01]  /*ee50*/  LDL.LU R89, [R1+0x1d0] ;  /* 0x0001d00001597983 */ /* 0x000ee20000300800 */
[----:B0-----:R-:W-:-:S03]  /*ee60*/  IADD3 R84, P6, PT, R0, UR4, RZ ;  /* 0x0000000400547c10 */ /* 0x001fc6000ffde0ff */
[----:B------:R0:W3:Y:S01]  /*ee70*/  @P4 LDG.E.U8 R56, desc[UR24][R82.64] ;  /* 0x0000001852384981 */ /* 0x0000e2000c1e1100 */
[----:B------:R-:W-:-:S03]  /*ee80*/  IADD3.X R86, PT, PT, R2, UR5, RZ, P6, !PT ;  /* 0x0000000502567c10 */ /* 0x000fc6000b7fe4ff */
[----:B------:R-:W3:Y:S01]  /*ee90*/  LDL.LU R91, [R1+0x1c4] ;  /* 0x0001c400015b7983 */ /* 0x000ee20000300800 */
[----:B0-----:R-:W-:Y:S02]  /*eea0*/  @P5 IMAD.MOV.U32 R82, RZ, RZ, R84 ;  /* 0x000000ffff525224 */ /* 0x001fe400078e0054 */
[----:B------:R-:W-:Y:S02]  /*eeb0*/  @!P1 IMAD.IADD R43, R43, 0x1, -R14 ;  /* 0x000000012b2b9824 */ /* 0x000fe400078e0a0e */
[----:B------:R-:W-:Y:S02]  /*eec0*/  @P5 IMAD.MOV.U32 R83, RZ, RZ, R86 ;  /* 0x000000ffff535224 */ /* 0x000fe400078e0056 */
[----:B------:R-:W-:Y:S01]  /*eed0*/  @!P2 IMAD.IADD R40, R40, 0x1, -R14 ;  /* 0x000000012828a824 */ /* 0x000fe200078e0a0e */
[C---:B------:R-:W-:Y:S01]  /*eee0*/  ISETP.GT.U32.AND P4, PT, R14.reuse, R44, PT ;  /* 0x0000002c0e00720c */ /* 0x040fe20003f84070 */
[----:B------:R-:W3:Y:S04]  /*eef0*/  LDL.LU R88, [R1+0x1c0] ;  /* 0x0001c00001587983 */ /* 0x000ee80000300800 */
        /* <DEDUP_REMOVED lines=18> */
[C---:B------:R-:W-:Y:S01]  /*f020*/  ISETP.GT.U32.AND P1, PT, R14.reuse, R45, PT ;  /* 0x0000002d0e00720c */ /* 0x040fe20003f24070 */
[--C-:B------:R-:W-:Y:S01]  /*f030*/  @!P2 IMAD.IADD R43, R43, 0x1, -R14.reuse ;  /* 0x000000012b2ba824 */ /* 0x100fe200078e0a0e */
[----:B------:R-:W-:Y:S01]  /*f040*/  ISETP.GT.U32.AND P2, PT, R14, R42, PT ;  /* 0x0000002a0e00720c */ /* 0x000fe20003f44070 */
[----:B------:R-:W-:Y:S01]  /*f050*/  @!P4 IMAD.IADD R44, R44, 0x1, -R14 ;  /* 0x000000012c2cc824 */ /* 0x000fe200078e0a0e */
[----:B------:R-:W-:-:S09]  /*f060*/  ISETP.GT.U32.AND P4, PT, R14, R15, PT ;  /* 0x0000000f0e00720c */ /* 0x000fd20003f84070 */
[--C-:B------:R-:W-:Y:S01]  /*f070*/  @!P1 IMAD.IADD R45, R45, 0x1, -R14.reuse ;  /* 0x000000012d2d9824 */ /* 0x100fe200078e0a0e */
[----:B------:R-:W-:Y:S01]  /*f080*/  ISETP.GT.U32.AND P1, PT, R14, R41, PT ;  /* 0x000000290e00720c */ /* 0x000fe20003f24070 */
[--C-:B------:R-:W-:Y:S01]  /*f090*/  @!P2 IMAD.IADD R42, R42, 0x1, -R14.reuse ;  /* 0x000000012a2aa824 */ /* 0x100fe200078e0a0e */
[----:B------:R-:W-:Y:S01]  /*f0a0*/  STL [R1+0x58c], R84 ;  /* 0x00058c5401007387 */ /* 0x000fe20000100800 */
[----:B------:R-:W-:-:S03]  /*f0b0*/  @!P4 IMAD.IADD R15, R15, 0x1, -R14 ;  /* 0x000000010f0fc824 */ /* 0x000fc600078e0a0e */
[----:B------:R1:W-:Y:S07]  /*f0c0*/  STL [R1+0x588], R86 ;  /* 0x0005885601007387 */ /* 0x0003ee0000100800 */
[----:B------:R-:W-:Y:S01]  /*f0d0*/  @!P1 IMAD.IADD R41, R41, 0x1, -R14 ;  /* 0x0000000129299824 */ /* 0x000fe200078e0a0e */
[----:B------:R-:W-:Y:S02]  /*f0e0*/  ISETP.GE.AND P1, PT, R13, RZ, PT ;  /* 0x000000ff0d00720c */ /* 0x000fe40003f26270 */
[----:B------:R-:W-:Y:S01]  /*f0f0*/  IADD3 R13, P2, PT, R3, UR4, RZ ;  /* 0x00000004030d7c10 */ /* 0x000fe2000ff5e0ff */
[----:B-1----:R-:W4:Y:S03]  /*f100*/  LDL.LU R86, [R1+0x1dc] ;  /* 0x0001dc0001567983 */ /* 0x002f260000300800 */
[----:B0-----:R-:W-:Y:S01]  /*f110*/  IADD3.X R82, PT, PT, R4, UR5, RZ, P2, !PT ;  /* 0x0000000504527c10 */ /* 0x001fe200097fe4ff */
[----:B------:R-:W4:Y:S04]  /*f120*/  LDL.LU R84, [R1+0x19c] ;  /* 0x00019c0001547983 */ /* 0x000f280000300800 */
[----:B------:R-:W-:Y:S01]  /*f130*/  @P5 IMAD.MOV.U32 R83, RZ, RZ, R82 ;  /* 0x000000ffff535224 */ /* 0x000fe200078e0052 */
[----:B--2---:R-:W-:Y:S01]  /*f140*/  ISETP.GE.AND P4, PT, R92, RZ, PT ;  /* 0x000000ff5c00720c */ /* 0x004fe20003f86270 */
[----:B---3--:R-:W-:Y:S04]  /*f150*/  STL [R1+0xbe8], R93 ;  /* 0x000be85d01007387 */ /* 0x008fe80000100800 */
[----:B------:R-:W2:Y:S04]  /*f160*/  LDL.LU R92, [R1+0x26c] ;  /* 0x00026c00015c7983 */ /* 0x000ea80000300800 */
[----:B------:R-:W-:Y:S04]  /*f170*/  STL [R1+0x414], R13 ;  /* 0x0004140d01007387 */ /* 0x000fe80000100800 */
[----:B------:R0:W-:Y:S02]  /*f180*/  STL [R1+0x410], R82 ;  /* 0x0004105201007387 */ /* 0x0001e40000100800 */
[----:B0-----:R-:W-:-:S05]  /*f190*/  @P5 IMAD.MOV.U32 R82, RZ, RZ, R13 ;  /* 0x000000ffff525224 */ /* 0x001fca00078e000d */
[----:B------:R0:W3:Y:S01]  /*f1a0*/  @P5 LDG.E.U8 R90, desc[UR24][R82.64] ;  /* 0x00000018525a5981 */ /* 0x0000e2000c1e1100 */
[----:B------:R-:W-:Y:S01]  /*f1b0*/  @!P4 IMAD.MOV R46, RZ, RZ, -R46 ;  /* 0x000000ffff2ec224 */ /* 0x000fe200078e0a2e */
[----:B------:R-:W-:Y:S02]  /*f1c0*/  IADD3 R13, P4, PT, R5, UR4, RZ ;  /* 0x00000004050d7c10 */ /* 0x000fe4000ff9e0ff */
[----:B------:R-:W-:Y:S02]  /*f1d0*/  ISETP.GE.AND P2, PT, R89, RZ, PT ;  /* 0x000000ff5900720c */ /* 0x000fe40003f46270 */
[----:B------:R-:W-:Y:S02]  /*f1e0*/  ISETP.GE.AND P6, PT, R88, RZ, PT ;  /* 0x000000ff5800720c */ /* 0x000fe40003fc6270 */
[----:B0-----:R-:W-:-:S05]  /*f1f0*/  IADD3.X R82, PT, PT, R6, UR5, RZ, P4, !PT ;  /* 0x0000000506527c10 */ /* 0x001fca000a7fe4ff */
[----:B------:R-:W-:Y:S01]  /*f200*/  @P5 IMAD.MOV.U32 R83, RZ, RZ, R82 ;  /* 0x000000ffff535224 */ /* 0x000fe200078e0052 */
[----:B---3--:R-:W-:Y:S04]  /*f210*/  STL [R1+0xbec], R90 ;  /* 0x000bec5a01007387 */ /* 0x008fe80000100800 */
[----:B------:R-:W3:Y:S04]  /*f220*/  LDL.LU R89, [R1+0x1b8] ;  /* 0x0001b80001597983 */ /* 0x000ee80000300800 */
[----:B------:R-:W2:Y:S04]  /*f230*/  LDL.LU R88, [R1+0x194] ;  /* 0x0001940001587983 */ /* 0x000ea80000300800 */
[----:B------:R-:W-:Y:S04]  /*f240*/  STL [R1+0x540], R13 ;  /* 0x0005400d01007387 */ /* 0x000fe80000100800 */
[----:B------:R0:W-:Y:S02]  /*f250*/  STL [R1+0x53c], R82 ;  /* 0x00053c5201007387 */ /* 0x0001e40000100800 */
[----:B0-----:R-:W-:-:S05]  /*f260*/  @P5 IMAD.MOV.U32 R82, RZ, RZ, R13 ;  /* 0x000000ffff525224 */ /* 0x001fca00078e000d */
[----:B------:R0:W2:Y:S01]  /*f270*/  @P5 LDG.E.U8 R87, desc[UR24][R82.64] ;  /* 0x0000001852575981 */ /* 0x0000a2000c1e1100 */
[----:B------:R-:W-:Y:S01]  /*f280*/  @!P2 IMAD.MOV R19, RZ, RZ, -R19 ;  /* 0x000000ffff13a224 */ /* 0x000fe200078e0a13 */
[----:B------:R-:W-:Y:S02]  /*f290*/  IADD3 R13, P2, PT, R7, UR4, RZ ;  /* 0x00000004070d7c10 */ /* 0x000fe4000ff5e0ff */
[----:B----4-:R-:W-:Y:S02]  /*f2a0*/  ISETP.GE.AND P4, PT, R86, RZ, PT ;  /* 0x000000ff5600720c */ /* 0x010fe40003f86270 */
[----:B0-----:R-:W-:-:S05]  /*f2b0*/  IADD3.X R82, PT, PT, R8, UR5, RZ, P2, !PT ;  /* 0x0000000508527c10 */ /* 0x001fca00097fe4ff */
[----:B------:R-:W-:Y:S02]  /*f2c0*/  @P5 IMAD.MOV.U32 R83, RZ, RZ, R82 ;  /* 0x000000ffff535224 */ /* 0x000fe400078e0052 */
[----:B------:R-:W-:Y:S01]  /*f2d0*/  @!P1 IMAD.MOV R47, RZ, RZ, -R47 ;  /* 0x000000ffff2f9224 */ /* 0x000fe200078e0a2f */
[----:B------:R-:W-:-:S13]  /*f2e0*/  ISETP.GE.AND P1, PT, R91, RZ, PT ;  /* 0x000000ff5b00720c */ /* 0x000fda0003f26270 */
[----:B------:R-:W-:Y:S01]  /*f2f0*/  @!P1 IMAD.MOV R18, RZ, RZ, -R18 ;  /* 0x000000ffff129224 */ /* 0x000fe200078e0a12 */
[----:B------:R-:W-:Y:S01]  /*f300*/  ISETP.GE.AND P1, PT, R84, RZ, PT ;  /* 0x000000ff5400720c */ /* 0x000fe20003f26270 */
[----:B--2---:R-:W-:Y:S04]  /*f310*/  STL [R1+0xbf0], R87 ;  /* 0x000bf05701007387 */ /* 0x004fe80000100800 */
[----:B------:R-:W2:Y:S04]  /*f320*/  LDL.LU R86, [R1+0x1ac] ;  /* 0x0001ac0001567983 */ /* 0x000ea80000300800 */
[----:B------:R-:W-:Y:S04]  /*f330*/  STL [R1+0x548], R13 ;  /* 0x0005480d01007387 */ /* 0x000fe80000100800 */
[----:B------:R0:W-:Y:S04]  /*f340*/  STL [R1+0x544], R82 ;  /* 0x0005445201007387 */ /* 0x0001e80000100800 */
[----:B------:R-:W4:Y:S01]  /*f350*/  LDL.LU R84, [R1+0x1b4] ;  /* 0x0001b40001547983 */ /* 0x000f220000300800 */
[----:B0-----:R-:W-:-:S05]  /*f360*/  @P5 IMAD.MOV.U32 R82, RZ, RZ, R13 ;  /* 0x000000ffff525224 */ /* 0x001fca00078e000d */
[----:B------:R-:W4:Y:S01]  /*f370*/  @P5 LDG.E.U8 R85, desc[UR24][R82.64] ;  /* 0x0000001852555981 */ /* 0x000f22000c1e1100 */
[----:B------:R-:W-:Y:S01]  /*f380*/  UIMAD UR4, UR12, 0x3e, URZ ;  /* 0x0000003e0c0478a4 */ /* 0x000fe2000f8e02ff */
[----:B------:R-:W-:Y:S02]  /*f390*/  ISETP.GE.AND P2, PT, R92, RZ, PT ;  /* 0x000000ff5c00720c */ /* 0x000fe40003f46270 */
[----:B------:R-:W-:Y:S01]  /*f3a0*/  SHF.R.U64 R12, R12, 0x1, RZ ;  /* 0x000000010c0c7819 */ /* 0x000fe200000012ff */
[----:B------:R-:W4:Y:S01]  /*f3b0*/  LDL.LU R92, [R1+0x180] ;  /* 0x00018000015c7983 */ /* 0x000f220000300800 */
[----:B------:R-:W-:Y:S01]  /*f3c0*/  @!P4 IMAD.MOV R21, RZ, RZ, -R21 ;  /* 0x000000ffff15c224 */ /* 0x000fe200078e0a15 */
[----:B------:R-:W-:Y:S01]  /*f3d0*/  USHF.R.S32.HI UR5, URZ, 0x1f, UR4 ;  /* 0x0000001fff057899 */ /* 0x000fe20008011404 */
[----:B------:R-:W-:Y:S01]  /*f3e0*/  @!P6 IMAD.MOV R22, RZ, RZ, -R22 ;  /* 0x000000ffff16e224 */ /* 0x000fe200078e0a16 */
[----:B------:R-:W-:Y:S02]  /*f3f0*/  LOP3.LUT P4, RZ, R12, 0x1, RZ, 0xc0, !PT ;  /* 0x000000010cff7812 */ /* 0x000fe4000788c0ff */
[----:B------:R-:W-:-:S02]  /*f400*/  IADD3 R12, P6, PT, R0, UR4, RZ ;  /* 0x00000004000c7c10 */ /* 0x000fc4000ffde0ff */
[----:B---3--:R-:W-:Y:S02]  /*f410*/  ISETP.GE.AND P5, PT, R89, RZ, PT ;  /* 0x000000ff5900720c */ /* 0x008fe40003fa6270 */
[----:B------:R-:W-:Y:S02]  /*f420*/  IADD3.X R13, PT, PT, R2, UR5, RZ, P6, !PT ;  /* 0x00000005020d7c10 */ /* 0x000fe4000b7fe4ff */
[----:B------:R-:W-:Y:S01]  /*f430*/  PRMT R48, RZ, 0x7610, R48 ;  /* 0x00007610ff307816 */ /* 0x000fe20000000030 */
[----:B------:R-:W-:Y:S01]  /*f440*/  @!P1 IMAD.MOV R20, RZ, RZ, -R20 ;  /* 0x000000ffff149224 */ /* 0x000fe200078e0a14 */
[----:B------:R-:W-:-:S04]  /*f450*/  ISETP.GE.AND P1, PT, R88, RZ, PT ;  /* 0x000000ff5800720c */ /* 0x000fc80003f26270 */
[----:B------:R0:W3:Y:S01]  /*f460*/  @P4 LDG.E.U8 R48, desc[UR24][R12.64] ;  /* 0x000000180c304981 */ /* 0x0000e2000c1e1100 */
[----:B------:R-:W-:Y:S02]  /*f470*/  @!P2 IMAD.MOV R25, RZ, RZ, -R25 ;  /* 0x000000ffff19a224 */ /* 0x000fe400078e0a19 */
[----:B------:R-:W-:Y:S01]  /*f480*/  @!P5 IMAD.MOV R24, RZ, RZ, -R24 ;  /* 0x000000ffff18d224 */ /* 0x000fe200078e0a18 */
[----:B--2---:R-:W-:Y:S01]  /*f490*/  ISETP.GE.AND P2, PT, R86, RZ, PT ;  /* 0x000000ff5600720c */ /* 0x004fe20003f46270 */
[----:B----4-:R-:W-:Y:S04]  /*f4a0*/  STL [R1+0xbf4], R85 ;  /* 0x000bf45501007387 */ /* 0x010fe80000100800 */
[----:B------:R-:W2:Y:S04]  /*f4b0*/  LDL.LU R89, [R1+0x198] ;  /* 0x0001980001597983 */ /* 0x000ea80000300800 */
[----:B------:R-:W4:Y:S04]  /*f4c0*/  LDL.LU R90, [R1+0x1a8] ;  /* 0x0001a800015a7983 */ /* 0x000f280000300800 */
[----:B------:R-:W2:Y:S04]  /*f4d0*/  LDL.LU R93, [R1+0x268] ;  /* 0x00026800015d7983 */ /* 0x000ea80000300800 */
[----:B------:R0:W-:Y:S04]  /*f4e0*/  STL [R1+0x41c], R12 ;  /* 0x00041c0c01007387 */ /* 0x0001e80000100800 */
[----:B------:R1:W-:Y:S04]  /*f4f0*/  STL [R1+0x418], R13 ;  /* 0x0004180d01007387 */ /* 0x0003e80000100800 */
[----:B------:R-:W3:Y:S04]  /*f500*/  LDL.LU R91, [R1+0x188] ;  /* 0x00018800015b7983 */ /* 0x000ee80000300800 */
[----:B------:R-:W3:Y:S01]  /*f510*/  LDL.LU R88, [R1+0x184] ;  /* 0x0001840001587983 */ /* 0x000ee20000300800 */
[----:B0-----:R-:W-:-:S03]  /*f520*/  IADD3 R12, P6, PT, R3, UR4, RZ ;  /* 0x00000004030c7c10 */ /* 0x001fc6000ffde0ff */
[----:B------:R-:W3:Y:S01]  /*f530*/  LDL.LU R86, [R1+0x164] ;  /* 0x0001640001567983 */ /* 0x000ee20000300800 */
[----:B-1----:R-:W-:Y:S02]  /*f540*/  IADD3.X R13, PT, PT, R4, UR5, RZ, P6, !PT ;  /* 0x00000005040d7c10 */ /* 0x002fe4000b7fe4ff */
[----:B------:R-:W-:Y:S01]  /*f550*/  ISETP.GE.AND P5, PT, R84, RZ, PT ;  /* 0x000000ff5400720c */ /* 0x000fe20003fa6270 */
[----:B------:R-:W-:Y:S04]  /*f560*/  STL [R1+0x424], R12 ;  /* 0x0004240c01007387 */ /* 0x000fe80000100800 */
[----:B------:R0:W-:Y:S04]  /*f570*/  STL [R1+0x420], R13 ;  /* 0x0004200d01007387 */ /* 0x0001e80000100800 */
[----:B------:R-:W3:Y:S01]  /*f580*/  LDL.LU R84, [R1+0x178] ;  /* 0x0001780001547983 */ /* 0x000ee20000300800 */
[----:B------:R-:W-:Y:S01]  /*f590*/  @!P1 IMAD.MOV R23, RZ, RZ, -R23 ;  /* 0x000000ffff179224 */ /* 0x000fe200078e0a17 */
[----:B------:R-:W-:-:S02]  /*f5a0*/  ISETP.GE.AND P1, PT, R92, RZ, PT ;  /* 0x000000ff5c00720c */ /* 0x000fc40003f26270 */
[----:B------:R-:W-:Y:S01]  /*f5b0*/  @!P5 IMAD.MOV R27, RZ, RZ, -R27 ;  /* 0x000000ffff1bd224 */ /* 0x000fe200078e0a1b */
[----:B------:R-:W-:Y:S01]  /*f5c0*/  PRMT R14, RZ, 0x7610, R14 ;  /* 0x00007610ff0e7816 */ /* 0x000fe2000000000e */
[----:B------:R-:W-:Y:S01]  /*f5d0*/  @!P2 IMAD.MOV R28, RZ, RZ, -R28 ;  /* 0x000000ffff1ca224 */ /* 0x000fe200078e0a1c */
[----:B------:R-:W-:Y:S01]  /*f5e0*/  IADD3 R82, P6, PT, R5, UR4, RZ ;  /* 0x0000000405527c10 */ /* 0x000fe2000ffde0ff */
[----:B------:R-:W3:Y:S03]  /*f5f0*/  LDL.LU R92, [R1+0x174] ;  /* 0x00017400015c7983 */ /* 0x000ee60000300800 */
[----:B------:R-:W-:Y:S01]  /*f600*/  IADD3.X R83, PT, PT, R6, UR5, RZ, P6, !PT ;  /* 0x0000000506537c10 */ /* 0x000fe2000b7fe4ff */
[----:B------:R0:W3:Y:S03]  /*f610*/  @P4 LDG.E.U8 R14, desc[UR24][R12.64] ;  /* 0x000000180c0e4981 */ /* 0x0000e6000c1e1100 */
[----:B------:R-:W-:Y:S01]  /*f620*/  @!P1 IMAD.MOV R26, RZ, RZ, -R26 ;  /* 0x000000ffff1a9224 */ /* 0x000fe200078e0a1a */
[----:B0-----:R-:W-:-:S02]  /*f630*/  PRMT R13, RZ, 0x7610, R13 ;  /* 0x00007610ff0d7816 */ /* 0x001fc4000000000d */
[----:B------:R-:W-:-:S04]  /*f640*/  PRMT R12, RZ, 0x7610, R12 ;  /* 0x00007610ff0c7816 */ /* 0x000fc8000000000c */
[----:B------:R0:W3:Y:S01]  /*f650*/  @P4 LDG.E.U8 R13, desc[UR24][R82.64] ;  /* 0x00000018520d4981 */ /* 0x0000e2000c1e1100 */
[----:B----4-:R-:W-:Y:S02]  /*f660*/  ISETP.GE.AND P5, PT, R90, RZ, PT ;  /* 0x000000ff5a00720c */ /* 0x010fe40003fa6270 */
[----:B--2---:R-:W-:Y:S02]  /*f670*/  ISETP.GE.AND P1, PT, R93, RZ, PT ;  /* 0x000000ff5d00720c */ /* 0x004fe40003f26270 */
[----:B------:R-:W-:Y:S02]  /*f680*/  ISETP.GE.AND P2, PT, R89, RZ, PT ;  /* 0x000000ff5900720c */ /* 0x000fe40003f46270 */
[----:B------:R-:W2:Y:S04]  /*f690*/  LDL.LU R89, [R1+0x150] ;  /* 0x0001500001597983 */ /* 0x000ea80000300800 */
[----:B------:R0:W-:Y:S03]  /*f6a0*/  STL [R1+0x42c], R82 ;  /* 0x00042c5201007387 */ /* 0x0001e60000100800 */
[----:B------:R-:W-:Y:S01]  /*f6b0*/  @!P5 IMAD.MOV R29, RZ, RZ, -R29 ;  /* 0x000000ffff1dd224 */ /* 0x000fe200078e0a1d */
[----:B---3--:R-:W-:-:S02]  /*f6c0*/  ISETP.GE.AND P6, PT, R88, RZ, PT ;  /* 0x000000ff5800720c */ /* 0x008fc40003fc6270 */
[----:B0-----:R-:W-:Y:S01]  /*f6d0*/  IADD3 R82, P5, PT, R7, UR4, RZ ;  /* 0x0000000407527c10 */ /* 0x001fe2000ffbe0ff */
[----:B------:R-:W-:Y:S01]  /*f6e0*/  UIMAD UR4, UR12, 0x3f, URZ ;  /* 0x0000003f0c0478a4 */ /* 0x000fe2000f8e02ff */
[----:B------:R0:W-:Y:S01]  /*f6f0*/  STL [R1+0x428], R83 ;  /* 0x0004285301007387 */ /* 0x0001e20000100800 */
[----:B------:R-:W-:-:S03]  /*f700*/  @!P1 IMAD.MOV R33, RZ, RZ, -R33 ;  /* 0x000000ffff219224 */ /* 0x000fc600078e0a21 */
[----:B------:R-:W-:Y:S01]  /*f710*/  STL [R1+0x434], R82 ;  /* 0x0004345201007387 */ /* 0x000fe20000100800 */
[----:B0-----:R-:W-:Y:S01]  /*f720*/  IADD3.X R83, PT, PT, R8, UR5, RZ, P5, !PT ;  /* 0x0000000508537c10 */ /* 0x001fe2000affe4ff */
[----:B------:R-:W-:Y:S01]  /*f730*/  USHF.R.S32.HI UR5, URZ, 0x1f, UR4 ;  /* 0x0000001fff057899 */ /* 0x000fe20008011404 */
[----:B------:R-:W-:Y:S02]  /*f740*/  ISETP.GE.AND P1, PT, R84, RZ, PT ;  /* 0x000000ff5400720c */ /* 0x000fe40003f26270 */
[----:B------:R-:W-:Y:S01]  /*f750*/  @!P6 IMAD.MOV R31, RZ, RZ, -R31 ;  /* 0x000000ffff1fe224 */ /* 0x000fe200078e0a1f */
[----:B------:R-:W-:Y:S01]  /*f760*/  IADD3 R84, P6, PT, R0, UR4, RZ ;  /* 0x0000000400547c10 */ /* 0x000fe2000ffde0ff */
[----:B------:R0:W-:Y:S04]  /*f770*/  STL [R1+0x430], R83 ;  /* 0x0004305301007387 */ /* 0x0001e80000100800 */
[----:B------:R0:W3:Y:S01]  /*f780*/  @P4 LDG.E.U8 R12, desc[UR24][R82.64] ;  /* 0x00000018520c4981 */ /* 0x0000e2000c1e1100 */
[----:B------:R-:W-:-:S02]  /*f790*/  IADD3.X R85, PT, PT, R2, UR5, RZ, P6, !PT ;  /* 0x0000000502557c10 */ /* 0x000fc4000b7fe4ff */
[----:B0-----:R-:W-:-:S06]  /*f7a0*/  PRMT R83, RZ, 0x7610, R83 ;  /* 0x00007610ff537816 */ /* 0x001fcc0000000053 */
[----:B------:R-:W4:Y:S01]  /*f7b0*/  @!P0 LDG.E.U8 R83, desc[UR24][R84.64] ;  /* 0x0000001854538981 */ /* 0x000f22000c1e1100 */
[----:B------:R-:W-:-:S03]  /*f7c0*/  ISETP.GE.AND P5, PT, R86, RZ, PT ;  /* 0x000000ff5600720c */ /* 0x000fc60003fa6270 */
[----:B------:R0:W-:Y:S04]  /*f7d0*/  STL [R1+0xbf8], R0 ;  /* 0x000bf80001007387 */ /* 0x0001e80000100800 */
[----:B------:R1:W-:Y:S04]  /*f7e0*/  STL [R1+0xbfc], R2 ;  /* 0x000bfc0201007387 */ /* 0x0003e80000100800 */
[----:B------:R-:W-:Y:S01]  /*f7f0*/  STL [R1+0x43c], R84 ;  /* 0x00043c5401007387 */ /* 0x000fe20000100800 */
[----:B0-----:R-:W-:Y:S01]  /*f800*/  IADD3 R0, P6, PT, R3, UR4, RZ ;  /* 0x0000000403007c10 */ /* 0x001fe2000ffde0ff */
[----:B------:R-:W-:-:S02]  /*f810*/  @!P5 IMAD.MOV R36, RZ, RZ, -R36 ;  /* 0x000000ffff24d224 */ /* 0x000fc400078e0a24 */
[----:B------:R-:W-:Y:S01]  /*f820*/  STL [R1+0x438], R85 ;  /* 0x0004385501007387 */ /* 0x000fe20000100800 */
[----:B------:R-:W-:Y:S02]  /*f830*/  ISETP.GE.AND P5, PT, R17, RZ, PT ;  /* 0x000000ff1100720c */ /* 0x000fe40003fa6270 */
[----:B-1----:R-:W-:Y:S02]  /*f840*/  IADD3.X R2, PT, PT, R4, UR5, RZ, P6, !PT ;  /* 0x0000000504027c10 */ /* 0x002fe4000b7fe4ff */
[----:B------:R-:W-:Y:S01]  /*f850*/  PRMT R82, RZ, 0x7610, R82 ;  /* 0x00007610ff527816 */ /* 0x000fe20000000052 */
[----:B----4-:R-:W-:Y:S04]  /*f860*/  STL [R1+0xc00], R83 ;  /* 0x000c005301007387 */ /* 0x010fe80000100800 */
[----:B------:R-:W4:Y:S04]  /*f870*/  LDL.LU R17, [R1+0xc3c] ;  /* 0x000c3c0001117983 */ /* 0x000f280000300800 */
[----:B------:R0:W-:Y:S04]  /*f880*/  STL [R1+0xc04], R3 ;  /* 0x000c040301007387 */ /* 0x0001e80000100800 */
[----:B------:R-:W-:Y:S04]  /*f890*/  STL [R1+0xc08], R4 ;  /* 0x000c080401007387 */ /* 0x000fe80000100800 */
[----:B------:R-:W-:Y:S01]  /*f8a0*/  STL [R1+0x444], R0 ;  /* 0x0004440001007387 */ /* 0x000fe20000100800 */
[----:B0-----:R-:W-:-:S03]  /*f8b0*/  @!P0 IMAD.MOV.U32 R3, RZ, RZ, R2 ;  /* 0x000000ffff038224 */ /* 0x001fc600078e0002 */
[----:B------:R0:W-:Y:S02]  /*f8c0*/  STL [R1+0x440], R2 ;  /* 0x0004400201007387 */ /* 0x0001e40000100800 */
[----:B0-----:R-:W-:-:S05]  /*f8d0*/  @!P0 IMAD.MOV.U32 R2, RZ, RZ, R0 ;  /* 0x000000ffff028224 */ /* 0x001fca00078e0000 */
[----:B------:R0:W3:Y:S01]  /*f8e0*/  @!P0 LDG.E.U8 R82, desc[UR24][R2.64] ;  /* 0x0000001802528981 */ /* 0x0000e2000c1e1100 */
[----:B------:R-:W-:Y:S01]  /*f8f0*/  IADD3 R0, P6, PT, R5, UR4, RZ ;  /* 0x0000000405007c10 */ /* 0x000fe2000ffde0ff */
[----:B------:R-:W-:Y:S01]  /*f900*/  @!P1 IMAD.MOV R35, RZ, RZ, -R35 ;  /* 0x000000ffff239224 */ /* 0x000fe200078e0a23 */
[----:B------:R-:W-:Y:S02]  /*f910*/  ISETP.GE.AND P1, PT, R50, RZ, PT ;  /* 0x000000ff3200720c */ /* 0x000fe40003f26270 */
[----:B------:R-:W-:Y:S02]  /*f920*/  PRMT R50, RZ, 0x7610, R50 ;  /* 0x00007610ff327816 */ /* 0x000fe40000000032 */
[----:B0-----:R-:W-:-:S05]  /*f930*/  IADD3.X R2, PT, PT, R6, UR5, RZ, P6, !PT ;  /* 0x0000000506027c10 */ /* 0x001fca000b7fe4ff */
[----:B------:R-:W-:Y:S01]  /*f940*/  @!P0 IMAD.MOV.U32 R3, RZ, RZ, R2 ;  /* 0x000000ffff038224 */ /* 0x000fe200078e0002 */
[----:B--2---:R-:W-:Y:S01]  /*f950*/  ISETP.GE.AND P4, PT, R89, RZ, PT ;  /* 0x000000ff5900720c */ /* 0x004fe20003f86270 */
[----:B------:R-:W-:Y:S01]  /*f960*/  @!P2 IMAD.MOV R30, RZ, RZ, -R30 ;  /* 0x000000ffff1ea224 */ /* 0x000fe200078e0a1e */
[----:B------:R-:W-:-:S11]  /*f970*/  ISETP.GE.AND P2, PT, R91, RZ, PT ;  /* 0x000000ff5b00720c */ /* 0x000fd60003f46270 */
[----:B------:R-:W-:Y:S01]  /*f980*/  @!P4 IMAD.MOV R38, RZ, RZ, -R38 ;  /* 0x000000ffff26c224 */ /* 0x000fe200078e0a26 */
[----:B------:R-:W-:Y:S01]  /*f990*/  ISETP.GE.AND P4, PT, R53, RZ, PT ;  /* 0x000000ff3500720c */ /* 0x000fe20003f86270 */
[----:B------:R-:W-:Y:S01]  /*f9a0*/  @!P2 IMAD.MOV R32, RZ, RZ, -R32 ;  /* 0x000000ffff20a224 */ /* 0x000fe200078e0a20 */
[----:B------:R-:W-:Y:S02]  /*f9b0*/  ISETP.GE.AND P2, PT, R92, RZ, PT ;  /* 0x000000ff5c00720c */ /* 0x000fe40003f46270 */
[----:B------:R-:W-:-:S09]  /*f9c0*/  ISETP.GE.AND P6, PT, R52, RZ, PT ;  /* 0x000000ff3400720c */ /* 0x000fd20003fc6270 */
[----:B------:R-:W-:Y:S02]  /*f9d0*/  @!P4 IMAD.MOV R39, RZ, RZ, -R39 ;  /* 0x000000ffff27c224 */ /* 0x000fe400078e0a27 */
[----:B------:R-:W-:Y:S01]  /*f9e0*/  @!P2 IMAD.MOV R34, RZ, RZ, -R34 ;  /* 0x000000ffff22a224 */ /* 0x000fe200078e0a22 */
[----:B------:R-:W-:Y:S02]  /*f9f0*/  ISETP.GE.AND P2, PT, R49, RZ, PT ;  /* 0x000000ff3100720c */ /* 0x000fe40003f46270 */
[----:B------:R-:W-:Y:S01]  /*fa00*/  PRMT R49, RZ, 0x7610, R49 ;  /* 0x00007610ff317816 */ /* 0x000fe20000000031 */
[----:B---3--:R-:W-:Y:S04]  /*fa10*/  STL [R1+0xc0c], R82 ;  /* 0x000c0c5201007387 */ /* 0x008fe80000100800 */
[----:B------:R-:W-:Y:S04]  /*fa20*/  STL [R1+0xc10], R5 ;  /* 0x000c100501007387 */ /* 0x000fe80000100800 */
[----:B------:R-:W-:Y:S04]  /*fa30*/  STL [R1+0xc14], R6 ;  /* 0x000c140601007387 */ /* 0x000fe80000100800 */
[----:B------:R-:W-:Y:S04]  /*fa40*/  STL [R1+0x44c], R0 ;  /* 0x00044c0001007387 */ /* 0x000fe80000100800 */
[----:B------:R0:W-:Y:S02]  /*fa50*/  STL [R1+0x448], R2 ;  /* 0x0004480201007387 */ /* 0x0001e40000100800 */
[----:B0-----:R-:W-:-:S05]  /*fa60*/  @!P0 IMAD.MOV.U32 R2, RZ, RZ, R0 ;  /* 0x000000ffff028224 */ /* 0x001fca00078e0000 */
[----:B------:R0:W2:Y:S01]  /*fa70*/  @!P0 LDG.E.U8 R50, desc[UR24][R2.64] ;  /* 0x0000001802328981 */ /* 0x0000a2000c1e1100 */
[----:B------:R-:W-:-:S03]  /*fa80*/  IADD3 R0, P4, PT, R7, UR4, RZ ;  /* 0x0000000407007c10 */ /* 0x000fc6000ff9e0ff */
[----:B------:R-:W-:Y:S01]  /*fa90*/  STS.U8 [R9+UR9+0xb00], R75 ;  /* 0x000b004b09007988 */ /* 0x000fe20008000009 */
[----:B------:R-:W-:Y:S01]  /*faa0*/  @!P5 IMAD.MOV R37, RZ, RZ, -R37 ;  /* 0x000000ffff25d224 */ /* 0x000fe200078e0a25 */
[----:B------:R-:W1:Y:S01]  /*fab0*/  LDCU UR4, c[0x0][0x3b0] ;  /* 0x00007600ff0477ac */ /* 0x000e620008000800 */
[----:B0-----:R-:W-:Y:S01]  /*fac0*/  IADD3.X R2, PT, PT, R8, UR5, RZ, P4, !PT ;  /* 0x0000000508027c10 */ /* 0x001fe2000a7fe4ff */
[----:B------:R-:W-:Y:S01]  /*fad0*/  @!P0 IMAD.MOV.U32 R52, RZ, RZ, R0 ;  /* 0x000000ffff348224 */ /* 0x000fe200078e0000 */
[----:B------:R-:W-:Y:S01]  /*fae0*/  STS.U8 [R9+UR9+0x2b00], R74 ;  /* 0x002b004a09007988 */ /* 0x000fe20008000009 */
[----:B------:R-:W-:Y:S01]  /*faf0*/  ISETP.GE.AND P5, PT, R55, RZ, PT ;  /* 0x000000ff3700720c */ /* 0x000fe20003fa6270 */
[----:B------:R-:W-:Y:S01]  /*fb00*/  @!P1 IMAD.MOV R16, RZ, RZ, -R16 ;  /* 0x000000ffff109224 */ /* 0x000fe200078e0a10 */
[----:B------:R-:W0:Y:S01]  /*fb10*/  LDCU UR5, c[0x0][0x3b0] ;  /* 0x00007600ff0577ac */ /* 0x000e220008000800 */
[----:B------:R-:W-:-:S05]  /*fb20*/  @!P0 IMAD.MOV.U32 R53, RZ, RZ, R2 ;  /* 0x000000ffff358224 */ /* 0x000fca00078e0002 */
[----:B------:R3:W2:Y:S04]  /*fb30*/  @!P0 LDG.E.U8 R49, desc[UR24][R52.64] ;  /* 0x0000001834318981 */ /* 0x0006a8000c1e1100 */
        /* <DEDUP_REMOVED lines=14> */
[----:B------:R-:W-:-:S03]  /*fc20*/  @!P2 IMAD.MOV R40, RZ, RZ, -R40 ;  /* 0x000000ffff28a224 */ /* 0x000fc600078e0a28 */
[----:B------:R-:W-:Y:S01]  /*fc30*/  STS.U8 [R9+UR9+0x1b00], R59 ;  /* 0x001b003b09007988 */ /* 0x000fe20008000009 */
[----:B------:R-:W-:-:S03]  /*fc40*/  @!P5 IMAD.MOV R45, RZ, RZ, -R45 ;  /* 0x000000ffff2dd224 */ /* 0x000fc600078e0a2d */
[----:B------:R-:W-:Y:S01]  /*fc50*/  STS.U8 [R9+UR9+0x3b00], R58 ;  /* 0x003b003a09007988 */ /* 0x000fe20008000009 */
[----:B------:R-:W-:-:S03]  /*fc60*/  ISETP.GE.AND P1, PT, R51, RZ, PT ;  /* 0x000000ff3300720c */ /* 0x000fc60003f26270 */
[----:B------:R-:W-:Y:S01]  /*fc70*/  STS.U8 [R9+UR9+0x5b00], R57 ;  /* 0x005b003909007988 */ /* 0x000fe20008000009 */
[----:B------:R-:W-:Y:S02]  /*fc80*/  ISETP.GE.AND P2, PT, R54, RZ, PT ;  /* 0x000000ff3600720c */ /* 0x000fe40003f46270 */
[----:B------:R-:W-:Y:S01]  /*fc90*/  ISETP.GE.AND P4, PT, R11, RZ, PT ;  /* 0x000000ff0b00720c */ /* 0x000fe20003f86270 */
[----:B------:R-:W-:Y:S01]  /*fca0*/  STS.U8 [R9+UR9+0x7b00], R56 ;  /* 0x007b003809007988 */ /* 0x000fe20008000009 */
[----:B------:R-:W-:-:S03]  /*fcb0*/  ISETP.GE.AND P5, PT, R10, RZ, PT ;  /* 0x000000ff0a00720c */ /* 0x000fc60003fa6270 */
[----:B------:R-:W-:Y:S04]  /*fcc0*/  STS.U8 [R9+UR9+0x1f00], R48 ;  /* 0x001f003009007988 */ /* 0x000fe80008000009 */
[----:B------:R1:W-:Y:S04]  /*fcd0*/  STS.U8 [R9+UR9+0x3f00], R14 ;  /* 0x003f000e09007988 */ /* 0x0003e80008000009 */
[----:B------:R-:W-:Y:S04]  /*fce0*/  STS.U8 [R9+UR9+0x5f00], R13 ;  /* 0x005f000d09007988 */ /* 0x000fe80008000009 */
[----:B------:R-:W-:Y:S01]  /*fcf0*/  STS.U8 [R9+UR9+0x7f00], R12 ;  /* 0x007f000c09007988 */ /* 0x000fe20008000009 */
[----:B----4-:R-:W-:-:S02]  /*fd00*/  ISETP.NE.AND P0, PT, R17, RZ, PT ;  /* 0x000000ff1100720c */ /* 0x010fc40003f05270 */
[----:B------:R-:W-:Y:S01]  /*fd10*/  LOP3.LUT R17, RZ, R17, RZ, 0x33, !PT ;  /* 0x00000011ff117212 */ /* 0x000fe200078e33ff */
[----:B------:R-:W-:Y:S02]  /*fd20*/  @!P1 IMAD.MOV R44, RZ, RZ, -R44 ;  /* 0x000000ffff2c9224 */ /* 0x000fe400078e0a2c */
[----:B------:R-:W-:Y:S01]  /*fd30*/  @!P2 IMAD.MOV R43, RZ, RZ, -R43 ;  /* 0x000000ffff2ba224 */ /* 0x000fe200078e0a2b */
[C---:B------:R-:W-:Y:S01]  /*fd40*/  SEL R55, R17.reuse, R47, !P0 ;  /* 0x0000002f11377207 */ /* 0x040fe20004000000 */
[----:B------:R-:W-:Y:S02]  /*fd50*/  @!P6 IMAD.MOV R41, RZ, RZ, -R41 ;  /* 0x000000ffff29e224 */ /* 0x000fe400078e0a29 */
[----:B------:R-:W-:Y:S02]  /*fd60*/  @!P5 IMAD.MOV R15, RZ, RZ, -R15 ;  /* 0x000000ffff0fd224 */ /* 0x000fe400078e0a0f */
[----:B------:R-:W-:Y:S01]  /*fd70*/  @!P4 IMAD.MOV R42, RZ, RZ, -R42 ;  /* 0x000000ffff2ac224 */ /* 0x000fe200078e0a2a */
[----:B------:R-:W-:-:S02]  /*fd80*/  SEL R54, R17, R46, !P0 ;  /* 0x0000002e11367207 */ /* 0x000fc40004000000 */
[C---:B---3--:R-:W-:Y:S02]  /*fd90*/  SEL R53, R17.reuse, R19, !P0 ;  /* 0x0000001311357207 */ /* 0x048fe40004000000 */
[C---:B------:R-:W-:Y:S02]  /*fda0*/  SEL R52, R17.reuse, R18, !P0 ;  /* 0x0000001211347207 */ /* 0x040fe40004000000 */
[C---:B------:R-:W-:Y:S02]  /*fdb0*/  SEL R18, R17.reuse, R22, !P0 ;  /* 0x0000001611127207 */ /* 0x040fe40004000000 */
[C---:B------:R-:W-:Y:S02]  /*fdc0*/  SEL R19, R17.reuse, R21, !P0 ;  /* 0x0000001511137207 */ /* 0x040fe40004000000 */
[C---:B------:R-:W-:Y:S02]  /*fdd0*/  SEL R21, R17.reuse, R20, !P0 ;  /* 0x0000001411157207 */ /* 0x040fe40004000000 */
[----:B------:R-:W-:-:S02]  /*fde0*/  SEL R22, R17, R25, !P0 ;  /* 0x0000001911167207 */ /* 0x000fc40004000000 */
[C---:B------:R-:W-:Y:S02]  /*fdf0*/  SEL R51, R17.reuse, R24, !P0 ;  /* 0x0000001811337207 */ /* 0x040fe40004000000 */
[C---:B------:R-:W-:Y:S02]  /*fe00*/  SEL R47, R17.reuse, R28, !P0 ;  /* 0x0000001c112f7207 */ /* 0x040fe40004000000 */
[----:B------:R-:W-:Y:S01]  /*fe10*/  SEL R46, R17, R30, !P0 ;  /* 0x0000001e112e7207 */ /* 0x000fe20004000000 */
[----:B-1----:R-:W-:Y:S01]  /*fe20*/  IMAD R14, R55, UR4, RZ ;  /* 0x00000004370e7c24 */ /* 0x002fe2000f8e02ff */
[C---:B------:R-:W-:Y:S02]  /*fe30*/  SEL R25, R17.reuse, R23, !P0 ;  /* 0x0000001711197207 */ /* 0x040fe40004000000 */
[C---:B------:R-:W-:Y:S02]  /*fe40*/  SEL R27, R17.reuse, R27, !P0 ;  /* 0x0000001b111b7207 */ /* 0x040fe40004000000 */
[----:B------:R-:W-:-:S02]  /*fe50*/  SEL R28, R17, R26, !P0 ;  /* 0x0000001a111c7207 */ /* 0x000fc40004000000 */
[C---:B------:R-:W-:Y:S02]  /*fe60*/  SEL R30, R17.reuse, R29, !P0 ;  /* 0x0000001d111e7207 */ /* 0x040fe40004000000 */
[C---:B------:R-:W-:Y:S02]  /*fe70*/  SEL R33, R17.reuse, R33, !P0 ;  /* 0x0000002111217207 */ /* 0x040fe40004000000 */
[C---:B------:R-:W-:Y:S02]  /*fe80*/  SEL R32, R17.reuse, R32, !P0 ;  /* 0x0000002011207207 */ /* 0x040fe40004000000 */
        /* <DEDUP_REMOVED lines=14> */
[----:B------:R-:W-:Y:S01]  /*ff70*/  SEL R20, R17, R15, !P0 ;  /* 0x0000000f11147207 */ /* 0x000fe20004000000 */
[----:B0-----:R-:W-:-:S02]  /*ff80*/  IMAD R15, R54, UR5, RZ ;  /* 0x00000005360f7c24 */ /* 0x001fc4000f8e02ff */
[----:B------:R-:W-:Y:S02]  /*ff90*/  IMAD R16, R53, UR6, RZ ;  /* 0x0000000635107c24 */ /* 0x000fe4000f8e02ff */
[----:B------:R-:W-:Y:S02]  /*ffa0*/  IMAD R17, R52, UR14, RZ ;  /* 0x0000000e34117c24 */ /* 0x000fe4000f8e02ff */
[----:B------:R-:W-:Y:S02]  /*ffb0*/  IMAD R18, R18, UR15, RZ ;  /* 0x0000000f12127c24 */ /* 0x000fe4000f8e02ff */
[----:B------:R-:W-:Y:S02]  /*ffc0*/  IMAD R29, R46, UR28, RZ ;  /* 0x0000001c2e1d7c24 */ /* 0x000fe4000f8e02ff */
[----:B------:R-:W-:Y:S02]  /*ffd0*/  IMAD R19, R19, UR16, RZ ;  /* 0x0000001013137c24 */ /* 0x000fe4000f8e02ff */
[----:B------:R-:W-:-:S02]  /*ffe0*/  IMAD R21, R21, UR17, RZ ;  /* 0x0000001115157c24 */ /* 0x000fc4000f8e02ff */
[----:B------:R-:W-:Y:S02]  /*fff0*/  IMAD R22, R22, UR20, RZ ;  /* 0x0000001416167c24 */ /* 0x000fe4000f8e02ff */
[----:B------:R-:W-:Y:S02]  /*10000*/  IMAD R23, R51, UR21, RZ ;  /* 0x0000001533177c24 */ /* 0x000fe4000f8e02ff */
[----:B------:R-:W-:Y:S02]  /*10010*/  IMAD R25, R25, UR22, RZ ;  /* 0x0000001619197c24 */ /* 0x000fe4000f8e02ff */
[----:B------:R-:W-:Y:S02]  /*10020*/  IMAD R26, R47, UR23, RZ ;  /* 0x000000172f1a7c24 */ /* 0x000fe4000f8e02ff */
[----:B------:R-:W-:Y:S02]  /*10030*/  IMAD R27, R27, UR26, RZ ;  /* 0x0000001a1b1b7c24 */ /* 0x000fe4000f8e02ff */
[----:B------:R-:W-:-:S02]  /*10040*/  IMAD R28, R28, UR27, RZ ;  /* 0x0000001b1c1c7c24 */ /* 0x000fc4000f8e02ff */
[----:B------:R-:W-:Y:S01]  /*10050*/  IMAD R30, R30, UR29, RZ ;  /* 0x0000001d1e1e7c24 */ /* 0x000fe2000f8e02ff */
[----:B--2---:R-:W-:Y:S04]  /*10060*/  STL [R1+0xc1c], R50 ;  /* 0x000c1c3201007387 */ /* 0x004fe80000100800 */
[----:B------:R-:W-:Y:S04]  /*10070*/  STL [R1+0xc24], R7 ;  /* 0x000c240701007387 */ /* 0x000fe80000100800 */
[----:B------:R-:W-:Y:S04]  /*10080*/  STL [R1+0xc28], R8 ;  /* 0x000c280801007387 */ /* 0x000fe80000100800 */
[----:B------:R0:W-:Y:S02]  /*10090*/  STL [R1+0x454], R0 ;  /* 0x0004540001007387 */ /* 0x0001e40000100800 */
[----:B0-----:R-:W0:Y:S02]  /*100a0*/  S2R R0, SR_TID.X ;  /* 0x0000000000007919 */ /* 0x001e240000002100 */
[----:B------:R-:W-:Y:S04]  /*100b0*/  STL [R1+0x450], R2 ;  /* 0x0004500201007387 */ /* 0x000fe80000100800 */
[----:B------:R-:W-:Y:S01]  /*100c0*/  STL [R1+0xc2c], R49 ;  /* 0x000c2c3101007387 */ /* 0x000fe20000100800 */
[----:B0-----:R-:W-:-:S04]  /*100d0*/  LOP3.LUT R77, R0, 0x7f, RZ, 0xc0, !PT ;  /* 0x0000007f004d7812 */ /* 0x001fc800078ec0ff */
[----:B------:R-:W-:Y:S01]  /*100e0*/  LOP3.LUT R70, R77, 0x70, RZ, 0x3c, !PT ;  /* 0x000000704d467812 */ /* 0x000fe200078e3cff */
[----:B------:R-:W-:Y:S04]  /*100f0*/  STL [R1+0xc30], R77 ;  /* 0x000c304d01007387 */ /* 0x000fe80000100800 */
[----:B------:R-:W-:Y:S04]  /*10100*/  STS.U8 [R70+UR9+0x380], R81 ;  /* 0x0003805146007988 */ /* 0x000fe80008000009 */
[----:B------:R-:W-:Y:S04]  /*10110*/  STS.U8 [R70+UR9+0x2380], R80 ;  /* 0x0023805046007988 */ /* 0x000fe80008000009 */
[----:B------:R-:W-:Y:S04]  /*10120*/  STS.U8 [R70+UR9+0x4380], R79 ;  /* 0x0043804f46007988 */ /* 0x000fe80008000009 */
[----:B------:R-:W-:Y:S04]  /*10130*/  STS.U8 [R70+UR9+0x6380], R78 ;  /* 0x0063804e46007988 */ /* 0x000fe80008000009 */
[----:B------:R-:W-:Y:S04]  /*10140*/  STS.U8 [R70+UR9+0x780], R76 ;  /* 0x0007804c46007988 */ /* 0x000fe80008000009 */
[----:B------:R0:W-:Y:S02]  /*10150*/  STL [R1+0xc34], R70 ;  /* 0x000c344601007387 */ /* 0x0001e40000100800 */
[----:B0-----:R-:W-:-:S05]  /*10160*/  LOP3.LUT R70, R0, 0x3f, RZ, 0xc0, !PT ;  /* 0x0000003f00467812 */ /* 0x001fca00078ec0ff */
[----:B------:R-:W-:-:S05]  /*10170*/  IMAD R12, R70, UR13, RZ ;  /* 0x0000000d460c7c24 */ /* 0x000fca000f8e02ff */
[C---:B------:R-:W-:Y:S01]  /*10180*/  IADD3 R13, P0, PT, R12.reuse, UR18, RZ ;  /* 0x000000120c0d7c10 */ /* 0x040fe2000ff1e0ff */
[----:B------:R0:W-:Y:S01]  /*10190*/  STL [R1+0xc38], R14 ;  /* 0x000c380e01007387 */ /* 0x0001e20000100800 */
[----:B------:R-:W-:Y:S01]  /*101a0*/  IMAD R33, R33, UR30, RZ ;  /* 0x0000001e21217c24 */ /* 0x000fe2000f8e02ff */
[----:B------:R-:W1:Y:S01]  /*101b0*/  LDCU UR18, c[0x0][0x3b0] ;  /* 0x00007600ff1277ac */ /* 0x000e620008000800 */
[----:B------:R-:W-:Y:S02]  /*101c0*/  LEA.HI.X.SX32 R12, R12, UR19, 0x1, P0 ;  /* 0x000000130c0c7c11 */ /* 0x000fe400080f0eff */
[CC--:B------:R-:W-:Y:S02]  /*101d0*/  IADD3 R49, P0, PT, R14.reuse, R13.reuse, RZ ;  /* 0x0000000d0e317210 */ /* 0x0c0fe40007f1e0ff */
[----:B------:R-:W-:Y:S02]  /*101e0*/  IADD3 R2, P1, PT, R15, R13, RZ ;  /* 0x0000000d0f027210 */ /* 0x000fe40007f3e0ff */
[----:B------:R-:W-:-:S02]  /*101f0*/  LEA.HI.X.SX32 R77, R14, R12, 0x1, P0 ;  /* 0x0000000c0e4d7211 */ /* 0x000fc400000f0eff */
[-C--:B------:R-:W-:Y:S01]  /*10200*/  LEA.HI.X.SX32 R83, R15, R12.reuse, 0x1, P1 ;  /* 0x0000000c0f537211 */ /* 0x080fe200008f0eff */
[----:B------:R-:W-:Y:S01]  /*10210*/  STL [R1+0x45c], R49 ;  /* 0x00045c3101007387 */ /* 0x000fe20000100800 */
[-C--:B------:R-:W-:Y:S01]  /*10220*/  IADD3 R46, P0, PT, R16, R13.reuse, RZ ;  /* 0x0000000d102e7210 */ /* 0x080fe20007f1e0ff */
[----:B------:R-:W-:Y:S01]  /*10230*/  IMAD R32, R32, UR31, RZ ;  /* 0x0000001f20207c24 */ /* 0x000fe2000f8e02ff */
[-C--:B------:R-:W-:Y:S01]  /*10240*/  IADD3 R71, P1, PT, R17, R13.reuse, RZ ;  /* 0x0000000d11477210 */ /* 0x080fe20007f3e0ff */
[----:B------:R-:W-:Y:S01]  /*10250*/  STL [R1+0x464], R2 ;  /* 0x0004640201007387 */ /* 0x000fe20000100800 */
[-C--:B------:R-:W-:Y:S01]  /*10260*/  IADD3 R8, P2, PT, R18, R13.reuse, RZ ;  /* 0x0000000d12087210 */ /* 0x080fe20007f5e0ff */
[----:B------:R-:W-:Y:S01]  /*10270*/  IMAD R31, R31, UR32, RZ ;  /* 0x000000201f1f7c24 */ /* 0x000fe2000f8e02ff */
[-C--:B------:R-:W-:Y:S01]  /*10280*/  LEA.HI.X.SX32 R15, R16, R12.reuse, 0x1, P0 ;  /* 0x0000000c100f7211 */ /* 0x080fe200000f0eff */
[----:B------:R-:W-:Y:S01]  /*10290*/  STL [R1+0x458], R77 ;  /* 0x0004584d01007387 */ /* 0x000fe20000100800 */
[-C--:B------:R-:W-:Y:S01]  /*102a0*/  LEA.HI.X.SX32 R72, R17, R12.reuse, 0x1, P1 ;  /* 0x0000000c11487211 */ /* 0x080fe200008f0eff */
[----:B------:R-:W-:Y:S01]  /*102b0*/  IMAD R36, R36, UR33, RZ ;  /* 0x0000002124247c24 */ /* 0x000fe2000f8e02ff */
[-C--:B------:R-:W-:Y:S01]  /*102c0*/  IADD3 R85, P0, PT, R19, R13.reuse, RZ ;  /* 0x0000000d13557210 */ /* 0x080fe20007f1e0ff */
[----:B------:R-:W-:Y:S01]  /*102d0*/  STL [R1+0x460], R83 ;  /* 0x0004605301007387 */ /* 0x000fe20000100800 */
[----:B------:R-:W-:Y:S01]  /*102e0*/  LEA.HI.X.SX32 R16, R18, R12, 0x1, P2 ;  /* 0x0000000c12107211 */ /* 0x000fe200010f0eff */
[----:B------:R-:W-:Y:S01]  /*102f0*/  IMAD R35, R35, UR34, RZ ;  /* 0x0000002223237c24 */ /* 0x000fe2000f8e02ff */
[----:B0-----:R-:W0:Y:S01]  /*10300*/  LDC R14, c[0x0][0x3a0] ;  /* 0x0000e800ff0e7b82 */ /* 0x001e220000000800 */
[----:B------:R-:W-:Y:S01]  /*10310*/  STL [R1+0x46c], R46 ;  /* 0x00046c2e01007387 */ /* 0x000fe20000100800 */
[----:B------:R-:W-:-:S03]  /*10320*/  IADD3 R51, P1, PT, R21, R13, RZ ;  /* 0x0000000d15337210 */ /* 0x000fc60007f3e0ff */
[----:B------:R-:W2:Y:S01]  /*10330*/  LDL.LU R17, [R1+0x2c] ;  /* 0x00002c0001117983 */ /* 0x000ea20000300800 */
[----:B------:R-:W-:-:S03]  /*10340*/  IADD3 R68, P2, PT, R22, R13, RZ ;  /* 0x0000000d16447210 */ /* 0x000fc60007f5e0ff */
[----:B------:R-:W-:Y:S01]  /*10350*/  STL [R1+0x47c], R8 ;  /* 0x00047c0801007387 */ /* 0x000fe20000100800 */
[----:B------:R-:W-:-:S03]  /*10360*/  LEA.HI.X.SX32 R0, R19, R12, 0x1, P0 ;  /* 0x0000000c13007211 */ /* 0x000fc600000f0eff */
[----:B------:R-:W-:Y:S01]  /*10370*/  STL [R1+0x474], R71 ;  /* 0x0004744701007387 */ /* 0x000fe20000100800 */
[----:B------:R-:W-:-:S03]  /*10380*/  LEA.HI.X.SX32 R47, R21, R12, 0x1, P1 ;  /* 0x0000000c152f7211 */ /* 0x000fc600008f0eff */
[----:B------:R-:W-:Y:S01]  /*10390*/  STL [R1+0x468], R15 ;  /* 0x0004680f01007387 */ /* 0x000fe20000100800 */
[----:B------:R-:W-:-:S03]  /*103a0*/  IADD3 R89, P0, PT, R23, R13, RZ ;  /* 0x0000000d17597210 */ /* 0x000fc60007f1e0ff */
[----:B------:R-:W-:Y:S01]  /*103b0*/  STL [R1+0x470], R72 ;  /* 0x0004704801007387 */ /* 0x000fe20000100800 */
[----:B------:R-:W-:-:S03]  /*103c0*/  LEA.HI.X.SX32 R69, R22, R12, 0x1, P2 ;  /* 0x0000000c16457211 */ /* 0x000fc600010f0eff */
[----:B------:R-:W-:Y:S01]  /*103d0*/  STL [R1+0x478], R16 ;  /* 0x0004781001007387 */ /* 0x000fe20000100800 */
[----:B------:R-:W-:-:S03]  /*103e0*/  IADD3 R90, P1, PT, R25, R13, RZ ;  /* 0x0000000d195a7210 */ /* 0x000fc60007f3e0ff */
[----:B------:R-:W-:Y:S01]  /*103f0*/  STL [R1+0x484], R85 ;  /* 0x0004845501007387 */ /* 0x000fe20000100800 */
[----:B------:R-:W-:-:S03]  /*10400*/  IADD3 R53, P2, PT, R26, R13, RZ ;  /* 0x0000000d1a357210 */ /* 0x000fc60007f5e0ff */
[----:B------:R-:W-:Y:S01]  /*10410*/  STL [R1+0x48c], R51 ;  /* 0x00048c3301007387 */ /* 0x000fe20000100800 */
[----:B------:R-:W-:-:S03]  /*10420*/  LEA.HI.X.SX32 R7, R23, R12, 0x1, P0 ;  /* 0x0000000c17077211 */ /* 0x000fc600000f0eff */
[----:B------:R-:W-:Y:S01]  /*10430*/  STL [R1+0x480], R0 ;  /* 0x0004800001007387 */ /* 0x000fe20000100800 */
[----:B------:R-:W-:-:S03]  /*10440*/  LEA.HI.X.SX32 R87, R25, R12, 0x1, P1 ;  /* 0x0000000c19577211 */ /* 0x000fc600008f0eff */
[----:B------:R-:W-:Y:S01]  /*10450*/  STL [R1+0x494], R68 ;  /* 0x0004944401007387 */ /* 0x000fe20000100800 */
[----:B------:R-:W-:-:S03]  /*10460*/  LEA.HI.X.SX32 R52, R26, R12, 0x1, P2 ;  /* 0x0000000c1a347211 */ /* 0x000fc600010f0eff */
[----:B------:R-:W-:Y:S01]  /*10470*/  STL [R1+0x488], R47 ;  /* 0x0004882f01007387 */ /* 0x000fe20000100800 */
[----:B------:R-:W-:-:S03]  /*10480*/  IADD3 R66, P0, PT, R27, R13, RZ ;  /* 0x0000000d1b427210 */ /* 0x000fc60007f1e0ff */
        /* <DEDUP_REMOVED lines=21> */
[----:B------:R-:W-:Y:S01]  /*105e0*/  IADD3 R88, P0, PT, R31, R13, RZ ;  /* 0x0000000d1f587210 */ /* 0x000fe20007f1e0ff */
[----:B------:R-:W-:Y:S02]  /*105f0*/  IMAD R34, R34, UR35, RZ ;  /* 0x0000002322227c24 */ /* 0x000fe4000f8e02ff */
[----:B------:R-:W-:Y:S01]  /*10600*/  STL [R1+0x4b8], R19 ;  /* 0x0004b81301007387 */ /* 0x000fe20000100800 */
[----:B------:R-:W-:-:S03]  /*10610*/  LEA.HI.X.SX32 R50, R32, R12, 0x1, P2 ;  /* 0x0000000c20327211 */ /* 0x000fc600010f0eff */
[----:B------:R-:W-:Y:S01]  /*10620*/  STL [R1+0x4c0], R93 ;  /* 0x0004c05d01007387 */ /* 0x000fe20000100800 */
[-C--:B------:R-:W-:Y:S01]  /*10630*/  IADD3 R81, P1, PT, R36, R13.reuse, RZ ;  /* 0x0000000d24517210 */ /* 0x080fe20007f3e0ff */
[----:B------:R-:W-:Y:S02]  /*10640*/  IMAD R38, R38, UR36, RZ ;  /* 0x0000002426267c24 */ /* 0x000fe4000f8e02ff */
[----:B------:R-:W-:Y:S01]  /*10650*/  STL [R1+0x4cc], R55 ;  /* 0x0004cc3701007387 */ /* 0x000fe20000100800 */
[----:B------:R-:W-:Y:S01]  /*10660*/  IADD3 R62, P2, PT, R35, R13, RZ ;  /* 0x0000000d233e7210 */ /* 0x000fe20007f5e0ff */
[----:B------:R-:W-:Y:S02]  /*10670*/  IMAD R37, R37, UR37, RZ ;  /* 0x0000002525257c24 */ /* 0x000fe4000f8e02ff */
[----:B------:R-:W-:Y:S01]  /*10680*/  STL [R1+0x4dc], R92 ;  /* 0x0004dc5c01007387 */ /* 0x000fe20000100800 */
[----:B------:R-:W-:-:S03]  /*10690*/  LEA.HI.X.SX32 R84, R31, R12, 0x1, P0 ;  /* 0x0000000c1f547211 */ /* 0x000fc600000f0eff */
[----:B------:R-:W-:Y:S01]  /*106a0*/  STL [R1+0x4d4], R64 ;  /* 0x0004d44001007387 */ /* 0x000fe20000100800 */
[----:B------:R-:W-:-:S03]  /*106b0*/  LEA.HI.X.SX32 R76, R36, R12, 0x1, P1 ;  /* 0x0000000c244c7211 */ /* 0x000fc600008f0eff */
[----:B------:R-:W-:Y:S01]  /*106c0*/  STL [R1+0x4c8], R54 ;  /* 0x0004c83601007387 */ /* 0x000fe20000100800 */
[----:B------:R-:W-:-:S03]  /*106d0*/  IADD3 R21, P0, PT, R34, R13, RZ ;  /* 0x0000000d22157210 */ /* 0x000fc60007f1e0ff */
[----:B------:R-:W-:Y:S01]  /*106e0*/  STL [R1+0x4d0], R65 ;  /* 0x0004d04101007387 */ /* 0x000fe20000100800 */
[----:B------:R-:W-:Y:S01]  /*106f0*/  LEA.HI.X.SX32 R63, R35, R12, 0x1, P2 ;  /* 0x0000000c233f7211 */ /* 0x000fe200010f0eff */
[----:B------:R-:W-:Y:S02]  /*10700*/  IMAD R42, R42, UR38, RZ ;  /* 0x000000262a2a7c24 */ /* 0x000fe4000f8e02ff */
[----:B------:R-:W-:Y:S01]  /*10710*/  STL [R1+0x4d8], R50 ;  /* 0x0004d83201007387 */ /* 0x000fe20000100800 */
[-C--:B------:R-:W-:Y:S01]  /*10720*/  IADD3 R11, P1, PT, R38, R13.reuse, RZ ;  /* 0x0000000d260b7210 */ /* 0x080fe20007f3e0ff */
[----:B------:R-:W-:Y:S02]  /*10730*/  IMAD R24, R24, UR39, RZ ;  /* 0x0000002718187c24 */ /* 0x000fe4000f8e02ff */
[----:B------:R-:W-:Y:S01]  /*10740*/  STL [R1+0x4e4], R88 ;  /* 0x0004e45801007387 */ /* 0x000fe20000100800 */
[----:B------:R-:W-:Y:S01]  /*10750*/  IADD3 R79, P2, PT, R37, R13, RZ ;  /* 0x0000000d254f7210 */ /* 0x000fe20007f5e0ff */
[----:B------:R-:W-:-:S02]  /*10760*/  IMAD R40, R40, UR40, RZ ;  /* 0x0000002828287c24 */ /* 0x000fc4000f8e02ff */
        /* <DEDUP_REMOVED lines=9> */
[-C--:B------:R-:W-:Y:S01]  /*10800*/  IADD3 R82, P1, PT, R24, R13.reuse, RZ ;  /* 0x0000000d18527210 */ /* 0x080fe20007f3e0ff */
[----:B------:R-:W-:Y:S02]  /*10810*/  IMAD R39, R39, UR41, RZ ;  /* 0x0000002927277c24 */ /* 0x000fe4000f8e02ff */
[----:B------:R-:W-:Y:S01]  /*10820*/  STL [R1+0x4fc], R21 ;  /* 0x0004fc1501007387 */ /* 0x000fe20000100800 */
[----:B------:R-:W-:Y:S01]  /*10830*/  IADD3 R9, P2, PT, R40, R13, RZ ;  /* 0x0000000d28097210 */ /* 0x000fe20007f5e0ff */
[----:B------:R-:W-:Y:S02]  /*10840*/  IMAD R44, R44, UR43, RZ ;  /* 0x0000002b2c2c7c24 */ /* 0x000fe4000f8e02ff */
[----:B------:R-:W-:Y:S01]  /*10850*/  STL [R1+0x504], R11 ;  /* 0x0005040b01007387 */ /* 0x000fe20000100800 */
[----:B------:R-:W-:Y:S01]  /*10860*/  IMAD R45, R45, UR42, RZ ;  /* 0x0000002a2d2d7c24 */ /* 0x000fe2000f8e02ff */
[----:B------:R-:W-:-:S02]  /*10870*/  LEA.HI.X.SX32 R61, R42, R12, 0x1, P0 ;  /* 0x0000000c2a3d7211 */ /* 0x000fc400000f0eff */
[----:B------:R-:W-:Y:S01]  /*10880*/  STL [R1+0x4f8], R6 ;  /* 0x0004f80601007387 */ /* 0x000fe20000100800 */
[----:B------:R-:W-:Y:S01]  /*10890*/  IMAD R43, R43, UR44, RZ ;  /* 0x0000002c2b2b7c24 */ /* 0x000fe2000f8e02ff */
[-C--:B------:R-:W-:Y:S02]  /*108a0*/  LEA.HI.X.SX32 R5, R24, R12.reuse, 0x1, P1 ;  /* 0x0000000c18057211 */ /* 0x080fe400008f0eff */
[----:B------:R-:W-:Y:S01]  /*108b0*/  STL [R1+0x50c], R79 ;  /* 0x00050c4f01007387 */ /* 0x000fe20000100800 */
[----:B------:R-:W-:-:S03]  /*108c0*/  LEA.HI.X.SX32 R10, R40, R12, 0x1, P2 ;  /* 0x0000000c280a7211 */ /* 0x000fc600010f0eff */
[----:B------:R-:W-:Y:S01]  /*108d0*/  STL [R1+0x500], R86 ;  /* 0x0005005601007387 */ /* 0x000fe20000100800 */
[----:B------:R-:W-:Y:S01]  /*108e0*/  IMAD R41, R41, UR45, RZ ;  /* 0x0000002d29297c24 */ /* 0x000fe2000f8e02ff */
[-C--:B------:R-:W-:Y:S02]  /*108f0*/  IADD3 R75, P0, PT, R39, R13.reuse, RZ ;  /* 0x0000000d274b7210 */ /* 0x080fe40007f1e0ff */
[----:B------:R-:W-:Y:S01]  /*10900*/  STL [R1+0x508], R80 ;  /* 0x0005085001007387 */ /* 0x000fe20000100800 */
[----:B------:R-:W-:-:S03]  /*10910*/  IADD3 R3, P2, PT, R44, R13, RZ ;  /* 0x0000000d2c037210 */ /* 0x000fc60007f5e0ff */
[----:B------:R-:W-:Y:S01]  /*10920*/  STL [R1+0x51c], R82 ;  /* 0x00051c5201007387 */ /* 0x000fe20000100800 */
[----:B------:R-:W-:-:S03]  /*10930*/  IADD3 R58, P1, PT, R45, R13, RZ ;  /* 0x0000000d2d3a7210 */ /* 0x000fc60007f3e0ff */
[----:B------:R-:W-:Y:S01]  /*10940*/  STL [R1+0x514], R60 ;  /* 0x0005143c01007387 */ /* 0x000fe20000100800 */
[----:B-1----:R-:W-:Y:S01]  /*10950*/  IMAD R20, R20, UR18, RZ ;  /* 0x0000001214147c24 */ /* 0x002fe2000f8e02ff */
[-C--:B------:R-:W-:Y:S02]  /*10960*/  IADD3 R42, P4, PT, R43, R13.reuse, RZ ;  /* 0x0000000d2b2a7210 */ /* 0x080fe40007f9e0ff */
[----:B------:R-:W-:Y:S01]  /*10970*/  STL [R1+0x524], R9 ;  /* 0x0005240901007387 */ /* 0x000fe20000100800 */
[----:B------:R-:W-:-:S03]  /*10980*/  IADD3 R73, P5, PT, R41, R13, RZ ;  /* 0x0000000d29497210 */ /* 0x000fc60007fbe0ff */
[----:B------:R-:W-:Y:S04]  /*10990*/  STL [R1+0x510], R61 ;  /* 0x0005103d01007387 */ /* 0x000fe80000100800 */
[----:B------:R-:W-:Y:S04]  /*109a0*/  STL [R1+0x518], R5 ;  /* 0x0005180501007387 */ /* 0x000fe80000100800 */
        /* <DEDUP_REMOVED lines=9> */
[----:B0-----:R-:W-:-:S03]  /*10a40*/  VIADD R48, R14, 0x3f ;  /* 0x0000003f0e307836 */ /* 0x001fc60000000000 */
[----:B------:R-:W3:Y:S04]  /*10a50*/  LDL.LU R13, [R1+0x28] ;  /* 0x00002800010d7983 */ /* 0x000ee80000300800 */
[----:B------:R-:W-:Y:S04]  /*10a60*/  STL [R1+0x538], R73 ;  /* 0x0005384901007387 */ /* 0x000fe80000100800 */
[----:B------:R-:W4:Y:S01]  /*10a70*/  LDL.LU R45, [R1+0x14] ;  /* 0x00001400012d7983 */ /* 0x000f220000300800 */
[----:B------:R-:W-:-:S03]  /*10a80*/  LEA.HI.X.SX32 R43, R43, R12, 0x1, P4 ;  /* 0x0000000c2b2b7211 */ /* 0x000fc600020f0eff */
[----:B------:R-:W2:Y:S01]  /*10a90*/  LDL.LU R44, [R1+0x1c] ;  /* 0x00001c00012c7983 */ /* 0x000ea20000300800 */
[----:B------:R-:W-:-:S03]  /*10aa0*/  LEA.HI.X.SX32 R74, R41, R12, 0x1, P5 ;  /* 0x0000000c294a7211 */ /* 0x000fc600028f0eff */
[----:B------:R-:W-:Y:S01]  /*10ab0*/  STL [R1+0x3f4], R78 ;  /* 0x0003f44e01007387 */ /* 0x000fe20000100800 */
[----:B------:R-:W-:-:S03]  /*10ac0*/  LEA.HI.X.SX32 R57, R20, R12, 0x1, P6 ;  /* 0x0000000c14397211 */ /* 0x000fc600030f0eff */
[----:B------:R-:W-:Y:S01]  /*10ad0*/  STL [R1+0x40c], R56 ;  /* 0x00040c3801007387 */ /* 0x000fe20000100800 */
[----:B------:R-:W-:-:S03]  /*10ae0*/  ISETP.GT.AND P0, PT, R48, 0x3f, PT ;  /* 0x0000003f3000780c */ /* 0x000fc60003f04270 */
[----:B------:R-:W-:Y:S04]  /*10af0*/  STL [R1+0x400], R4 ;  /* 0x0004000401007387 */ /* 0x000fe80000100800 */
[----:B------:R-:W-:Y:S04]  /*10b00*/  STL [R1+0x3fc], R59 ;  /* 0x0003fc3b01007387 */ /* 0x000fe80000100800 */
[----:B------:R-:W2:Y:S01]  /*10b10*/  LDL.LU R41, [R1+0x24] ;  /* 0x0000240001297983 */ /* 0x000ea20000300800 */
[----:B------:R-:W-:-:S03]  /*10b20*/  ISETP.LT.AND P0, PT, R70, R14, P0 ;  /* 0x0000000e4600720c */ /* 0x000fc60000701270 */
[----:B------:R-:W2:Y:S04]  /*10b30*/  LDL.LU R12, [R1+0x30] ;  /* 0x00003000010c7983 */ /* 0x000ea80000300800 */
[----:B------:R-:W2:Y:S04]  /*10b40*/  LDL.LU R20, [R1+0x20] ;  /* 0x0000200001147983 */ /* 0x000ea80000300800 */
[----:B------:R-:W-:Y:S04]  /*10b50*/  STL [R1+0x404], R43 ;  /* 0x0004042b01007387 */ /* 0x000fe80000100800 */
[----:B------:R-:W-:Y:S04]  /*10b60*/  STL [R1+0x408], R74 ;  /* 0x0004084a01007387 */ /* 0x000fe80000100800 */
[----:B------:R-:W2:Y:S04]  /*10b70*/  LDL.LU R14, [R1+0xc38] ;  /* 0x000c3800010e7983 */ /* 0x000ea80000300800 */
[----:B------:R-:W3:Y:S04]  /*10b80*/  LDL.LU R70, [R1+0xc34] ;  /* 0x000c340001467983 */ /* 0x000ee80000300800 */
[----:B------:R-:W-:Y:S01]  /*10b90*/  STL [R1+0x3f8], R57 ;  /* 0x0003f83901007387 */ /* 0x000fe20000100800 */
[----:B--2---:R-:W-:-:S03]  /*10ba0*/  PRMT R14, RZ, 0x7610, R14 ;  /* 0x00007610ff0e7816 */ /* 0x004fc6000000000e */
[----:B---3--:R0:W-:Y:S04]  /*10bb0*/  STS.U8 [R70+UR9+0x2780], R12 ;  /* 0x0027800c46007988 */ /* 0x0081e80008000009 */
[----:B------:R1:W-:Y:S01]  /*10bc0*/  STS.U8 [R70+UR9+0x4780], R13 ;  /* 0x0047800d46007988 */ /* 0x0003e20008000009 */
[----:B0-----:R-:W-:Y:S02]  /*10bd0*/  @P0 IMAD.MOV.U32 R12, RZ, RZ, R49 ;  /* 0x000000ffff0c0224 */ /* 0x001fe400078e0031 */
[----:B-1----:R-:W-:Y:S01]  /*10be0*/  @P0 IMAD.MOV.U32 R13, RZ, RZ, R77 ;  /* 0x000000ffff0d0224 */ /* 0x002fe200078e004d */
[----:B------:R0:W-:Y:S04]  /*10bf0*/  STS.U8 [R70+UR9+0x6780], R17 ;  /* 0x0067801146007988 */ /* 0x0001e80008000009 */
[----:B------:R1:W2:Y:S04]  /*10c00*/  @P0 LDG.E.U8 R14, desc[UR24][R12.64] ;  /* 0x000000180c0e0981 */ /* 0x0002a8000c1e1100 */
[----:B------:R-:W2:Y:S01]  /*10c10*/  LDL.LU R77, [R1+0xc30] ;  /* 0x000c3000014d7983 */ /* 0x000ea20000300800 */
[----:B0-----:R-:W-:-:S02]  /*10c20*/  @P0 IMAD.MOV.U32 R17, RZ, RZ, R16 ;  /* 0x000000ffff110224 */ /* 0x001fc400078e0010 */
[----:B------:R-:W-:Y:S01]  /*10c30*/  @P0 IMAD.MOV.U32 R16, RZ, RZ, R8 ;  /* 0x000000ffff100224 */ /* 0x000fe200078e0008 */
[----:B------:R-:W3:Y:S01]  /*10c40*/  LDL.LU R49, [R1+0xc2c] ;  /* 0x000c2c0001317983 */ /* 0x000ee20000300800 */
[----:B-1----:R-:W-:Y:S02]  /*10c50*/  PRMT R13, RZ, 0x7610, R13 ;  /* 0x00007610ff0d7816 */ /* 0x002fe4000000000d */
[----:B------:R-:W-:Y:S01]  /*10c60*/  PRMT R12, RZ, 0x7610, R12 ;  /* 0x00007610ff0c7816 */ /* 0x000fe2000000000c */
[----:B------:R-:W5:Y:S04]  /*10c70*/  LDL.LU R8, [R1+0xc28] ;  /* 0x000c280001087983 */ /* 0x000f680000300800 */
[----:B------:R0:W2:Y:S02]  /*10c80*/  @P0 LDG.E.U8 R13, desc[UR24][R16.64] ;  /* 0x00000018100d0981 */ /* 0x0000a4000c1e1100 */
[----:B0-----:R-:W-:-:S02]  /*10c90*/  @P0 IMAD.MOV.U32 R16, RZ, RZ, R89 ;  /* 0x000000ffff100224 */ /* 0x001fc400078e0059 */
[----:B------:R-:W-:Y:S01]  /*10ca0*/  @P0 IMAD.MOV.U32 R17, RZ, RZ, R7 ;  /* 0x000000ffff110224 */ /* 0x000fe200078e0007 */
[----:B------:R-:W-:Y:S04]  /*10cb0*/  STS.U8 [R70+UR9+0xb80], R20 ;  /* 0x000b801446007988 */ /* 0x000fe80008000009 */
[----:B------:R0:W2:Y:S04]  /*10cc0*/  @P0 LDG.E.U8 R12, desc[UR24][R16.64] ;  /* 0x00000018100c0981 */ /* 0x0000a8000c1e1100 */
[----:B------:R-:W5:Y:S04]  /*10cd0*/  LDL.LU R7, [R1+0xc24] ;  /* 0x000c240001077983 */ /* 0x000f680000300800 */
[----:B------:R-:W2:Y:S01]  /*10ce0*/  LDL.LU R89, [R1+0xc20] ;  /* 0x000c200001597983 */ /* 0x000ea20000300800 */
[----:B0-----:R-:W-:-:S03]  /*10cf0*/  PRMT R16, RZ, 0x7610, R16 ;  /* 0x00007610ff107816 */ /* 0x001fc60000000010 */
[----:B------:R0:W-:Y:S04]  /*10d00*/  STS.U8 [R70+UR9+0x2b80], R41 ;  /* 0x002b802946007988 */ /* 0x0001e80008000009 */
[----:B------:R1:W3:Y:S04]  /*10d10*/  @P0 LDG.E.U8 R16, desc[UR24][R18.64] ;  /* 0x0000001812100981 */ /* 0x0002e8000c1e1100 */
[----:B0-----:R-:W3:Y:S01]  /*10d20*/  LDL.LU R41, [R1+0xc] ;  /* 0x00000c0001297983 */ /* 0x001ee20000300800 */
[----:B-1----:R-:W-:Y:S02]  /*10d30*/  @P0 IMAD.MOV.U32 R19, RZ, RZ, R50 ;  /* 0x000000ffff130224 */ /* 0x002fe400078e0032 */
[----:B------:R-:W-:Y:S01]  /*10d40*/  @P0 IMAD.MOV.U32 R18, RZ, RZ, R92 ;  /* 0x000000ffff120224 */ /* 0x000fe200078e005c */
[----:B------:R-:W3:Y:S04]  /*10d50*/  LDL.LU R50, [R1+0xc1c] ;  /* 0x000c1c0001327983 */ /* 0x000ee80000300800 */
[----:B------:R-:W3:Y:S01]  /*10d60*/  LDL.LU R92, [R1+0xc18] ;  /* 0x000c1800015c7983 */ /* 0x000ee20000300800 */
[----:B------:R-:W-:Y:S01]  /*10d70*/  PRMT R17, RZ, 0x7610, R17 ;  /* 0x00007610ff117816 */ /* 0x000fe20000000011 */
[----:B------:R-:W-:-:S02]  /*10d80*/  @P0 IMAD.MOV.U32 R20, RZ, RZ, R21 ;  /* 0x000000ffff140224 */ /* 0x000fc400078e0015 */
[----:B------:R-:W-:-:S03]  /*10d90*/  @P0 IMAD.MOV.U32 R21, RZ, RZ, R6 ;  /* 0x000000ffff150224 */ /* 0x000fc600078e0006 */
[----:B------:R0:W3:Y:S01]  /*10da0*/  @P0 LDG.E.U8 R17, desc[UR24][R18.64] ;  /* 0x0000001812110981 */ /* 0x0000e2000c1e1100 */
[----:B------:R-:W-:Y:S02]  /*10db0*/  PRMT R26, RZ, 0x7610, R26 ;  /* 0x00007610ff1a7816 */ /* 0x000fe4000000001a */
[----:B0-----:R-:W-:Y:S01]  /*10dc0*/  PRMT R19, RZ, 0x7610, R19 ;  /* 0x00007610ff137816 */ /* 0x001fe20000000013 */
[----:B------:R0:W-:Y:S05]  /*10dd0*/  STS.U8 [R70+UR9+0x4b80], R44 ;  /* 0x004b802c46007988 */ /* 0x0001ea0008000009 */
[----:B------:R1:W3:Y:S01]  /*10de0*/  @P0 LDG.E.U8 R19, desc[UR24][R20.64] ;  /* 0x0000001814130981 */ /* 0x0002e2000c1e1100 */
[----:B------:R-:W-:-:S03]  /*10df0*/  PRMT R23, RZ, 0x7610, R23 ;  /* 0x00007610ff177816 */ /* 0x000fc60000000017 */
[----:B----4-:R4:W-:Y:S04]  /*10e00*/  STS.U8 [R70+UR9+0x6b80], R45 ;  /* 0x006b802d46007988 */ /* 0x0109e80008000009 */
[----:B0-----:R-:W3:Y:S01]  /*10e10*/  LDL.LU R44, [R1+0x10] ;  /* 0x00001000012c7983 */ /* 0x001ee20000300800 */
[----:B-1----:R-:W-:Y:S02]  /*10e20*/  @P0 IMAD.MOV.U32 R20, RZ, RZ, R82 ;  /* 0x000000ffff140224 */ /* 0x002fe400078e0052 */
[----:B------:R-:W-:Y:S01]  /*10e30*/  @P0 IMAD.MOV.U32 R21, RZ, RZ, R5 ;  /* 0x000000ffff150224 */ /* 0x000fe200078e0005 */
[----:B----4-:R-:W4:Y:S04]  /*10e40*/  LDL.LU R45, [R1+0x18] ;  /* 0x00001800012d7983 */ /* 0x010f280000300800 */
[----:B------:R-:W5:Y:S04]  /*10e50*/  LDL.LU R6, [R1+0xc14] ;  /* 0x000c140001067983 */ /* 0x000f680000300800 */
[----:B------:R0:W4:Y:S02]  /*10e60*/  @P0 LDG.E.U8 R26, desc[UR24][R20.64] ;  /* 0x00000018141a0981 */ /* 0x000124000c1e1100 */
[----:B0-----:R-:W-:-:S02]  /*10e70*/  @P0 IMAD.MOV.U32 R20, RZ, RZ, R3 ;  /* 0x000000ffff140224 */ /* 0x001fc400078e0003 */
[----:B------:R-:W-:-:S05]  /*10e80*/  @P0 IMAD.MOV.U32 R21, RZ, RZ, R4 ;  /* 0x000000ffff150224 */ /* 0x000fca00078e0004 */
[----:B------:R0:W4:Y:S04]  /*10e90*/  @P0 LDG.E.U8 R23, desc[UR24][R20.64] ;  /* 0x0000001814170981 */ /* 0x000128000c1e1100 */
[----:B--2---:R1:W-:Y:S04]  /*10ea0*/  STS.U8 [R70+UR9+0xf80], R89 ;  /* 0x000f805946007988 */ /* 0x0043e80008000009 */
[----:B-1----:R-:W2:Y:S04]  /*10eb0*/  LDL.LU R89, [R1+0x8] ;  /* 0x0000080001597983 */ /* 0x002ea80000300800 */
[----:B------:R-:W5:Y:S04]  /*10ec0*/  LDL.LU R5, [R1+0xc10] ;  /* 0x000c100001057983 */ /* 0x000f680000300800 */
[----:B------:R-:W2:Y:S04]  /*10ed0*/  LDL.LU R82, [R1+0xc0c] ;  /* 0x000c0c0001527983 */ /* 0x000ea80000300800 */
[----:B---3--:R1:W-:Y:S04]  /*10ee0*/  STS.U8 [R70+UR9+0x2f80], R92 ;  /* 0x002f805c46007988 */ /* 0x0083e80008000009 */
[----:B-1----:R-:W3:Y:S04]  /*10ef0*/  LDL.LU R92, [R1+0x4] ;  /* 0x00000400015c7983 */ /* 0x002ee80000300800 */
[----:B------:R-:W5:Y:S04]  /*10f00*/  LDL.LU R4, [R1+0xc08] ;  /* 0x000c080001047983 */ /* 0x000f680000300800 */
[----:B------:R-:W5:Y:S04]  /*10f10*/  LDL.LU R3, [R1+0xc04] ;  /* 0x000c040001037983 */ /* 0x000f680000300800 */
[----:B------:R-:W2:Y:S01]  /*10f20*/  LDL.LU R21, [R1] ;  /* 0x0000000001157983 */ /* 0x000ea20000300800 */
[----:B------:R-:W-:Y:S01]  /*10f30*/  PRMT R40, RZ, 0x7610, R40 ;  /* 0x00007610ff287816 */ /* 0x000fe20000000028 */
[----:B0-----:R-:W-:Y:S01]  /*10f40*/  @P0 IMAD.MOV.U32 R20, RZ, RZ, R2 ;  /* 0x000000ffff140224 */ /* 0x001fe200078e0002 */
[----:B------:R-:W-:-:S02]  /*10f50*/  PRMT R37, RZ, 0x7610, R37 ;  /* 0x00007610ff257816 */ /* 0x000fc40000000025 */
[----:B------:R-:W-:Y:S02]  /*10f60*/  PRMT R34, RZ, 0x7610, R34 ;  /* 0x00007610ff227816 */ /* 0x000fe40000000022 */
[----:B------:R-:W-:Y:S02]  /*10f70*/  PRMT R32, RZ, 0x7610, R32 ;  /* 0x00007610ff207816 */ /* 0x000fe40000000020 */
[----:B------:R-:W-:Y:S02]  /*10f80*/  PRMT R30, RZ, 0x7610, R30 ;  /* 0x00007610ff1e7816 */ /* 0x000fe4000000001e */
[----:B------:R-:W-:Y:S01]  /*10f90*/  PRMT R28, RZ, 0x7610, R28 ;  /* 0x00007610ff1c7816 */ /* 0x000fe2000000001c */
[----:B--2---:R0:W-:Y:S02]  /*10fa0*/  STS.U8 [R70+UR9+0x4f80], R21 ;  /* 0x004f801546007988 */ /* 0x0041e40008000009 */
[----:B0-----:R-:W-:Y:S02]  /*10fb0*/  @P0 IMAD.MOV.U32 R21, RZ, RZ, R83 ;  /* 0x000000ffff150224 */ /* 0x001fe400078e0053 */
[----:B------:R-:W2:Y:S04]  /*10fc0*/  LDL.LU R83, [R1+0xc00] ;  /* 0x000c000001537983 */ /* 0x000ea80000300800 */
[----:B------:R0:W2:Y:S04]  /*10fd0*/  @P0 LDG.E.U8 R40, desc[UR24][R20.64] ;  /* 0x0000001814280981 */ /* 0x0000a8000c1e1100 */
[----:B------:R-:W5:Y:S01]  /*10fe0*/  LDL.LU R2, [R1+0xbfc] ;  /* 0x000bfc0001027983 */ /* 0x000f620000300800 */
[----:B0-----:R-:W-:-:S02]  /*10ff0*/  @P0 IMAD.MOV.U32 R20, RZ, RZ, R85 ;  /* 0x000000ffff140224 */ /* 0x001fc400078e0055 */
[----:B------:R-:W-:Y:S02]  /*11000*/  @P0 IMAD.MOV.U32 R21, RZ, RZ, R0 ;  /* 0x000000ffff150224 */ /* 0x000fe400078e0000 */
[----:B------:R-:W5:Y:S04]  /*11010*/  LDL.LU R0, [R1+0xbf8] ;  /* 0x000bf80001007983 */ /* 0x000f680000300800 */
[----:B------:R0:W2:Y:S04]  /*11020*/  @P0 LDG.E.U8 R37, desc[UR24][R20.64] ;  /* 0x0000001814250981 */ /* 0x0000a8000c1e1100 */
[----:B------:R-:W2:Y:S01]  /*11030*/  LDL.LU R85, [R1+0xbf4] ;  /* 0x000bf40001557983 */ /* 0x000ea20000300800 */
[----:B0-----:R-:W-:-:S02]  /*11040*/  @P0 IMAD.MOV.U32 R20, RZ, RZ, R90 ;  /* 0x000000ffff140224 */ /* 0x001fc400078e005a */
[----:B------:R-:W-:Y:S02]  /*11050*/  @P0 IMAD.MOV.U32 R21, RZ, RZ, R87 ;  /* 0x000000ffff150224 */ /* 0x000fe400078e0057 */
[----:B------:R-:W2:Y:S04]  /*11060*/  LDL.LU R87, [R1+0xbf0] ;  /* 0x000bf00001577983 */ /* 0x000ea80000300800 */
        /* <DEDUP_REMOVED lines=12> */
[----:B0-----:R-:W-:-:S03]  /*11130*/  @P0 IMAD.MOV.U32 R21, RZ, RZ, R86 ;  /* 0x000000ffff150224 */ /* 0x001fc600078e0056 */
[----:B------:R-:W2:Y:S01]  /*11140*/  LDL.LU R86, [R1+0xbd8] ;  /* 0x000bd80001567983 */ /* 0x000ea20000300800 */
[----:B------:R-:W-:Y:S01]  /*11150*/  @P0 IMAD.MOV.U32 R20, RZ, RZ, R11 ;  /* 0x000000ffff140224 */ /* 0x000fe200078e000b */
[----:B------:R-:W-:-:S04]  /*11160*/  PRMT R25, RZ, 0x7610, R25 ;  /* 0x00007610ff197816 */ /* 0x000fc80000000019 */
[----:B------:R0:W2:Y:S01]  /*11170*/  @P0 LDG.E.U8 R28, desc[UR24][R20.64] ;  /* 0x00000018141c0981 */ /* 0x0000a2000c1e1100 */
[----:B------:R-:W-:Y:S01]  /*11180*/  PRMT R22, RZ, 0x7610, R22 ;  /* 0x00007610ff167816 */ /* 0x000fe20000000016 */
[----:B0-----:R-:W-:Y:S02]  /*11190*/  @P0 IMAD.MOV.U32 R20, RZ, RZ, R9 ;  /* 0x000000ffff140224 */ /* 0x001fe400078e0009 */
[----:B------:R-:W-:-:S05]  /*111a0*/  @P0 IMAD.MOV.U32 R21, RZ, RZ, R10 ;  /* 0x000000ffff150224 */ /* 0x000fca00078e000a */
        /* <DEDUP_REMOVED lines=19> */
[----:B------:R-:W-:Y:S01]  /*112e0*/  @P0 IMAD.MOV.U32 R21, RZ, RZ, R54 ;  /* 0x000000ffff150224 */ /* 0x000fe200078e0036 */
[----:B---3--:R-:W-:Y:S04]  /*112f0*/  STS.U8 [R70+UR9+0x6f80], R92 ;  /* 0x006f805c46007988 */ /* 0x008fe80008000009 */
[----:B------:R0:W3:Y:S01]  /*11300*/  @P0 LDG.E.U8 R31, desc[UR24][R20.64] ;  /* 0x00000018141f0981 */ /* 0x0000e2000c1e1100 */
[----:B------:R-:W-:-:S03]  /*11310*/  PRMT R27, RZ, 0x7610, R27 ;  /* 0x00007610ff1b7816 */ /* 0x000fc6000000001b */
[----:B------:R-:W-:Y:S01]  /*11320*/  STS.U8 [R70+UR9+0x1380], R89 ;  /* 0x0013805946007988 */ /* 0x000fe20008000009 */
[----:B0-----:R-:W-:Y:S02]  /*11330*/  @P0 IMAD.MOV.U32 R20, RZ, RZ, R81 ;  /* 0x000000ffff140224 */ /* 0x001fe400078e0051 */
[----:B------:R-:W-:Y:S01]  /*11340*/  @P0 IMAD.MOV.U32 R21, RZ, RZ, R76 ;  /* 0x000000ffff150224 */ /* 0x000fe200078e004c */
[----:B------:R-:W-:Y:S04]  /*11350*/  STS.U8 [R70+UR9+0x3380], R41 ;  /* 0x0033802946007988 */ /* 0x000fe80008000009 */
[----:B------:R-:W-:Y:S04]  /*11360*/  STS.U8 [R70+UR9+0x5380], R44 ;  /* 0x0053802c46007988 */ /* 0x000fe80008000009 */
[----:B----4-:R-:W-:Y:S04]  /*11370*/  STS.U8 [R70+UR9+0x7380], R45 ;  /* 0x0073802d46007988 */ /* 0x010fe80008000009 */
[----:B------:R0:W4:Y:S01]  /*11380*/  @P0 LDG.E.U8 R29, desc[UR24][R20.64] ;  /* 0x00000018141d0981 */ /* 0x000122000c1e1100 */
[----:B------:R-:W-:Y:S01]  /*11390*/  PRMT R24, RZ, 0x7610, R24 ;  /* 0x00007610ff187816 */ /* 0x000fe20000000018 */
[----:B0-----:R-:W-:-:S02]  /*113a0*/  @P0 IMAD.MOV.U32 R20, RZ, RZ, R79 ;  /* 0x000000ffff140224 */ /* 0x001fc400078e004f */
[----:B------:R-:W-:-:S05]  /*113b0*/  @P0 IMAD.MOV.U32 R21, RZ, RZ, R80 ;  /* 0x000000ffff150224 */ /* 0x000fca00078e0050 */
[----:B------:R0:W3:Y:S01]  /*113c0*/  @P0 LDG.E.U8 R27, desc[UR24][R20.64] ;  /* 0x00000018141b0981 */ /* 0x0000e2000c1e1100 */
[----:B------:R-:W-:Y:S02]  /*113d0*/  @P0 IMAD.MOV.U32 R15, RZ, RZ, R67 ;  /* 0x000000ffff0f0224 */ /* 0x000fe400078e0043 */
[----:B0-----:R-:W-:Y:S02]  /*113e0*/  @P0 IMAD.MOV.U32 R20, RZ, RZ, R75 ;  /* 0x000000ffff140224 */ /* 0x001fe400078e004b */
[----:B------:R-:W-:-:S05]  /*113f0*/  @P0 IMAD.MOV.U32 R21, RZ, RZ, R78 ;  /* 0x000000ffff150224 */ /* 0x000fca00078e004e */
[----:B------:R0:W3:Y:S01]  /*11400*/  @P0 LDG.E.U8 R24, desc[UR24][R20.64] ;  /* 0x0000001814180981 */ /* 0x0000e2000c1e1100 */
[----:B------:R-:W-:Y:S02]  /*11410*/  PRMT R18, RZ, 0x7610, R18 ;  /* 0x00007610ff127816 */ /* 0x000fe40000000012 */
[----:B0-----:R-:W-:Y:S01]  /*11420*/  PRMT R20, RZ, 0x7610, R20 ;  /* 0x00007610ff147816 */ /* 0x001fe20000000014 */
[----:B------:R-:W-:Y:S01]  /*11430*/  @P0 IMAD.MOV.U32 R42, RZ, RZ, R73 ;  /* 0x000000ffff2a0224 */ /* 0x000fe200078e0049 */
[----:B------:R-:W-:Y:S01]  /*11440*/  PRMT R21, RZ, 0x7610, R21 ;  /* 0x00007610ff157816 */ /* 0x000fe20000000015 */
[----:B------:R-:W-:Y:S01]  /*11450*/  @P0 IMAD.MOV.U32 R43, RZ, RZ, R74 ;  /* 0x000000ffff2b0224 */ /* 0x000fe200078e004a */
[----:B------:R-:W-:-:S04]  /*11460*/  PRMT R38, RZ, 0x7610, R38 ;  /* 0x00007610ff267816 */ /* 0x000fc80000000026 */
[----:B------:R0:W3:Y:S01]  /*11470*/  @P0 LDG.E.U8 R21, desc[UR24][R42.64] ;  /* 0x000000182a150981 */ /* 0x0000e2000c1e1100 */
[----:B------:R-:W-:Y:S01]  /*11480*/  PRMT R35, RZ, 0x7610, R35 ;  /* 0x00007610ff237816 */ /* 0x000fe20000000023 */
[----:B0-----:R-:W-:Y:S02]  /*11490*/  @P0 IMAD.MOV.U32 R42, RZ, RZ, R71 ;  /* 0x000000ffff2a0224 */ /* 0x001fe400078e0047 */
[----:B------:R-:W-:-:S05]  /*114a0*/  @P0 IMAD.MOV.U32 R43, RZ, RZ, R72 ;  /* 0x000000ffff2b0224 */ /* 0x000fca00078e0048 */
[----:B------:R0:W3:Y:S02]  /*114b0*/  @P0 LDG.E.U8 R38, desc[UR24][R42.64] ;  /* 0x000000182a260981 */ /* 0x0000e4000c1e1100 */
[----:B0-----:R-:W-:Y:S02]  /*114c0*/  @P0 IMAD.MOV.U32 R42, RZ, RZ, R68 ;  /* 0x000000ffff2a0224 */ /* 0x001fe400078e0044 */
[----:B------:R-:W-:-:S05]  /*114d0*/  @P0 IMAD.MOV.U32 R43, RZ, RZ, R69 ;  /* 0x000000ffff2b0224 */ /* 0x000fca00078e0045 */
[----:B------:R-:W3:Y:S04]  /*114e0*/  @P0 LDG.E.U8 R35, desc[UR24][R42.64] ;  /* 0x000000182a230981 */ /* 0x000ee8000c1e1100 */
[----:B--2---:R-:W-:Y:S04]  /*114f0*/  STS.U8 [R70+UR9+0x1780], R84 ;  /* 0x0017805446007988 */ /* 0x004fe80008000009 */
        /* <DEDUP_REMOVED lines=11> */
[----:B------:R0:W-:Y:S02]  /*115b0*/  STS.U8 [R77+UR9+0x10000], R14 ;  /* 0x0100000e4d007988 */ /* 0x0001e40008000009 */
[----:B0-----:R-:W-:-:S05]  /*115c0*/  @P0 IMAD.MOV.U32 R14, RZ, RZ, R66 ;  /* 0x000000ffff0e0224 */ /* 0x001fca00078e0042 */
[----:B------:R0:W2:Y:S04]  /*115d0*/  @P0 LDG.E.U8 R20, desc[UR24][R14.64] ;  /* 0x000000180e140981 */ /* 0x0000a8000c1e1100 */
[----:B------:R1:W-:Y:S01]  /*115e0*/  STS.U8 [R77+UR9+0x10200], R13 ;  /* 0x0102000d4d007988 */ /* 0x0003e20008000009 */
[----:B0-----:R-:W-:Y:S02]  /*115f0*/  @P0 IMAD.MOV.U32 R14, RZ, RZ, R64 ;  /* 0x000000ffff0e0224 */ /* 0x001fe400078e0040 */
[----:B------:R-:W-:Y:S01]  /*11600*/  @P0 IMAD.MOV.U32 R15, RZ, RZ, R65 ;  /* 0x000000ffff0f0224 */ /* 0x000fe200078e0041 */
[----:B------:R0:W-:Y:S01]  /*11610*/  STS.U8 [R77+UR9+0x10400], R12 ;  /* 0x0104000c4d007988 */ /* 0x0001e20008000009 */
[----:B-1----:R-:W-:-:S03]  /*11620*/  @P0 IMAD.MOV.U32 R13, RZ, RZ, R63 ;  /* 0x000000ffff0d0224 */ /* 0x002fc600078e003f */
[----:B------:R1:W2:Y:S01]  /*11630*/  @P0 LDG.E.U8 R18, desc[UR24][R14.64] ;  /* 0x000000180e120981 */ /* 0x0002a2000c1e1100 */
[----:B0-----:R-:W-:Y:S01]  /*11640*/  @P0 IMAD.MOV.U32 R12, RZ, RZ, R62 ;  /* 0x000000ffff0c0224 */ /* 0x001fe200078e003e */
[----:B-1----:R-:W-:Y:S02]  /*11650*/  PRMT R15, RZ, 0x7610, R15 ;  /* 0x00007610ff0f7816 */ /* 0x002fe4000000000f */
[----:B------:R-:W-:-:S04]  /*11660*/  PRMT R14, RZ, 0x7610, R14 ;  /* 0x00007610ff0e7816 */ /* 0x000fc8000000000e */
        /* <DEDUP_REMOVED lines=10> */
[----:B------:R0:W2:Y:S02]  /*11710*/  @P0 LDG.E.U8 R13, desc[UR24][R16.64] ;  /* 0x00000018100d0981 */ /* 0x0000a4000c1e1100 */
[----:B0-----:R-:W-:Y:S02]  /*11720*/  @P0 IMAD.MOV.U32 R16, RZ, RZ, R56 ;  /* 0x000000ffff100224 */ /* 0x001fe400078e0038 */
[----:B------:R-:W-:-:S05]  /*11730*/  @P0 IMAD.MOV.U32 R17, RZ, RZ, R57 ;  /* 0x000000ffff110224 */ /* 0x000fca00078e0039 */
[----:B------:R-:W2:Y:S01]  /*11740*/  @P0 LDG.E.U8 R12, desc[UR24][R16.64] ;  /* 0x00000018100c0981 */ /* 0x000ea2000c1e1100 */
[----:B------:R-:W0:Y:S01]  /*11750*/  S2R R9, SR_TID.X ;  /* 0x0000000000097919 */ /* 0x000e220000002100 */
[----:B------:R-:W1:Y:S02]  /*11760*/  S2R R11, SR_TID.X ;  /* 0x00000000000b7919 */ /* 0x000e640000002100 */
[----:B------:R0:W-:Y:S04]  /*11770*/  STS.U8 [R77+UR9+0x10a00], R19 ;  /* 0x010a00134d007988 */ /* 0x0001e80008000009 */
[----:B------:R0:W-:Y:S04]  /*11780*/  STS.U8 [R77+UR9+0x10c00], R26 ;  /* 0x010c001a4d007988 */ /* 0x0001e80008000009 */
[----:B------:R0:W-:Y:S02]  /*11790*/  STS.U8 [R77+UR9+0x10e00], R23 ;  /* 0x010e00174d007988 */ /* 0x0001e40008000009 */
[----:B0-----:R-:W-:-:S02]  /*117a0*/  LOP3.LUT R9, R9, 0x7f, RZ, 0xc0, !PT ;  /* 0x0000007f09097812 */ /* 0x001fc400078ec0ff */
[----:B-1----:R-:W-:Y:S02]  /*117b0*/  LOP3.LUT R11, R11, 0x7f, RZ, 0xc0, !PT ;  /* 0x0000007f0b0b7812 */ /* 0x002fe400078ec0ff */
[C---:B------:R-:W-:Y:S02]  /*117c0*/  LOP3.LUT R10, R9.reuse, 0x20, RZ, 0x3c, !PT ;  /* 0x00000020090a7812 */ /* 0x040fe400078e3cff */
[----:B------:R-:W-:Y:S02]  /*117d0*/  LOP3.LUT R9, R9, 0x10, RZ, 0x3c, !PT ;  /* 0x0000001009097812 */ /* 0x000fe400078e3cff */
[----:B------:R-:W-:-:S03]  /*117e0*/  LOP3.LUT R11, R11, 0x30, RZ, 0x3c, !PT ;  /* 0x000000300b0b7812 */ /* 0x000fc600078e3cff */
[----:B------:R0:W-:Y:S04]  /*117f0*/  STS.U8 [R9+UR9+0x10080], R40 ;  /* 0x0100802809007988 */ /* 0x0001e80008000009 */
        /* <DEDUP_REMOVED lines=10> */
[----:B---3--:R0:W-:Y:S04]  /*118a0*/  STS.U8 [R10+UR9+0x10700], R31 ;  /* 0x0107001f0a007988 */ /* 0x0081e80008000009 */
[----:B----4-:R0:W-:Y:S04]  /*118b0*/  STS.U8 [R10+UR9+0x10900], R29 ;  /* 0x0109001d0a007988 */ /* 0x0101e80008000009 */
[----:B------:R0:W-:Y:S04]  /*118c0*/  STS.U8 [R10+UR9+0x10b00], R27 ;  /* 0x010b001b0a007988 */ /* 0x0001e80008000009 */
[----:B------:R0:W-:Y:S04]  /*118d0*/  STS.U8 [R10+UR9+0x10d00], R24 ;  /* 0x010d00180a007988 */ /* 0x0001e80008000009 */
[----:B------:R0:W-:Y:S04]  /*118e0*/  STS.U8 [R10+UR9+0x10f00], R21 ;  /* 0x010f00150a007988 */ /* 0x0001e80008000009 */
[----:B------:R0:W-:Y:S04]  /*118f0*/  STS.U8 [R11+UR9+0x10180], R38 ;  /* 0x010180260b007988 */ /* 0x0001e80008000009 */
[----:B------:R0:W-:Y:S01]  /*11900*/  STS.U8 [R11+UR9+0x10380], R35 ;  /* 0x010380230b007988 */ /* 0x0001e20008000009 */
[----:B------:R-:W-:-:S04]  /*11910*/  ISETP.NE.U32.AND P0, PT, RZ, UR7, PT ;  /* 0x00000007ff007c0c */ /* 0x000fc8000bf05070 */
[C---:B------:R-:W-:Y:S02]  /*11920*/  ISETP.LT.OR P1, PT, R48.reuse, 0x40, P0 ;  /* 0x000000403000780c */ /* 0x040fe40000721670 */
[----:B------:R-:W-:Y:S01]  /*11930*/  ISETP.GE.AND P2, PT, R48, 0x80, PT ;  /* 0x000000803000780c */ /* 0x000fe20003f46270 */
[----:B--2---:R0:W-:Y:S04]  /*11940*/  STS.U8 [R11+UR9+0x10580], R20 ;  /* 0x010580140b007988 */ /* 0x0041e80008000009 */
[----:B------:R0:W-:Y:S04]  /*11950*/  STS.U8 [R11+UR9+0x10780], R18 ;  /* 0x010780120b007988 */ /* 0x0001e80008000009 */
[----:B------:R0:W-:Y:S04]  /*11960*/  STS.U8 [R11+UR9+0x10980], R15 ;  /* 0x0109800f0b007988 */ /* 0x0001e80008000009 */
[----:B------:R0:W-:Y:S04]  /*11970*/  STS.U8 [R11+UR9+0x10b80], R14 ;  /* 0x010b800e0b007988 */ /* 0x0001e80008000009 */
[----:B------:R0:W-:Y:S04]  /*11980*/  STS.U8 [R11+UR9+0x10d80], R13 ;  /* 0x010d800d0b007988 */ /* 0x0001e80008000009 */
[----:B------:R0:W-:Y:S01]  /*11990*/  STS.U8 [R11+UR9+0x10f80], R12 ;  /* 0x010f800c0b007988 */ /* 0x0001e20008000009 */
[----:B------:R1:W-:Y:S06]  /*119a0*/  MEMBAR.ALL.CTA ;  /* 0x0000000000007992 */ /* 0x0003ec0000008000 */
[----:B-1----:R-:W1:Y:S02]  /*119b0*/  FENCE.VIEW.ASYNC.S ;  /* 0x00000000000073c6 */ /* 0x002e640000000000 */
[----:B-1----:R-:W-:Y:S06]  /*119c0*/  BAR.SYNC.DEFER_BLOCKING 0x0 ;  /* 0x0000000000007b1d */ /* 0x002fec0000010000 */
[----:B------:R-:W-:Y:S05]  /*119d0*/  @P1 BRA `(.L_x_6) ;  /* 0x0000000000dc1947 */ /* 0x000fea0003800000 */
[----:B------:R-:W-:Y:S02]  /*119e0*/  USHF.R.U32.HI UR14, URZ, 0x4, UR9 ;  /* 0x00000004ff0e7899 */ /* 0x000fe40008011609 */
[----:B------:R-:W-:Y:S02]  /*119f0*/  UIADD3 UR5, UPT, UPT, UR9, 0x10000, URZ ;  /* 0x0001000009057890 */ /* 0x000fe4000fffe0ff */
[----:B------:R-:W-:Y:S02]  /*11a00*/  USGXT.U32 UR14, UR14, 0xe ;  /* 0x0000000e0e0e789a */ /* 0x000fe40008000000 */
[----:B------:R-:W-:Y:S02]  /*11a10*/  USHF.R.U32.HI UR5, URZ, 0x4, UR5 ;  /* 0x00000004ff057899 */ /* 0x000fe40008011605 */
[----:B------:R-:W-:Y:S01]  /*11a20*/  UIADD3 UR48, UP1, UPT, UR14, 0x100, URZ ;  /* 0x000001000e307890 */ /* 0x000fe2000ff3e0ff */
[----:B------:R-:W-:Y:S01]  /*11a30*/  UMOV UR4, URZ ;  /* 0x000000ff00047c82 */ /* 0x000fe20008000000 */
[----:B------:R-:W-:-:S02]  /*11a40*/  USGXT.U32 UR6, UR5, 0xe ;  /* 0x0000000e0506789a */ /* 0x000fc40008000000 */
[----:B------:R-:W-:Y:S01]  /*11a50*/  UIADD3.X UR49, UPT, UPT, UR4, 0x40004040, URZ, UP1, !UPT ;  /* 0x4000404004317890 */ /* 0x000fe20008ffe4ff */
[----:B------:R-:W-:Y:S02]  /*11a60*/  UMOV UR5, URZ ;  /* 0x000000ff00057c82 */ /* 0x000fe40008000000 */
[----:B------:R-:W-:Y:S01]  /*11a70*/  UMOV UR4, UR11 ;  /* 0x0000000b00047c82 */ /* 0x000fe20008000000 */
[----:B------:R-:W-:Y:S01]  /*11a80*/  UMOV UR16, 0xfffffffe ;  /* 0xfffffffe00107882 */ /* 0x000fe20000000000 */
[----:B------:R-:W-:Y:S01]  /*11a90*/  UMOV UR17, 0x7fffbfdf ;  /* 0x7fffbfdf00117882 */ /* 0x000fe20000000000 */
[----:B------:R-:W-:Y:S01]  /*11aa0*/  UMOV UR7, URZ ;  /* 0x000000ff00077c82 */ /* 0x000fe20008000000 */
[----:B------:R-:W-:Y:S01]  /*11ab0*/  UMOV UR45, UR4 ;  /* 0x00000004002d7c82 */ /* 0x000fe20008000000 */
[----:B------:R-:W-:Y:S02]  /*11ac0*/  UIADD3.64 UR4, UPT, UPT, UR6, -UR16, URZ ;  /* 0x8000001006047297 */ /* 0x000fe4000fffe0ff */
[----:B------:R-:W-:-:S02]  /*11ad0*/  UIADD3 UR34, UPT, UPT, UR8, 0x40, URZ ;  /* 0x0000004008227890 */ /* 0x000fc4000fffe0ff */
[----:B------:R-:W-:Y:S02]  /*11ae0*/  UIADD3.64 UR16, UPT, UPT, UR48, 0x100, URZ ;  /* 0x0000010030107897 */ /* 0x000fe4000fffe0ff */
[----:B------:R-:W-:Y:S02]  /*11af0*/  UIADD3 UR50, UPT, UPT, UR8, 0x40, URZ ;  /* 0x0000004008327890 */ /* 0x000fe4000fffe0ff */
[----:B------:R-:W-:Y:S02]  /*11b00*/  UIADD3.64 UR36, UPT, UPT, UR48, 0x200, URZ ;  /* 0x0000020030247897 */ /* 0x000fe4000fffe0ff */
[----:B------:R-:W-:Y:S02]  /*11b10*/  UIADD3 UR35, UPT, UPT, UR8, 0x80, URZ ;  /* 0x0000008008237890 */ /* 0x000fe4000fffe0ff */
[----:B------:R-:W-:Y:S02]  /*11b20*/  UIADD3.64 UR38, UPT, UPT, UR48, 0x300, URZ ;  /* 0x0000030030267897 */ /* 0x000fe4000fffe0ff */
[----:B------:R-:W-:-:S02]  /*11b30*/  UIADD3 UR51, UPT, UPT, UR8, 0x80, URZ ;  /* 0x0000008008337890 */ /* 0x000fc4000fffe0ff */
[----:B------:R-:W-:Y:S02]  /*11b40*/  UIADD3.64 UR40, UPT, UPT, UR48, 0x400, URZ ;  /* 0x0000040030287897 */ /* 0x000fe4000fffe0ff */
[----:B------:R-:W-:Y:S02]  /*11b50*/  UIADD3 UR44, UPT, UPT, UR8, 0xc0, URZ ;  /* 0x000000c0082c7890 */ /* 0x000fe4000fffe0ff */
[----:B------:R-:W-:Y:S01]  /*11b60*/  UIADD3.64 UR42, UPT, UPT, UR48, 0x500, URZ ;  /* 0x00000500302a7897 */ /* 0x000fe2000fffe0ff */
[----:B------:R-:W-:Y:S01]  /*11b70*/  UMOV UR20, 0x0 ;  /* 0x0000000000147882 */ /* 0x000fe20000000000 */
[----:B------:R-:W-:Y:S01]  /*11b80*/  UMOV UR21, 0x8108490 ;  /* 0x0810849000157882 */ /* 0x000fe20000000000 */
[----:B------:R-:W-:Y:S01]  /*11b90*/  UIADD3 UR52, UPT, UPT, UR8, 0xc0, URZ ;  /* 0x000000c008347890 */ /* 0x000fe2000fffe0ff */
[----:B------:R-:W-:Y:S01]  /*11ba0*/  UMOV UR15, 0x40004040 ;  /* 0x40004040000f7882 */ /* 0x000fe20000000000 */
[----:B------:R-:W-:Y:S01]  /*11bb0*/  UIADD3.64 UR46, UPT, UPT, UR48, 0x600, URZ ;  /* 0x00000600302e7897 */ /* 0x000fe2000fffe0ff */
[----:B------:R-:W-:Y:S01]  /*11bc0*/  UMOV UR7, 0x80004020 ;  /* 0x8000402000077882 */ /* 0x000fe20000000000 */
[----:B------:R-:W-:Y:S01]  /*11bd0*/  UMOV UR26, 0x0 ;  /* 0x00000000001a7882 */ /* 0x000fe20000000000 */
[----:B------:R-:W-:Y:S01]  /*11be0*/  UMOV UR27, 0x8108490 ;  /* 0x08108490001b7882 */ /* 0x000fe20000000000 */
[----:B------:R-:W-:Y:S01]  /*11bf0*/  UMOV UR32, 0x0 ;  /* 0x0000000000207882 */ /* 0x000fe20000000000 */
[----:B------:R-:W-:Y:S01]  /*11c00*/  UMOV UR33, 0x8108490 ;  /* 0x0810849000217882 */ /* 0x000fe20000000000 */
[----:B------:R1:W-:Y:S01]  /*11c10*/  UTCQMMA gdesc[UR14], gdesc[UR6], tmem[UR8], tmem[UR20], idesc[UR21], !UPT ;  /* 0x00ff14060e0075ea */ /* 0x0003e2000f800308 */
[----:B------:R-:W-:Y:S01]  /*11c20*/  UMOV UR18, 0x0 ;  /* 0x0000000000127882 */ /* 0x000fe20000000000 */
[----:B------:R-:W-:Y:S01]  /*11c30*/  UMOV UR19, 0x8108490 ;  /* 0x0810849000137882 */ /* 0x000fe20000000000 */
[----:B------:R1:W-:Y:S01]  /*11c40*/  UTCQMMA gdesc[UR48], gdesc[UR4], tmem[UR8], tmem[UR26], idesc[UR27], UPT ;  /* 0x00ff1a04300075ea */ /* 0x0003e2000b800308 */
        /* <DEDUP_REMOVED lines=12> */
[----:B------:R1:W-:Y:S01]  /*11d10*/  UTCQMMA gdesc[UR42], gdesc[UR6], tmem[UR44], tmem[UR22], idesc[UR23], !UPT ;  /* 0x00ff16062a0075ea */ /* 0x0003e2000f80032c */
[----:B------:R1:W-:Y:S01]  /*11d20*/  UTCQMMA gdesc[UR46], gdesc[UR4], tmem[UR52], tmem[UR54], idesc[UR55], UPT ;  /* 0x00ff36042e0075ea */ /* 0x0003e2000b800334 */
[----:B------:R1:W-:Y:S01]  /*11d30*/  UTCBAR [UR45], URZ ;  /* 0x000000ff2d0073e9 */ /* 0x0003e200080000ff */
[----:B------:R-:W-:Y:S01]  /*11d40*/  NOP ;  /* 0x0000000000007918 */ /* 0x000fe20000000000 */
.L_x_6:
[----:B-1----:R-:W-:Y:S01]  /*11d50*/  UMOV UR4, URZ ;  /* 0x000000ff00047c82 */ /* 0x002fe20008000000 */
[----:B------:R-:W-:Y:S05]  /*11d60*/  @!P2 BRA `(.L_x_7) ;  /* 0x0000012000a0a947 */ /* 0x000fea0003800000 */
[----:B0-----:R-:W-:Y:S01]  /*11d70*/  SHF.R.S32.HI R12, RZ, 0x1f, R48 ;  /* 0x0000001fff0c7819 */ /* 0x001fe20000011430 */
[----:B------:R-:W-:Y:S01]  /*11d80*/  UIADD3 UR4, UPT, UPT, UR9, 0x8000, URZ ;  /* 0x0000800009047890 */ /* 0x000fe2000fffe0ff */
[----:B------:R-:W-:Y:S01]  /*11d90*/  IMAD.MOV.U32 R13, RZ, RZ, RZ ;  /* 0x000000ffff0d7224 */ /* 0x000fe200078e00ff */
[----:B------:R-:W-:Y:S01]  /*11da0*/  UMOV UR5, URZ ;  /* 0x000000ff00057c82 */ /* 0x000fe20008000000 */
[----:B------:R-:W-:Y:S01]  /*11db0*/  LEA.HI R12, R12, R48, RZ, 0x6 ;  /* 0x000000300c0c7211 */ /* 0x000fe200078f30ff */
[----:B------:R-:W-:Y:S02]  /*11dc0*/  USHF.R.U32.HI UR16, URZ, 0x4, UR4 ;  /* 0x00000004ff107899 */ /* 0x000fe40008011604 */
[----:B------:R-:W-:Y:S01]  /*11dd0*/  UIADD3 UR4, UPT, UPT, UR9, 0x11000, URZ ;  /* 0x0001100009047890 */ /* 0x000fe2000fffe0ff */
[----:B------:R-:W-:Y:S01]  /*11de0*/  SHF.R.S32.HI R12, RZ, 0x6, R12 ;  /* 0x00000006ff0c7819 */ /* 0x000fe2000001140c */
[----:B------:R-:W-:Y:S02]  /*11df0*/  USGXT.U32 UR16, UR16, 0xe ;  /* 0x0000000e1010789a */ /* 0x000fe40008000000 */
[----:B------:R-:W-:Y:S01]  /*11e00*/  USHF.R.U32.HI UR4, URZ, 0x4, UR4 ;  /* 0x00000004ff047899 */ /* 0x000fe20008011604 */
[----:B------:R-:W-:Y:S01]  /*11e10*/  VIMNMX R12, PT, PT, R12, 0x2, !PT ;  /* 0x000000020c0c7848 */ /* 0x000fe20007fe0100 */
[----:B------:R-:W-:-:S02]  /*11e20*/  UIADD3 UR26, UP1, UPT, UR16, 0x100, URZ ;  /* 0x00000100101a7890 */ /* 0x000fc4000ff3e0ff */
[----:B------:R-:W-:Y:S02]  /*11e30*/  USGXT.U32 UR4, UR4, 0xe ;  /* 0x0000000e0404789a */ /* 0x000fe40008000000 */
[----:B------:R-:W-:Y:S01]  /*11e40*/  VIADD R12, R12, 0xfffffffe ;  /* 0xfffffffe0c0c7836 */ /* 0x000fe20000000000 */
[----:B------:R-:W-:Y:S02]  /*11e50*/  USHF.L.U32 UR20, UR12, 0x6, URZ ;  /* 0x000000060c147899 */ /* 0x000fe400080006ff */
[----:B------:R-:W-:Y:S02]  /*11e60*/  USHF.L.U32 UR21, UR13, 0x6, URZ ;  /* 0x000000060d157899 */ /* 0x000fe400080006ff */
[----:B------:R0:W-:Y:S01]  /*11e70*/  STL [R1+0xbd4], R12 ;  /* 0x000bd40c01007387 */ /* 0x0001e20000100800 */
[----:B------:R-:W-:Y:S01]  /*11e80*/  UIADD3.X UR27, UPT, UPT, UR5, 0x40004040, URZ, UP1, !UPT ;  /* 0x40004040051b7890 */ /* 0x000fe20008ffe4ff */
[----:B------:R-:W-:Y:S02]  /*11e90*/  UMOV UR12, 0xfffffffe ;  /* 0xfffffffe000c7882 */ /* 0x000fe40000000000 */
[----:B------:R0:W-:Y:S01]  /*11ea0*/  STL [R1+0xbc8], RZ ;  /* 0x000bc8ff01007387 */ /* 0x0001e20000100800 */
[----:B------:R-:W-:Y:S01]  /*11eb0*/  UMOV UR13, 0x7fffbfdf ;  /* 0x7fffbfdf000d7882 */ /* 0x000fe20000000000 */
[----:B------:R-:W-:-:S02]  /*11ec0*/  USHF.R.S32.HI UR23, URZ, 0x1f, UR20 ;  /* 0x0000001fff177899 */ /* 0x000fc40008011414 */
[----:B------:R-:W-:Y:S02]  /*11ed0*/  USHF.R.S32.HI UR54, URZ, 0x1f, UR21 ;  /* 0x0000001fff367899 */ /* 0x000fe40008011415 */
[----:B------:R-:W-:Y:S02]  /*11ee0*/  UIADD3.64 UR12, UPT, UPT, UR4, -UR12, URZ ;  /* 0x8000000c040c7297 */ /* 0x000fe4000fffe0ff */
[----:B------:R-:W-:Y:S02]  /*11ef0*/  UIADD3.64 UR28, UPT, UPT, UR26, 0x100, URZ ;  /* 0x000001001a1c7897 */ /* 0x000fe4000fffe0ff */
[----:B------:R-:W-:Y:S02]  /*11f00*/  UIADD3.64 UR30, UPT, UPT, UR26, 0x200, URZ ;  /* 0x000002001a1e7897 */ /* 0x000fe4000fffe0ff */
[----:B------:R-:W-:Y:S02]  /*11f10*/  UIADD3.64 UR32, UPT, UPT, UR26, 0x300, URZ ;  /* 0x000003001a207897 */ /* 0x000fe4000fffe0ff */
[----:B------:R-:W-:-:S02]  /*11f20*/  UIADD3.64 UR34, UPT, UPT, UR26, 0x400, URZ ;  /* 0x000004001a227897 */ /* 0x000fc4000fffe0ff */
[----:B------:R-:W-:Y:S02]  /*11f30*/  UIADD3.64 UR36, UPT, UPT, UR26, 0x500, URZ ;  /* 0x000005001a247897 */ /* 0x000fe4000fffe0ff */
[----:B------:R-:W-:Y:S01]  /*11f40*/  UIADD3.64 UR38, UPT, UPT, UR26, 0x600, URZ ;  /* 0x000006001a267897 */ /* 0x000fe2000fffe0ff */
[----:B------:R-:W-:Y:S01]  /*11f50*/  UMOV UR22, 0x1 ;  /* 0x0000000100167882 */ /* 0x000fe20000000000 */
[----:B------:R-:W-:Y:S01]  /*11f60*/  UMOV UR14, UR4 ;  /* 0x00000004000e7c82 */ /* 0x000fe20008000000 */
[----:B0-----:R-:W-:-:S09]  /*11f70*/  UMOV UR15, 0x80004020 ;  /* 0x80004020000f7882 */ /* 0x001fd20000000000 */
.L_x_10:
[----:B------:R-:W2:Y:S04]  /*11f80*/  LDL.LU R26, [R1+0x40c] ;  /* 0x00040c00011a7983 */ /* 0x000ea80000300800 */
[----:B------:R-:W3:Y:S04]  /*11f90*/  LDL.LU R25, [R1+0x538] ;  /* 0x0005380001197983 */ /* 0x000ee80000300800 */
        /* <DEDUP_REMOVED lines=9> */
[----:B-1----:R-:W4:Y:S04]  /*12030*/  LDL.LU R12, [R1+0x400] ;  /* 0x00040000010c7983 */ /* 0x002f280000300800 */
[----:B------:R-:W4:Y:S01]  /*12040*/  LDL.LU R19, [R1+0x514] ;  /* 0x0005140001137983 */ /* 0x000f220000300800 */
[----:B------:R-:W-:Y:S01]  /*12050*/  IMAD.U32 R13, R13, -0x80000000, RZ ;  /* 0x800000000d0d7824 */ /* 0x000fe200078e00ff */
[----:B--2---:R-:W-:-:S02]  /*12060*/  IADD3 R26, P4, PT, R26, UR21, RZ ;  /* 0x000000151a1a7c10 */ /* 0x004fc4000ff9e0ff */
[----:B---3--:R-:W-:-:S03]  /*12070*/  IADD3 R25, P5, PT, R25, UR21, RZ ;  /* 0x0000001519197c10 */ /* 0x008fc6000ffbe0ff */
[----:B------:R-:W-:Y:S01]  /*12080*/  STL [R1+0x40c], R26 ;  /* 0x00040c1a01007387 */ /* 0x000fe20000100800 */
[----:B----4-:R-:W-:-:S03]  /*12090*/  IADD3 R24, P6, PT, R24, UR21, RZ ;  /* 0x0000001518187c10 */ /* 0x010fc6000ffde0ff */
[----:B------:R-:W-:Y:S01]  /*120a0*/  STL [R1+0x538], R25 ;  /* 0x0005381901007387 */ /* 0x000fe20000100800 */
[----:B------:R-:W-:-:S03]  /*120b0*/  IADD3 R23, P1, PT, R23, UR21, RZ ;  /* 0x0000001517177c10 */ /* 0x000fc6000ff3e0ff */
[----:B------:R-:W-:Y:S01]  /*120c0*/  STL [R1+0x534], R24 ;  /* 0x0005341801007387 */ /* 0x000fe20000100800 */
[----:B------:R-:W-:-:S03]  /*120d0*/  IADD3 R22, P2, PT, R22, UR21, RZ ;  /* 0x0000001516167c10 */ /* 0x000fc6000ff5e0ff */
[----:B------:R-:W-:Y:S01]  /*120e0*/  STL [R1+0x530], R23 ;  /* 0x0005301701007387 */ /* 0x000fe20000100800 */
[----:B------:R-:W-:-:S03]  /*120f0*/  IADD3.X R21, PT, PT, R21, UR54, RZ, P4, !PT ;  /* 0x0000003615157c10 */ /* 0x000fc6000a7fe4ff */
[----:B------:R-:W-:Y:S01]  /*12100*/  STL [R1+0x52c], R22 ;  /* 0x00052c1601007387 */ /* 0x000fe20000100800 */
[----:B------:R-:W-:-:S03]  /*12110*/  IADD3 R20, P4, PT, R20, UR21, RZ ;  /* 0x0000001514147c10 */ /* 0x000fc6000ff9e0ff */
[----:B------:R-:W2:Y:S01]  /*12120*/  LDL.LU R39, [R1+0x3fc] ;  /* 0x0003fc0001277983 */ /* 0x000ea20000300800 */
[----:B------:R-:W-:-:S03]  /*12130*/  IADD3.X R17, PT, PT, R17, UR54, RZ, P5, !PT ;  /* 0x0000003611117c10 */ /* 0x000fc6000affe4ff */
[----:B------:R-:W-:Y:S01]  /*12140*/  STL [R1+0x3f8], R21 ;  /* 0x0003f81501007387 */ /* 0x000fe20000100800 */
[----:B------:R-:W-:-:S03]  /*12150*/  IADD3 R18, P5, PT, R18, UR21, RZ ;  /* 0x0000001512127c10 */ /* 0x000fc6000ffbe0ff */
[----:B------:R0:W-:Y:S04]  /*12160*/  STL [R1+0x408], R17 ;  /* 0x0004081101007387 */ /* 0x0001e80000100800 */
[----:B------:R-:W-:Y:S01]  /*12170*/  STL [R1+0x528], R20 ;  /* 0x0005281401007387 */ /* 0x000fe20000100800 */
[----:B------:R-:W-:-:S03]  /*12180*/  IADD3.X R16, PT, PT, R16, UR54, RZ, P6, !PT ;  /* 0x0000003610107c10 */ /* 0x000fc6000b7fe4ff */
[----:B0-----:R-:W3:Y:S04]  /*12190*/  LDL.LU R17, [R1+0x50c] ;  /* 0x00050c0001117983 */ /* 0x001ee80000300800 */
[----:B------:R0:W-:Y:S01]  /*121a0*/  STL [R1+0x524], R18 ;  /* 0x0005241201007387 */ /* 0x0001e20000100800 */
[----:B------:R-:W-:-:S03]  /*121b0*/  IADD3 R15, P6, PT, R15, UR21, RZ ;  /* 0x000000150f0f7c10 */ /* 0x000fc6000ffde0ff */
[----:B0-----:R-:W4:Y:S04]  /*121c0*/  LDL.LU R18, [R1+0x3f4] ;  /* 0x0003f40001127983 */ /* 0x001f280000300800 */
[----:B------:R0:W-:Y:S04]  /*121d0*/  STL [R1+0x404], R16 ;  /* 0x0004041001007387 */ /* 0x0001e80000100800 */
[----:B0-----:R-:W4:Y:S04]  /*121e0*/  LDL.LU R16, [R1+0x504] ;  /* 0x0005040001107983 */ /* 0x001f280000300800 */
[----:B------:R0:W-:Y:S04]  /*121f0*/  STL [R1+0x51c], R15 ;  /* 0x00051c0f01007387 */ /* 0x0001e80000100800 */
[----:B0-----:R-:W4:Y:S01]  /*12200*/  LDL.LU R15, [R1+0x520] ;  /* 0x00052000010f7983 */ /* 0x001f220000300800 */
[----:B------:R-:W-:-:S02]  /*12210*/  IADD3.X R12, PT, PT, R12, UR54, RZ, P1, !PT ;  /* 0x000000360c0c7c10 */ /* 0x000fc40008ffe4ff */
[----:B------:R-:W-:-:S03]  /*12220*/  IADD3 R19, P1, PT, R19, UR21, RZ ;  /* 0x0000001513137c10 */ /* 0x000fc6000ff3e0ff */
[----:B------:R0:W-:Y:S04]  /*12230*/  STL [R1+0x400], R12 ;  /* 0x0004000c01007387 */ /* 0x0001e80000100800 */
[----:B0-----:R-:W4:Y:S04]  /*12240*/  LDL.LU R12, [R1+0x4fc] ;  /* 0x0004fc00010c7983 */ /* 0x001f280000300800 */
[----:B------:R-:W4:Y:S04]  /*12250*/  LDL.LU R38, [R1+0x518] ;  /* 0x0005180001267983 */ /* 0x000f280000300800 */
[----:B------:R-:W4:Y:S04]  /*12260*/  LDL.LU R37, [R1+0x4f4] ;  /* 0x0004f40001257983 */ /* 0x000f280000300800 */
[----:B------:R-:W4:Y:S04]  /*12270*/  LDL.LU R36, [R1+0x510] ;  /* 0x0005100001247983 */ /* 0x000f280000300800 */
[----:B------:R0:W-:Y:S04]  /*12280*/  STL [R1+0x514], R19 ;  /* 0x0005141301007387 */ /* 0x0001e80000100800 */
        /* <DEDUP_REMOVED lines=16> */
[----:B0-----:R-:W4:Y:S01]  /*12390*/  LDL.LU R19, [R1+0x4ac] ;  /* 0x0004ac0001137983 */ /* 0x001f220000300800 */
[----:B--2---:R-:W-:-:S02]  /*123a0*/  IADD3.X R39, PT, PT, R39, UR54, RZ, P2, !PT ;  /* 0x0000003627277c10 */ /* 0x004fc400097fe4ff */
[----:B---3--:R-:W-:-:S05]  /*123b0*/  IADD3 R17, P2, PT, R17, UR21, RZ ;  /* 0x0000001511117c10 */ /* 0x008fca000ff5e0ff */
[----:B------:R0:W-:Y:S01]  /*123c0*/  STL [R1+0x50c], R17 ;  /* 0x00050c1101007387 */ /* 0x0001e20000100800 */
[----:B----4-:R-:W-:-:S03]  /*123d0*/  IADD3.X R18, PT, PT, R18, UR54, RZ, P4, !PT ;  /* 0x0000003612127c10 */ /* 0x010fc6000a7fe4ff */
[----:B0-----:R-:W2:Y:S04]  /*123e0*/  LDL.LU R17, [R1+0x4c8] ;  /* 0x0004c80001117983 */ /* 0x001ea80000300800 */
[----:B------:R-:W-:Y:S04]  /*123f0*/  STL [R1+0x3fc], R39 ;  /* 0x0003fc2701007387 */ /* 0x000fe80000100800 */
[----:B------:R0:W-:Y:S01]  /*12400*/  STL [R1+0x3f4], R18 ;  /* 0x0003f41201007387 */ /* 0x0001e20000100800 */
[----:B------:R-:W-:-:S03]  /*12410*/  IADD3 R16, P4, PT, R16, UR21, RZ ;  /* 0x0000001510107c10 */ /* 0x000fc6000ff9e0ff */
[----:B0-----:R-:W3:Y:S04]  /*12420*/  LDL.LU R18, [R1+0x4a4] ;  /* 0x0004a40001127983 */ /* 0x001ee80000300800 */
[----:B------:R0:W-:Y:S01]  /*12430*/  STL [R1+0x504], R16 ;  /* 0x0005041001007387 */ /* 0x0001e20000100800 */
[----:B------:R-:W-:-:S03]  /*12440*/  IADD3.X R15, PT, PT, R15, UR54, RZ, P5, !PT ;  /* 0x000000360f0f7c10 */ /* 0x000fc6000affe4ff */
[----:B0-----:R-:W4:Y:S04]  /*12450*/  LDL.LU R16, [R1+0x4c0] ;  /* 0x0004c00001107983 */ /* 0x001f280000300800 */
[----:B------:R0:W-:Y:S04]  /*12460*/  STL [R1+0x520], R15 ;  /* 0x0005200f01007387 */ /* 0x0001e80000100800 */
[----:B0-----:R-:W4:Y:S01]  /*12470*/  LDL.LU R15, [R1+0x49c] ;  /* 0x00049c00010f7983 */ /* 0x001f220000300800 */
[----:B------:R-:W-:Y:S02]  /*12480*/  IADD3 R12, P5, PT, R12, UR21, RZ ;  /* 0x000000150c0c7c10 */ /* 0x000fe4000ffbe0ff */
[----:B------:R-:W-:-:S02]  /*12490*/  IADD3.X R38, PT, PT, R38, UR54, RZ, P6, !PT ;  /* 0x0000003626267c10 */ /* 0x000fc4000b7fe4ff */
[----:B------:R-:W-:Y:S01]  /*124a0*/  IADD3 R37, P6, PT, R37, UR21, RZ ;  /* 0x0000001525257c10 */ /* 0x000fe2000ffde0ff */
[----:B------:R0:W-:Y:S01]  /*124b0*/  STL [R1+0x4fc], R12 ;  /* 0x0004fc0c01007387 */ /* 0x0001e20000100800 */
[----:B------:R-:W-:-:S03]  /*124c0*/  IADD3.X R36, PT, PT, R36, UR54, RZ, P1, !PT ;  /* 0x0000003624247c10 */ /* 0x000fc60008ffe4ff */
[----:B0-----:R-:W4:Y:S01]  /*124d0*/  LDL.LU R12, [R1+0x4b8] ;  /* 0x0004b800010c7983 */ /* 0x001f220000300800 */
[----:B------:R-:W-:-:S03]  /*124e0*/  IADD3 R35, P1, PT, R35, UR21, RZ ;  /* 0x0000001523237c10 */ /* 0x000fc6000ff3e0ff */
[----:B------:R-:W-:Y:S01]  /*124f0*/  STL [R1+0x518], R38 ;  /* 0x0005182601007387 */ /* 0x000fe20000100800 */
[----:B------:R-:W-:-:S03]  /*12500*/  IADD3.X R34, PT, PT, R34, UR54, RZ, P2, !PT ;  /* 0x0000003622227c10 */ /* 0x000fc600097fe4ff */
[----:B------:R-:W-:Y:S01]  /*12510*/  STL [R1+0x4f4], R37 ;  /* 0x0004f42501007387 */ /* 0x000fe20000100800 */
        /* <DEDUP_REMOVED lines=29> */
[----:B------:R-:W-:Y:S04]  /*126f0*/  STL [R1+0x4d8], R22 ;  /* 0x0004d81601007387 */ /* 0x000fe80000100800 */
[----:B------:R-:W4:Y:S04]  /*12700*/  LDL.LU R39, [R1+0x494] ;  /* 0x0004940001277983 */ /* 0x000f280000300800 */
[----:B------:R-:W-:Y:S04]  /*12710*/  STL [R1+0x4b4], R21 ;  /* 0x0004b41501007387 */ /* 0x000fe80000100800 */
[----:B------:R0:W-:Y:S04]  /*12720*/  STL [R1+0x4ac], R19 ;  /* 0x0004ac1301007387 */ /* 0x0001e80000100800 */
[----:B------:R-:W-:Y:S04]  /*12730*/  STL [R1+0x4d0], R20 ;  /* 0x0004d01401007387 */ /* 0x000fe80000100800 */
[----:B0-----:R-:W4:Y:S01]  /*12740*/  LDL.LU R19, [R1+0x4b0] ;  /* 0x0004b00001137983 */ /* 0x001f220000300800 */
[----:B--2---:R-:W-:-:S05]  /*12750*/  IADD3.X R17, PT, PT, R17, UR54, RZ, P6, !PT ;  /* 0x0000003611117c10 */ /* 0x004fca000b7fe4ff */
[----:B------:R0:W-:Y:S04]  /*12760*/  STL [R1+0x4c8], R17 ;  /* 0x0004c81101007387 */ /* 0x0001e80000100800 */
[----:B0-----:R-:W2:Y:S01]  /*12770*/  LDL.LU R17, [R1+0x48c] ;  /* 0x00048c0001117983 */ /* 0x001ea20000300800 */
[----:B---3--:R-:W-:-:S05]  /*12780*/  IADD3 R18, P6, PT, R18, UR21, RZ ;  /* 0x0000001512127c10 */ /* 0x008fca000ffde0ff */
[----:B------:R0:W-:Y:S01]  /*12790*/  STL [R1+0x4a4], R18 ;  /* 0x0004a41201007387 */ /* 0x0001e20000100800 */
[----:B----4-:R-:W-:-:S03]  /*127a0*/  IADD3.X R16, PT, PT, R16, UR54, RZ, P1, !PT ;  /* 0x0000003610107c10 */ /* 0x010fc60008ffe4ff */
[----:B0-----:R-:W3:Y:S04]  /*127b0*/  LDL.LU R18, [R1+0x4a8] ;  /* 0x0004a80001127983 */ /* 0x001ee80000300800 */
[----:B------:R0:W-:Y:S01]  /*127c0*/  STL [R1+0x4c0], R16 ;  /* 0x0004c01001007387 */ /* 0x0001e20000100800 */
[----:B------:R-:W-:-:S03]  /*127d0*/  IADD3 R15, P1, PT, R15, UR21, RZ ;  /* 0x000000150f0f7c10 */ /* 0x000fc6000ff3e0ff */
[----:B0-----:R-:W4:Y:S04]  /*127e0*/  LDL.LU R16, [R1+0x484] ;  /* 0x0004840001107983 */ /* 0x001f280000300800 */
[----:B------:R0:W-:Y:S04]  /*127f0*/  STL [R1+0x49c], R15 ;  /* 0x00049c0f01007387 */ /* 0x0001e80000100800 */
[----:B0-----:R-:W4:Y:S01]  /*12800*/  LDL.LU R15, [R1+0x4a0] ;  /* 0x0004a000010f7983 */ /* 0x001f220000300800 */
[----:B------:R-:W-:-:S03]  /*12810*/  IADD3.X R12, PT, PT, R12, UR54, RZ, P2, !PT ;  /* 0x000000360c0c7c10 */ /* 0x000fc600097fe4ff */
        /* <DEDUP_REMOVED lines=17> */
[----:B------:R-:W4:Y:S01]  /*12930*/  LDL.LU R22, [R1+0x43c] ;  /* 0x00043c0001167983 */ /* 0x000f220000300800 */
[----:B------:R-:W-:-:S03]  /*12940*/  IADD3 R39, P2, PT, R39, UR21, RZ ;  /* 0x0000001527277c10 */ /* 0x000fc6000ff5e0ff */
[----:B------:R-:W4:Y:S04]  /*12950*/  LDL.LU R21, [R1+0x458] ;  /* 0x0004580001157983 */ /* 0x000f280000300800 */
[----:B------:R-:W4:Y:S04]  /*12960*/  LDL.LU R20, [R1+0x434] ;  /* 0x0004340001147983 */ /* 0x000f280000300800 */
[----:B0-----:R-:W4:Y:S01]  /*12970*/  LDL.LU R12, [R1+0x450] ;  /* 0x00045000010c7983 */ /* 0x001f220000300800 */
[----:B------:R-:W-:-:S05]  /*12980*/  IADD3.X R19, PT, PT, R19, UR54, RZ, P4, !PT ;  /* 0x0000003613137c10 */ /* 0x000fca000a7fe4ff */
[----:B------:R0:W-:Y:S04]  /*12990*/  STL [R1+0x4b0], R19 ;  /* 0x0004b01301007387 */ /* 0x0001e80000100800 */
[----:B0-----:R-:W4:Y:S04]  /*129a0*/  LDL.LU R19, [R1+0x42c] ;  /* 0x00042c0001137983 */ /* 0x001f280000300800 */
[----:B------:R-:W-:Y:S01]  /*129b0*/  STL [R1+0x494], R39 ;  /* 0x0004942701007387 */ /* 0x000fe20000100800 */
[----:B--2---:R-:W-:-:S05]  /*129c0*/  IADD3 R17, P4, PT, R17, UR21, RZ ;  /* 0x0000001511117c10 */ /* 0x004fca000ff9e0ff */
[----:B------:R0:W-:Y:S04]  /*129d0*/  STL [R1+0x48c], R17 ;  /* 0x00048c1101007387 */ /* 0x0001e80000100800 */
[----:B0-----:R-:W2:Y:S01]  /*129e0*/  LDL.LU R17, [R1+0x448] ;  /* 0x0004480001117983 */ /* 0x001ea20000300800 */
[----:B---3--:R-:W-:-:S05]  /*129f0*/  IADD3.X R18, PT, PT, R18, UR54, RZ, P5, !PT ;  /* 0x0000003612127c10 */ /* 0x008fca000affe4ff */
[----:B------:R0:W-:Y:S01]  /*12a00*/  STL [R1+0x4a8], R18 ;  /* 0x0004a81201007387 */ /* 0x0001e20000100800 */
[----:B----4-:R-:W-:-:S03]  /*12a10*/  IADD3 R16, P5, PT, R16, UR21, RZ ;  /* 0x0000001510107c10 */ /* 0x010fc6000ffbe0ff */
        /* <DEDUP_REMOVED lines=8> */
[----:B------:R-:W-:Y:S02]  /*12aa0*/  IADD3 R36, P1, PT, R36, UR21, RZ ;  /* 0x0000001524247c10 */ /* 0x000fe4000ff3e0ff */
[----:B------:R-:W-:Y:S01]  /*12ab0*/  IADD3.X R35, PT, PT, R35, UR54, RZ, P2, !PT ;  /* 0x0000003623237c10 */ /* 0x000fe200097fe4ff */
        /* <DEDUP_REMOVED lines=32> */
[----:B------:R-:W-:Y:S04]  /*12cc0*/  STL [R1+0x43c], R22 ;  /* 0x00043c1601007387 */ /* 0x000fe80000100800 */
[----:B------:R-:W4:Y:S04]  /*12cd0*/  LDL.LU R39, [R1+0x438] ;  /* 0x0004380001277983 */ /* 0x000f280000300800 */
[----:B------:R-:W-:Y:S04]  /*12ce0*/  STL [R1+0x458], R21 ;  /* 0x0004581501007387 */ /* 0x000fe80000100800 */
[----:B------:R0:W-:Y:S04]  /*12cf0*/  STL [R1+0x450], R12 ;  /* 0x0004500c01007387 */ /* 0x0001e80000100800 */
[----:B------:R-:W-:Y:S01]  /*12d00*/  STL [R1+0x434], R20 ;  /* 0x0004341401007387 */ /* 0x000fe20000100800 */
[----:B------:R-:W-:-:S03]  /*12d10*/  IADD3 R19, P6, PT, R19, UR20, RZ ;  /* 0x0000001413137c10 */ /* 0x000fc6000ffde0ff */
[----:B0-----:R-:W4:Y:S04]  /*12d20*/  LDL.LU R12, [R1+0xb88] ;  /* 0x000b8800010c7983 */ /* 0x001f280000300800 */
[----:B------:R0:W-:Y:S04]  /*12d30*/  STL [R1+0x42c], R19 ;  /* 0x00042c1301007387 */ /* 0x0001e80000100800 */
        /* <DEDUP_REMOVED lines=32> */
[----:B------:R-:W-:-:S02]  /*12f40*/  IADD3.X R39, PT, PT, R39, UR23, RZ, P4, !PT ;  /* 0x0000001727277c10 */ /* 0x000fc4000a7fe4ff */
[----:B------:R-:W-:-:S05]  /*12f50*/  IADD3 R12, P4, PT, R12, UR20, RZ ;  /* 0x000000140c0c7c10 */ /* 0x000fca000ff9e0ff */
[----:B------:R0:W-:Y:S01]  /*12f60*/  STL [R1+0xb88], R12 ;  /* 0x000b880c01007387 */ /* 0x0001e20000100800 */
[----:B------:R-:W-:-:S03]  /*12f70*/  IADD3.X R19, PT, PT, R19, UR23, RZ, P5, !PT ;  /* 0x0000001713137c10 */ /* 0x000fc6000affe4ff */
[----:B0-----:R-:W4:Y:S04]  /*12f80*/  LDL.LU R12, [R1+0xb40] ;  /* 0x000b4000010c7983 */ /* 0x001f280000300800 */
[----:B------:R-:W-:Y:S04]  /*12f90*/  STL [R1+0x438], R39 ;  /* 0x0004382701007387 */ /* 0x000fe80000100800 */
[----:B------:R0:W-:Y:S04]  /*12fa0*/  STL [R1+0x430], R19 ;  /* 0x0004301301007387 */ /* 0x0001e80000100800 */
[----:B0-----:R-:W4:Y:S01]  /*12fb0*/  LDL.LU R19, [R1+0xb18] ;  /* 0x000b180001137983 */ /* 0x001f220000300800 */
[----:B--2---:R-:W-:-:S05]  /*12fc0*/  IADD3 R17, P5, PT, R17, UR20, RZ ;  /* 0x0000001411117c10 */ /* 0x004fca000ffbe0ff */
[----:B------:R0:W-:Y:S04]  /*12fd0*/  STL [R1+0xb80], R17 ;  /* 0x000b801101007387 */ /* 0x0001e80000100800 */
[----:B0-----:R-:W2:Y:S01]  /*12fe0*/  LDL.LU R17, [R1+0xb38] ;  /* 0x000b380001117983 */ /* 0x001ea20000300800 */
[----:B---3--:R-:W-:-:S05]  /*12ff0*/  IADD3.X R18, PT, PT, R18, UR23, RZ, P6, !PT ;  /* 0x0000001712127c10 */ /* 0x008fca000b7fe4ff */
[----:B------:R0:W-:Y:S01]  /*13000*/  STL [R1+0x428], R18 ;  /* 0x0004281201007387 */ /* 0x0001e20000100800 */
[----:B----4-:R-:W-:-:S03]  /*13010*/  IADD3 R16, P6, PT, R16, UR20, RZ ;  /* 0x0000001410107c10 */ /* 0x010fc6000ffde0ff */
[----:B0-----:R-:W3:Y:S01]  /*13020*/  LDL.LU R18, [R1+0xb10] ;  /* 0x000b100001127983 */ /* 0x001ee20000300800 */
[----:B------:R-:W-:-:S03]  /*13030*/  IADD3.X R38, PT, PT, R38, UR23, RZ, P1, !PT ;  /* 0x0000001726267c10 */ /* 0x000fc60008ffe4ff */
[----:B------:R0:W-:Y:S01]  /*13040*/  STL [R1+0xb78], R16 ;  /* 0x000b781001007387 */ /* 0x0001e20000100800 */
[----:B------:R-:W-:Y:S02]  /*13050*/  IADD3 R37, P1, PT, R37, UR20, RZ ;  /* 0x0000001425257c10 */ /* 0x000fe4000ff3e0ff */
[----:B------:R-:W-:Y:S01]  /*13060*/  IADD3.X R36, PT, PT, R36, UR23, RZ, P2, !PT ;  /* 0x0000001724247c10 */ /* 0x000fe200097fe4ff */
        /* <DEDUP_REMOVED lines=40> */
[----:B------:R-:W-:-:S05]  /*132f0*/  IADD3.X R12, PT, PT, R12, UR23, RZ, P1, !PT ;  /* 0x000000170c0c7c10 */ /* 0x000fca0008ffe4ff */
[----:B------:R0:W-:Y:S04]  /*13300*/  STL [R1+0xb40], R12 ;  /* 0x000b400c01007387 */ /* 0x0001e80000100800 */
[----:B0-----:R-:W4:Y:S01]  /*13310*/  LDL.LU R12, [R1+0xb00] ;  /* 0x000b0000010c7983 */ /* 0x001f220000300800 */
[----:B------:R-:W-:-:S05]  /*13320*/  IADD3 R19, P1, PT, R19, UR20, RZ ;  /* 0x0000001413137c10 */ /* 0x000fca000ff3e0ff */
        /* <DEDUP_REMOVED lines=30> */
[----:B------:R-:W-:-:S05]  /*13510*/  IADD3.X R15, PT, PT, R15, UR23, RZ, P5, !PT ;  /* 0x000000170f0f7c10 */ /* 0x000fca000affe4ff */
[----:B------:R0:W-:Y:S04]  /*13520*/  STL [R1+0xb24], R15 ;  /* 0x000b240f01007387 */ /* 0x0001e80000100800 */
[----:B0-----:R-:W4:Y:S01]  /*13530*/  LDL.LU R15, [R1+0x584] ;  /* 0x00058400010f7983 */ /* 0x001f220000300800 */
[----:B------:R-:W-:Y:S02]  /*13540*/  IADD3 R39, P4, PT, R39, UR20, RZ ;  /* 0x0000001427277c10 */ /* 0x000fe4000ff9e0ff */
[----:B------:R-:W-:-:S03]  /*13550*/  IADD3 R12, P5, PT, R12, UR20, RZ ;  /* 0x000000140c0c7c10 */ /* 0x000fc6000ffbe0ff */
[----:B------:R-:W-:Y:S04]  /*13560*/  STL [R1+0xb08], R39 ;  /* 0x000b082701007387 */ /* 0x000fe80000100800 */
[----:B------:R0:W-:Y:S01]  /*13570*/  STL [R1+0xb00], R12 ;  /* 0x000b000c01007387 */ /* 0x0001e20000100800 */
[----:B------:R-:W-:-:S03]  /*13580*/  IADD3.X R19, PT, PT, R19, UR23, RZ, P6, !PT ;  /* 0x0000001713137c10 */ /* 0x000fc6000b7fe4ff */
[----:B0-----:R-:W4:Y:S04]  /*13590*/  LDL.LU R12, [R1+0x544] ;  /* 0x00054400010c7983 */ /* 0x001f280000300800 */
[----:B------:R0:W-:Y:S04]  /*135a0*/  STL [R1+0xb1c], R19 ;  /* 0x000b1c1301007387 */ /* 0x0001e80000100800 */
[----:B0-----:R-:W4:Y:S01]  /*135b0*/  LDL.LU R19, [R1+0x57c] ;  /* 0x00057c0001137983 */ /* 0x001f220000300800 */
[----:B--2---:R-:W-:-:S05]  /*135c0*/  IADD3 R17, P6, PT, R17, UR20, RZ ;  /* 0x0000001411117c10 */ /* 0x004fca000ffde0ff */
[----:B------:R0:W-:Y:S04]  /*135d0*/  STL [R1+0xaf8], R17 ;  /* 0x000af81101007387 */ /* 0x0001e80000100800 */
[----:B0-----:R-:W2:Y:S01]  /*135e0*/  LDL.LU R17, [R1+0x53c] ;  /* 0x00053c0001117983 */ /* 0x001ea20000300800 */
[----:B---3--:R-:W-:Y:S02]  /*135f0*/  IADD3.X R18, PT, PT, R18, UR23, RZ, P1, !PT ;  /* 0x0000001712127c10 */ /* 0x008fe40008ffe4ff */
[----:B----4-:R-:W-:-:S03]  /*13600*/  IADD3 R38, P1, PT, R38, UR20, RZ ;  /* 0x0000001426267c10 */ /* 0x010fc6000ff3e0ff */
[----:B------:R0:W-:Y:S01]  /*13610*/  STL [R1+0xb14], R18 ;  /* 0x000b141201007387 */ /* 0x0001e20000100800 */
[----:B------:R-:W-:Y:S02]  /*13620*/  IADD3.X R37, PT, PT, R37, UR23, RZ, P2, !PT ;  /* 0x0000001725257c10 */ /* 0x000fe400097fe4ff */
[----:B------:R-:W-:Y:S01]  /*13630*/  IADD3 R36, P2, PT, R36, UR20, RZ ;  /* 0x0000001424247c10 */ /* 0x000fe2000ff5e0ff */
[----:B0-----:R-:W3:Y:S01]  /*13640*/  LDL.LU R18, [R1+0x574] ;  /* 0x0005740001127983 */ /* 0x001ee20000300800 */
        /* <DEDUP_REMOVED lines=42> */
[----:B------:R-:W-:-:S05]  /*138f0*/  IADD3.X R12, PT, PT, R12, UR23, RZ, P2, !PT ;  /* 0x000000170c0c7c10 */ /* 0x000fca00097fe4ff */
[----:B------:R0:W-:Y:S01]  /*13900*/  STL [R1+0x544], R12 ;  /* 0x0005440c01007387 */ /* 0x0001e20000100800 */
[----:B------:R-:W-:-:S03]  /*13910*/  IADD3 R19, P2, PT, R19, UR20, RZ ;  /* 0x0000001413137c10 */ /* 0x000fc6000ff5e0ff */
[----:B0-----:R-:W4:Y:S04]  /*13920*/  LDL.LU R12, [R1+0xac0] ;  /* 0x000ac000010c7983 */ /* 0x001f280000300800 */
[----:B------:R0:W-:Y:S04]  /*13930*/  STL [R1+0x57c], R19 ;  /* 0x00057c1301007387 */ /* 0x0001e80000100800 */
[----:B0-----:R-:W4:Y:S01]  /*13940*/  LDL.LU R19, [R1+0x580] ;  /* 0x0005800001137983 */ /* 0x001f220000300800 */
[----:B--2---:R-:W-:-:S05]  /*13950*/  IADD3.X R17, PT, PT, R17, UR23, RZ, P4, !PT ;  /* 0x0000001711117c10 */ /* 0x004fca000a7fe4ff */
[----:B------:R0:W-:Y:S04]  /*13960*/  STL [R1+0x53c], R17 ;  /* 0x00053c1101007387 */ /* 0x0001e80000100800 */
[----:B0-----:R-:W2:Y:S01]  /*13970*/  LDL.LU R17, [R1+0xab8] ;  /* 0x000ab80001117983 */ /* 0x001ea20000300800 */
[----:B---3--:R-:W-:-:S03]  /*13980*/  IADD3 R18, P4, PT, R18, UR20, RZ ;  /* 0x0000001412127c10 */ /* 0x008fc6000ff9e0ff */
[----:B------:R-:W3:Y:S04]  /*13990*/  LDL.LU R38, [R1+0x578] ;  /* 0x0005780001267983 */ /* 0x000ee80000300800 */
[----:B------:R-:W3:Y:S04]  /*139a0*/  LDL.LU R37, [R1+0xab0] ;  /* 0x000ab00001257983 */ /* 0x000ee80000300800 */
[----:B------:R-:W3:Y:S04]  /*139b0*/  LDL.LU R36, [R1+0x570] ;  /* 0x0005700001247983 */ /* 0x000ee80000300800 */
[----:B------:R0:W-:Y:S04]  /*139c0*/  STL [R1+0x574], R18 ;  /* 0x0005741201007387 */ /* 0x0001e80000100800 */
[----:B------:R-:W3:Y:S04]  /*139d0*/  LDL.LU R35, [R1+0xaa8] ;  /* 0x000aa80001237983 */ /* 0x000ee80000300800 */
        /* <DEDUP_REMOVED lines=13> */
[----:B------:R-:W3:Y:S01]  /*13ab0*/  LDL.LU R21, [R1+0xa70] ;  /* 0x000a700001157983 */ /* 0x000ee20000300800 */
[----:B----4-:R-:W-:-:S03]  /*13ac0*/  IADD3.X R39, PT, PT, R39, UR23, RZ, P5, !PT ;  /* 0x0000001727277c10 */ /* 0x010fc6000affe4ff */
[----:B------:R-:W4:Y:S04]  /*13ad0*/  LDL.LU R20, [R1+0xa8c] ;  /* 0x000a8c0001147983 */ /* 0x000f280000300800 */
[----:B0-----:R-:W4:Y:S01]  /*13ae0*/  LDL.LU R18, [R1+0xa68] ;  /* 0x000a680001127983 */ /* 0x001f220000300800 */
[----:B------:R-:W-:-:S05]  /*13af0*/  IADD3 R16, P5, PT, R16, UR20, RZ ;  /* 0x0000001410107c10 */ /* 0x000fca000ffbe0ff */
[----:B------:R0:W-:Y:S01]  /*13b00*/  STL [R1+0x56c], R16 ;  /* 0x00056c1001007387 */ /* 0x0001e20000100800 */
[----:B------:R-:W-:-:S03]  /*13b10*/  IADD3.X R15, PT, PT, R15, UR23, RZ, P6, !PT ;  /* 0x000000170f0f7c10 */ /* 0x000fc6000b7fe4ff */
[----:B0-----:R-:W4:Y:S04]  /*13b20*/  LDL.LU R16, [R1+0xa84] ;  /* 0x000a840001107983 */ /* 0x001f280000300800 */
[----:B------:R-:W-:Y:S04]  /*13b30*/  STL [R1+0x410], R39 ;  /* 0x0004102701007387 */ /* 0x000fe80000100800 */
[----:B------:R0:W-:Y:S04]  /*13b40*/  STL [R1+0x588], R15 ;  /* 0x0005880f01007387 */ /* 0x0001e80000100800 */
[----:B0-----:R-:W4:Y:S01]  /*13b50*/  LDL.LU R15, [R1+0xa60] ;  /* 0x000a6000010f7983 */ /* 0x001f220000300800 */
[----:B------:R-:W-:-:S05]  /*13b60*/  IADD3 R12, P6, PT, R12, UR20, RZ ;  /* 0x000000140c0c7c10 */ /* 0x000fca000ffde0ff */
[----:B------:R0:W-:Y:S01]  /*13b70*/  STL [R1+0xac0], R12 ;  /* 0x000ac00c01007387 */ /* 0x0001e20000100800 */
[----:B------:R-:W-:-:S03]  /*13b80*/  IADD3.X R19, PT, PT, R19, UR23, RZ, P1, !PT ;  /* 0x0000001713137c10 */ /* 0x000fc60008ffe4ff */
[----:B0-----:R-:W4:Y:S04]  /*13b90*/  LDL.LU R12, [R1+0xa7c] ;  /* 0x000a7c00010c7983 */ /* 0x001f280000300800 */
[----:B------:R0:W-:Y:S04]  /*13ba0*/  STL [R1+0x580], R19 ;  /* 0x0005801301007387 */ /* 0x0001e80000100800 */
[----:B0-----:R-:W4:Y:S01]  /*13bb0*/  LDL.LU R19, [R1+0xa58] ;  /* 0x000a580001137983 */ /* 0x001f220000300800 */
[----:B--2---:R-:W-:Y:S02]  /*13bc0*/  IADD3 R17, P1, PT, R17, UR20, RZ ;  /* 0x0000001411117c10 */ /* 0x004fe4000ff3e0ff */
[----:B---3--:R-:W-:-:S03]  /*13bd0*/  IADD3.X R38, PT, PT, R38, UR23, RZ, P2, !PT ;  /* 0x0000001726267c10 */ /* 0x008fc600097fe4ff */
[----:B------:R0:W-:Y:S01]  /*13be0*/  STL [R1+0xab8], R17 ;  /* 0x000ab81101007387 */ /* 0x0001e20000100800 */
[----:B------:R-:W-:Y:S02]  /*13bf0*/  IADD3 R37, P2, PT, R37, UR20, RZ ;  /* 0x0000001425257c10 */ /* 0x000fe4000ff5e0ff */
[----:B------:R-:W-:Y:S01]  /*13c00*/  IADD3.X R36, PT, PT, R36, UR23, RZ, P4, !PT ;  /* 0x0000001724247c10 */ /* 0x000fe2000a7fe4ff */
[----:B0-----:R-:W2:Y:S01]  /*13c10*/  LDL.LU R17, [R1+0xa74] ;  /* 0x000a740001117983 */ /* 0x001ea20000300800 */
        /* <DEDUP_REMOVED lines=30> */
[----:B----4-:R-:W-:-:S03]  /*13e00*/  IADD3.X R20, PT, PT, R20, UR23, RZ, P1, !PT ;  /* 0x0000001714147c10 */ /* 0x010fc60008ffe4ff */
[----:B------:R-:W-:Y:S01]  /*13e10*/  STL [R1+0xa78], R23 ;  /* 0x000a781701007387 */ /* 0x000fe20000100800 */
[----:B------:R-:W-:-:S03]  /*13e20*/  IADD3 R18, P1, PT, R18, UR20, RZ ;  /* 0x0000001412127c10 */ /* 0x000fc6000ff3e0ff */
[----:B------:R-:W-:Y:S04]  /*13e30*/  STL [R1+0xa94], R22 ;  /* 0x000a941601007387 */ /* 0x000fe80000100800 */
[----:B------:R-:W3:Y:S04]  /*13e40*/  LDL.LU R39, [R1+0xa50] ;  /* 0x000a500001277983 */ /* 0x000ee80000300800 */
        /* <DEDUP_REMOVED lines=10> */
[----:B------:R-:W-:-:S05]  /*13ef0*/  IADD3.X R12, PT, PT, R12, UR23, RZ, P4, !PT ;  /* 0x000000170c0c7c10 */ /* 0x000fca000a7fe4ff */
[----:B------:R0:W-:Y:S01]  /*13f00*/  STL [R1+0xa7c], R12 ;  /* 0x000a7c0c01007387 */ /* 0x0001e20000100800 */
[----:B------:R-:W-:-:S03]  /*13f10*/  IADD3 R19, P4, PT, R19, UR20, RZ ;  /* 0x0000001413137c10 */ /* 0x000fc6000ff9e0ff */
[----:B0-----:R-:W4:Y:S04]  /*13f20*/  LDL.LU R12, [R1+0xa40] ;  /* 0x000a4000010c7983 */ /* 0x001f280000300800 */
[----:B------:R0:W-:Y:S04]  /*13f30*/  STL [R1+0xa58], R19 ;  /* 0x000a581301007387 */ /* 0x0001e80000100800 */
[----:B0-----:R-:W4:Y:S04]  /*13f40*/  LDL.LU R19, [R1+0xa5c] ;  /* 0x000a5c0001137983 */ /* 0x001f280000300800 */
[----:B------:R-:W4:Y:S04]  /*13f50*/  LDL.LU R38, [R1+0xa38] ;  /* 0x000a380001267983 */ /* 0x000f280000300800 */
[----:B------:R-:W4:Y:S04]  /*13f60*/  LDL.LU R37, [R1+0xa54] ;  /* 0x000a540001257983 */ /* 0x000f280000300800 */
[----:B------:R-:W4:Y:S01]  /*13f70*/  LDL.LU R36, [R1+0xa30] ;  /* 0x000a300001247983 */ /* 0x000f220000300800 */
[----:B--2---:R-:W-:-:S05]  /*13f80*/  IADD3.X R17, PT, PT, R17, UR23, RZ, P5, !PT ;  /* 0x0000001711117c10 */ /* 0x004fca000affe4ff */
[----:B------:R0:W-:Y:S04]  /*13f90*/  STL [R1+0xa74], R17 ;  /* 0x000a741101007387 */ /* 0x0001e80000100800 */
[----:B------:R-:W2:Y:S04]  /*13fa0*/  LDL.LU R35, [R1+0xa4c] ;  /* 0x000a4c0001237983 */ /* 0x000ea80000300800 */
        /* <DEDUP_REMOVED lines=15> */
[----:B0-----:R-:W2:Y:S01]  /*140a0*/  LDL.LU R17, [R1+0xa0c] ;  /* 0x000a0c0001117983 */ /* 0x001ea20000300800 */
[----:B---3--:R-:W-:-:S02]  /*140b0*/  IADD3 R39, P5, PT, R39, UR20, RZ ;  /* 0x0000001427277c10 */ /* 0x008fc4000ffbe0ff */
[----:B----4-:R-:W-:-:S05]  /*140c0*/  IADD3.X R18, PT, PT, R18, UR23, RZ, P6, !PT ;  /* 0x0000001712127c10 */ /* 0x010fca000b7fe4ff */
[----:B------:R0:W-:Y:S04]  /*140d0*/  STL [R1+0xa6c], R18 ;  /* 0x000a6c1201007387 */ /* 0x0001e80000100800 */
[----:B0-----:R-:W3:Y:S01]  /*140e0*/  LDL.LU R18, [R1+0x54c] ;  /* 0x00054c0001127983 */ /* 0x001ee20000300800 */
[----:B------:R-:W-:-:S03]  /*140f0*/  IADD3 R16, P6, PT, R16, UR20, RZ ;  /* 0x0000001410107c10 */ /* 0x000fc6000ffde0ff */
[----:B------:R-:W-:Y:S04]  /*14100*/  STL [R1+0xa50], R39 ;  /* 0x000a502701007387 */ /* 0x000fe80000100800 */
[----:B------:R0:W-:Y:S04]  /*14110*/  STL [R1+0xa48], R16 ;  /* 0x000a481001007387 */ /* 0x0001e80000100800 */
[----:B0-----:R-:W4:Y:S01]  /*14120*/  LDL.LU R16, [R1+0xa04] ;  /* 0x000a040001107983 */ /* 0x001f220000300800 */
[----:B------:R-:W-:-:S05]  /*14130*/  IADD3.X R15, PT, PT, R15, UR23, RZ, P1, !PT ;  /* 0x000000170f0f7c10 */ /* 0x000fca0008ffe4ff */
[----:B------:R0:W-:Y:S04]  /*14140*/  STL [R1+0xa64], R15 ;  /* 0x000a640f01007387 */ /* 0x0001e80000100800 */
[----:B0-----:R-:W4:Y:S01]  /*14150*/  LDL.LU R15, [R1+0x664] ;  /* 0x00066400010f7983 */ /* 0x001f220000300800 */
[----:B------:R-:W-:-:S05]  /*14160*/  IADD3 R12, P1, PT, R12, UR20, RZ ;  /* 0x000000140c0c7c10 */ /* 0x000fca000ff3e0ff */
[----:B------:R0:W-:Y:S01]  /*14170*/  STL [R1+0xa40], R12 ;  /* 0x000a400c01007387 */ /* 0x0001e20000100800 */
[----:B------:R-:W-:-:S03]  /*14180*/  IADD3.X R19, PT, PT, R19, UR23, RZ, P2, !PT ;  /* 0x0000001713137c10 */ /* 0x000fc600097fe4ff */
[----:B0-----:R-:W4:Y:S01]  /*14190*/  LDL.LU R12, [R1+0x560] ;  /* 0x00056000010c7983 */ /* 0x001f220000300800 */
[----:B------:R-:W-:-:S03]  /*141a0*/  IADD3 R38, P2, PT, R38, UR20, RZ ;  /* 0x0000001426267c10 */ /* 0x000fc6000ff5e0ff */
[----:B------:R0:W-:Y:S01]  /*141b0*/  STL [R1+0xa5c], R19 ;  /* 0x000a5c1301007387 */ /* 0x0001e20000100800 */
[----:B------:R-:W-:Y:S02]  /*141c0*/  IADD3.X R37, PT, PT, R37, UR23, RZ, P4, !PT ;  /* 0x0000001725257c10 */ /* 0x000fe4000a7fe4ff */
[----:B------:R-:W-:Y:S01]  /*141d0*/  IADD3 R36, P4, PT, R36, UR20, RZ ;  /* 0x0000001424247c10 */ /* 0x000fe2000ff9e0ff */
[----:B0-----:R-:W4:Y:S04]  /*141e0*/  LDL.LU R19, [R1+0x65c] ;  /* 0x00065c0001137983 */ /* 0x001f280000300800 */
[----:B------:R-:W-:Y:S04]  /*141f0*/  STL [R1+0xa38], R38 ;  /* 0x000a382601007387 */ /* 0x000fe80000100800 */
[----:B------:R-:W-:Y:S04]  /*14200*/  STL [R1+0xa54], R37 ;  /* 0x000a542501007387 */ /* 0x000fe80000100800 */
[----:B------:R-:W-:Y:S01]  /*14210*/  STL [R1+0xa30], R36 ;  /* 0x000a302401007387 */ /* 0x000fe20000100800 */
[----:B--2---:R-:W-:-:S02]  /*14220*/  IADD3.X R35, PT, PT, R35, UR23, RZ, P5, !PT ;  /* 0x0000001723237c10 */ /* 0x004fc4000affe4ff */
        /* <DEDUP_REMOVED lines=31> */
[----:B------:R-:W-:Y:S04]  /*14420*/  STL [R1+0xa14], R21 ;  /* 0x000a141501007387 */ /* 0x000fe80000100800 */
[----:B------:R0:W-:Y:S04]  /*14430*/  STL [R1+0xa0c], R17 ;  /* 0x000a0c1101007387 */ /* 0x0001e80000100800 */
[----:B------:R-:W-:Y:S04]  /*14440*/  STL [R1+0x554], R20 ;  /* 0x0005541401007387 */ /* 0x000fe80000100800 */
[----:B0-----:R-:W2:Y:S01]  /*14450*/  LDL.LU R17, [R1+0x654] ;  /* 0x0006540001117983 */ /* 0x001ea20000300800 */
[----:B---3--:R-:W-:-:S05]  /*14460*/  IADD3 R18, P2, PT, R18, UR20, RZ ;  /* 0x0000001412127c10 */ /* 0x008fca000ff5e0ff */
[----:B------:R0:W-:Y:S04]  /*14470*/  STL [R1+0x54c], R18 ;  /* 0x00054c1201007387 */ /* 0x0001e80000100800 */
[----:B0-----:R-:W3:Y:S01]  /*14480*/  LDL.LU R18, [R1+0x550] ;  /* 0x0005500001127983 */ /* 0x001ee20000300800 */
[----:B----4-:R-:W-:-:S05]  /*14490*/  IADD3.X R16, PT, PT, R16, UR23, RZ, P4, !PT ;  /* 0x0000001710107c10 */ /* 0x010fca000a7fe4ff */
        /* <DEDUP_REMOVED lines=31> */
[----:B------:R-:W-:-:S05]  /*14690*/  IADD3 R17, P6, PT, R17, UR20, RZ ;  /* 0x0000001411117c10 */ /* 0x000fca000ffde0ff */
[----:B------:R0:W-:Y:S04]  /*146a0*/  STL [R1+0x654], R17 ;  /* 0x0006541101007387 */ /* 0x0001e80000100800 */
[----:B0-----:R-:W2:Y:S04]  /*146b0*/  LDL.LU R17, [R1+0x9cc] ;  /* 0x0009cc0001117983 */ /* 0x001ea80000300800 */
[----:B------:R-:W-:Y:S01]  /*146c0*/  STL [R1+0x558], R39 ;  /* 0x0005582701007387 */ /* 0x000fe20000100800 */
[----:B---3--:R-:W-:-:S05]  /*146d0*/  IADD3.X R18, PT, PT, R18, UR23, RZ, P1, !PT ;  /* 0x0000001712127c10 */ /* 0x008fca0008ffe4ff */
[----:B------:R0:W-:Y:S04]  /*146e0*/  STL [R1+0x550], R18 ;  /* 0x0005501201007387 */ /* 0x0001e80000100800 */
[----:B0-----:R-:W3:Y:S01]  /*146f0*/  LDL.LU R18, [R1+0x9a8] ;  /* 0x0009a80001127983 */ /* 0x001ee20000300800 */
[----:B----4-:R-:W-:-:S05]  /*14700*/  IADD3 R16, P1, PT, R16, UR20, RZ ;  /* 0x0000001410107c10 */ /* 0x010fca000ff3e0ff */
[----:B------:R0:W-:Y:S04]  /*14710*/  STL [R1+0x64c], R16 ;  /* 0x00064c1001007387 */ /* 0x0001e80000100800 */
[----:B0-----:R-:W4:Y:S01]  /*14720*/  LDL.LU R16, [R1+0x9c4] ;  /* 0x0009c40001107983 */ /* 0x001f220000300800 */
[----:B------:R-:W-:-:S05]  /*14730*/  IADD3.X R15, PT, PT, R15, UR23, RZ, P2, !PT ;  /* 0x000000170f0f7c10 */ /* 0x000fca00097fe4ff */
[----:B------:R0:W-:Y:S04]  /*14740*/  STL [R1+0x3f0], R15 ;  /* 0x0003f00f01007387 */ /* 0x0001e80000100800 */
[----:B0-----:R-:W4:Y:S01]  /*14750*/  LDL.LU R15, [R1+0x9a0] ;  /* 0x0009a000010f7983 */ /* 0x001f220000300800 */
[----:B------:R-:W-:Y:S02]  /*14760*/  IADD3 R12, P2, PT, R12, UR20, RZ ;  /* 0x000000140c0c7c10 */ /* 0x000fe4000ff5e0ff */
        /* <DEDUP_REMOVED lines=96> */
[----:B------:R-:W-:Y:S02]  /*14d70*/  IADD3.X R37, PT, PT, R37, UR23, RZ, P5, !PT ;  /* 0x0000001725257c10 */ /* 0x000fe4000affe4ff */
        /* <DEDUP_REMOVED lines=52> */
[----:B------:R-:W-:-:S03]  /*150c0*/  IADD3 R15, P6, PT, R15, UR20, RZ ;  /* 0x000000140f0f7c10 */ /* 0x000fc6000ffde0ff */
        /* <DEDUP_REMOVED lines=33> */
[----:B------:R0:W-:Y:S04]  /*152e0*/  STL [R1+0x630], R18 ;  /* 0x0006301201007387 */ /* 0x0001e80000100800 */
[----:B0-----:R-:W3:Y:S01]  /*152f0*/  LDL.LU R18, [R1+0x8fc] ;  /* 0x0008fc0001127983 */ /* 0x001ee20000300800 */
[----:B----4-:R-:W-:Y:S02]  /*15300*/  IADD3 R16, P4, PT, R16, UR20, RZ ;  /* 0x0000001410107c10 */ /* 0x010fe4000ff9e0ff */
        /* <DEDUP_REMOVED lines=56> */
[----:B----4-:R-:W-:-:S03]  /*15690*/  IADD3.X R16, PT, PT, R16, UR23, RZ, P1, !PT ;  /* 0x0000001710107c10 */ /* 0x010fc60008ffe4ff */
        /* <DEDUP_REMOVED lines=27> */
[----:B------:R0:W-:Y:S04]  /*15850*/  STL [R1+0x8ec], R12 ;  /* 0x0008ec0c01007387 */ /* 0x0001e80000100800 */
[----:B0-----:R-:W4:Y:S01]  /*15860*/  LDL.LU R12, [R1+0xba4] ;  /* 0x000ba400010c7983 */ /* 0x001f220000300800 */
[----:B------:R-:W-:-:S05]  /*15870*/  IADD3.X R19, PT, PT, R19, UR23, RZ, P4, !PT ;  /* 0x0000001713137c10 */ /* 0x000fca000a7fe4ff */
        /* <DEDUP_REMOVED lines=48> */
[----:B------:R-:W-:Y:S04]  /*15b80*/  STL [R1+0x604], R20 ;  /* 0x0006041401007387 */ /* 0x000fe80000100800 */
[----:B0-----:R-:W4:Y:S01]  /*15b90*/  LDL.LU R16, [R1+0x5e4] ;  /* 0x0005e40001107983 */ /* 0x001f220000300800 */
[----:B------:R-:W-:-:S05]  /*15ba0*/  IADD3 R15, P5, PT, R15, UR20, RZ ;  /* 0x000000140f0f7c10 */ /* 0x000fca000ffbe0ff */
[----:B------:R0:W-:Y:S04]  /*15bb0*/  STL [R1+0x5fc], R15 ;  /* 0x0005fc0f01007387 */ /* 0x0001e80000100800 */
        /* <DEDUP_REMOVED lines=9> */
[----:B0-----:R-:W2:Y:S04]  /*15c50*/  LDL.LU R17, [R1+0x5d4] ;  /* 0x0005d40001117983 */ /* 0x001ea80000300800 */
[----:B------:R-:W2:Y:S04]  /*15c60*/  LDL.LU R38, [R1+0x5f0] ;  /* 0x0005f00001267983 */ /* 0x000ea80000300800 */
[----:B------:R-:W2:Y:S04]  /*15c70*/  LDL.LU R37, [R1+0x5cc] ;  /* 0x0005cc0001257983 */ /* 0x000ea80000300800 */
[----:B------:R-:W2:Y:S01]  /*15c80*/  LDL.LU R36, [R1+0x5e8] ;  /* 0x0005e80001247983 */ /* 0x000ea20000300800 */
[----:B---3--:R-:W-:-:S05]  /*15c90*/  IADD3 R18, P1, PT, R18, UR20, RZ ;  /* 0x0000001412127c10 */ /* 0x008fca000ff3e0ff */
        /* <DEDUP_REMOVED lines=17> */
[----:B0-----:R-:W3:Y:S01]  /*15db0*/  LDL.LU R18, [R1+0x868] ;  /* 0x0008680001127983 */ /* 0x001ee20000300800 */
[----:B----4-:R-:W-:-:S02]  /*15dc0*/  IADD3.X R39, PT, PT, R39, UR23, RZ, P2, !PT ;  /* 0x0000001727277c10 */ /* 0x010fc400097fe4ff */
[----:B------:R-:W-:-:S05]  /*15dd0*/  IADD3 R16, P2, PT, R16, UR20, RZ ;  /* 0x0000001410107c10 */ /* 0x000fca000ff5e0ff */
[----:B------:R0:W-:Y:S04]  /*15de0*/  STL [R1+0x5e4], R16 ;  /* 0x0005e41001007387 */ /* 0x0001e80000100800 */
[----:B0-----:R-:W4:Y:S01]  /*15df0*/  LDL.LU R16, [R1+0x884] ;  /* 0x0008840001107983 */ /* 0x001f220000300800 */
[----:B------:R-:W-:-:S03]  /*15e00*/  IADD3.X R15, PT, PT, R15, UR23, RZ, P4, !PT ;  /* 0x000000170f0f7c10 */ /* 0x000fc6000a7fe4ff */
[----:B------:R-:W-:Y:S04]  /*15e10*/  STL [R1+0x8ac], R39 ;  /* 0x0008ac2701007387 */ /* 0x000fe80000100800 */
[----:B------:R0:W-:Y:S04]  /*15e20*/  STL [R1+0x600], R15 ;  /* 0x0006000f01007387 */ /* 0x0001e80000100800 */
[----:B0-----:R-:W4:Y:S01]  /*15e30*/  LDL.LU R15, [R1+0x860] ;  /* 0x00086000010f7983 */ /* 0x001f220000300800 */
[----:B------:R-:W-:-:S05]  /*15e40*/  IADD3 R12, P4, PT, R12, UR20, RZ ;  /* 0x000000140c0c7c10 */ /* 0x000fca000ff9e0ff */
[----:B------:R0:W-:Y:S04]  /*15e50*/  STL [R1+0x5dc], R12 ;  /* 0x0005dc0c01007387 */ /* 0x0001e80000100800 */
[----:B0-----:R-:W4:Y:S01]  /*15e60*/  LDL.LU R12, [R1+0x87c] ;  /* 0x00087c00010c7983 */ /* 0x001f220000300800 */
[----:B------:R-:W-:-:S05]  /*15e70*/  IADD3.X R19, PT, PT, R19, UR23, RZ, P5, !PT ;  /* 0x0000001713137c10 */ /* 0x000fca000affe4ff */
[----:B------:R0:W-:Y:S04]  /*15e80*/  STL [R1+0x5f8], R19 ;  /* 0x0005f81301007387 */ /* 0x0001e80000100800 */
[----:B0-----:R-:W4:Y:S01]  /*15e90*/  LDL.LU R19, [R1+0x858] ;  /* 0x0008580001137983 */ /* 0x001f220000300800 */
[----:B--2---:R-:W-:Y:S02]  /*15ea0*/  IADD3 R17, P5, PT, R17, UR20, RZ ;  /* 0x0000001411117c10 */ /* 0x004fe4000ffbe0ff */
[----:B------:R-:W-:-:S03]  /*15eb0*/  IADD3.X R38, PT, PT, R38, UR23, RZ, P6, !PT ;  /* 0x0000001726267c10 */ /* 0x000fc6000b7fe4ff */
[----:B------:R0:W-:Y:S01]  /*15ec0*/  STL [R1+0x5d4], R17 ;  /* 0x0005d41101007387 */ /* 0x0001e20000100800 */
[----:B------:R-:W-:Y:S02]  /*15ed0*/  IADD3 R37, P6, PT, R37, UR20, RZ ;  /* 0x0000001425257c10 */ /* 0x000fe4000ffde0ff */
[----:B------:R-:W-:Y:S01]  /*15ee0*/  IADD3.X R36, PT, PT, R36, UR23, RZ, P1, !PT ;  /* 0x0000001724247c10 */ /* 0x000fe20008ffe4ff */
[----:B0-----:R-:W2:Y:S04]  /*15ef0*/  LDL.LU R17, [R1+0x874] ;  /* 0x0008740001117983 */ /* 0x001ea80000300800 */
[----:B------:R-:W-:Y:S04]  /*15f00*/  STL [R1+0x5f0], R38 ;  /* 0x0005f02601007387 */ /* 0x000fe80000100800 */
[----:B------:R-:W-:Y:S01]  /*15f10*/  STL [R1+0x5cc], R37 ;  /* 0x0005cc2501007387 */ /* 0x000fe20000100800 */
[----:B---3--:R-:W-:-:S03]  /*15f20*/  IADD3 R35, P1, PT, R35, UR20, RZ ;  /* 0x0000001423237c10 */ /* 0x008fc6000ff3e0ff */
        /* <DEDUP_REMOVED lines=30> */
[----:B------:R-:W3:Y:S01]  /*16110*/  LDL.LU R39, [R1+0x850] ;  /* 0x0008500001277983 */ /* 0x000ee20000300800 */
[----:B------:R-:W-:-:S03]  /*16120*/  IADD3 R18, P5, PT, R18, UR20, RZ ;  /* 0x0000001412127c10 */ /* 0x000fc6000ffbe0ff */
[----:B------:R-:W-:Y:S04]  /*16130*/  STL [R1+0x870], R21 ;  /* 0x0008701501007387 */ /* 0x000fe80000100800 */
[----:B------:R0:W-:Y:S04]  /*16140*/  STL [R1+0x868], R18 ;  /* 0x0008681201007387 */ /* 0x0001e80000100800 */
[----:B------:R-:W-:Y:S04]  /*16150*/  STL [R1+0x88c], R20 ;  /* 0x00088c1401007387 */ /* 0x000fe80000100800 */
        /* <DEDUP_REMOVED lines=36> */
[----:B------:R-:W-:-:S05]  /*163a0*/  IADD3.X R18, PT, PT, R18, UR23, RZ, P4, !PT ;  /* 0x0000001712127c10 */ /* 0x000fca000a7fe4ff */
[----:B------:R0:W-:Y:S04]  /*163b0*/  STL [R1+0x86c], R18 ;  /* 0x00086c1201007387 */ /* 0x0001e80000100800 */
[----:B0-----:R-:W3:Y:S04]  /*163c0*/  LDL.LU R18, [R1+0x5c4] ;  /* 0x0005c40001127983 */ /* 0x001ee80000300800 */
[----:B------:R-:W-:Y:S01]  /*163d0*/  STL [R1+0x850], R39 ;  /* 0x0008502701007387 */ /* 0x000fe20000100800 */
[----:B----4-:R-:W-:-:S05]  /*163e0*/  IADD3 R16, P4, PT, R16, UR20, RZ ;  /* 0x0000001410107c10 */ /* 0x010fca000ff9e0ff */
        /* <DEDUP_REMOVED lines=8> */
[----:B------:R-:W-:Y:S02]  /*16470*/  IADD3.X R19, PT, PT, R19, UR23, RZ, P6, !PT ;  /* 0x0000001713137c10 */ /* 0x000fe4000b7fe4ff */
        /* <DEDUP_REMOVED lines=148> */
[----:B0-----:R-:W4:Y:S04]  /*16dc0*/  LDL.LU R15, [R1+0x7a0] ;  /* 0x0007a000010f7983 */ /* 0x001f280000300800 */
[----:B------:R-:W4:Y:S01]  /*16dd0*/  LDL.LU R38, [R1+0x77c] ;  /* 0x00077c0001267983 */ /* 0x000f220000300800 */
[----:B------:R-:W-:-:S03]  /*16de0*/  IADD3.X R12, PT, PT, R12, UR23, RZ, P4, !PT ;  /* 0x000000170c0c7c10 */ /* 0x000fc6000a7fe4ff */
        /* <DEDUP_REMOVED lines=115> */
[----:B------:R0:W-:Y:S04]  /*17520*/  STL [R1+0x714], R12 ;  /* 0x0007140c01007387 */ /* 0x0001e80000100800 */
[----:B0-----:R-:W4:Y:S01]  /*17530*/  LDL.LU R12, [R1+0x6d0] ;  /* 0x0006d000010c7983 */ /* 0x001f220000300800 */
[----:B------:R-:W-:-:S03]  /*17540*/  IADD3.X R19, PT, PT, R19, UR23, RZ, P6, !PT ;  /* 0x0000001713137c10 */ /* 0x000fc6000b7fe4ff */
        /* <DEDUP_REMOVED lines=65> */
[----:B0-----:R-:W3:Y:S04]  /*17960*/  LDL.LU R18, [R1+0x6a8] ;  /* 0x0006a80001127983 */ /* 0x001ee80000300800 */
[----:B------:R-:W3:Y:S04]  /*17970*/  LDL.LU R38, [R1+0x684] ;  /* 0x0006840001267983 */ /* 0x000ee80000300800 */
[----:B------:R-:W3:Y:S04]  /*17980*/  LDL.LU R37, [R1+0x6a0] ;  /* 0x0006a00001257983 */ /* 0x000ee80000300800 */
[----:B------:R-:W3:Y:S01]  /*17990*/  LDL.LU R36, [R1+0x67c] ;  /* 0x00067c0001247983 */ /* 0x000ee20000300800 */
[----:B----4-:R-:W-:-:S05]  /*179a0*/  IADD3.X R16, PT, PT, R16, UR23, RZ, P5, !PT ;  /* 0x0000001710107c10 */ /* 0x010fca000affe4ff */
        /* <DEDUP_REMOVED lines=33> */
[----:B------:R-:W-:-:S03]  /*17bc0*/  IADD3 R38, P2, PT, R38, UR20, RZ ;  /* 0x0000001426267c10 */ /* 0x000fc6000ff5e0ff */
[----:B------:R0:W-:Y:S01]  /*17bd0*/  STL [R1+0x6a8], R18 ;  /* 0x0006a81201007387 */ /* 0x0001e20000100800 */
[----:B------:R-:W-:Y:S02]  /*17be0*/  IADD3.X R37, PT, PT, R37, UR23, RZ, P4, !PT ;  /* 0x0000001725257c10 */ /* 0x000fe4000a7fe4ff */
[----:B------:R-:W-:Y:S01]  /*17bf0*/  IADD3 R36, P4, PT, R36, UR20, RZ ;  /* 0x0000001424247c10 */ /* 0x000fe2000ff9e0ff */
[----:B0-----:R-:W3:Y:S04]  /*17c00*/  LDL.LU R18, [R1+0x3a8] ;  /* 0x0003a80001127983 */ /* 0x001ee80000300800 */
[----:B------:R-:W-:Y:S04]  /*17c10*/  STL [R1+0x684], R38 ;  /* 0x0006842601007387 */ /* 0x000fe80000100800 */
[----:B------:R-:W-:Y:S01]  /*17c20*/  STL [R1+0x6a0], R37 ;  /* 0x0006a02501007387 */ /* 0x000fe20000100800 */
[----:B----4-:R-:W-:-:S03]  /*17c30*/  IADD3.X R35, PT, PT, R35, UR23, RZ, P5, !PT ;  /* 0x0000001723237c10 */ /* 0x010fc6000affe4ff */
        /* <DEDUP_REMOVED lines=30> */
[----:B------:R-:W4:Y:S01]  /*17e20*/  LDL.LU R39, [R1+0x3c4] ;  /* 0x0003c40001277983 */ /* 0x000f220000300800 */
[----:B------:R-:W-:-:S03]  /*17e30*/  IADD3.X R16, PT, PT, R16, UR23, RZ, P2, !PT ;  /* 0x0000001710107c10 */ /* 0x000fc600097fe4ff */
        /* <DEDUP_REMOVED lines=41> */
[----:B0-----:R-:W4:Y:S04]  /*180d0*/  LDL.LU R16, [R1+0x35c] ;  /* 0x00035c0001107983 */ /* 0x001f280000300800 */
[----:B------:R-:W-:Y:S01]  /*180e0*/  STL [R1+0x3c4], R39 ;  /* 0x0003c42701007387 */ /* 0x000fe20000100800 */
[----:B------:R-:W-:-:S05]  /*180f0*/  IADD3.X R15, PT, PT, R15, UR23, RZ, P1, !PT ;  /* 0x000000170f0f7c10 */ /* 0x000fca0008ffe4ff */
        /* <DEDUP_REMOVED lines=65> */
[----:B------:R-:W-:Y:S04]  /*18510*/  STL [R1+0x330], R19 ;  /* 0x0003301301007387 */ /* 0x000fe80000100800 */
        /* <DEDUP_REMOVED lines=17> */
[----:B0-----:R-:W2:Y:S04]  /*18630*/  LDL R17, [R1+0xbc8] ;  /* 0x000bc80001117983 */ /* 0x001ea80000100800 */
[----:B------:R-:W2:Y:S04]  /*18640*/  LDL.LU R21, [R1+0x2e4] ;  /* 0x0002e40001157983 */ /* 0x000ea80000300800 */
[----:B------:R-:W2:Y:S04]  /*18650*/  LDL.LU R20, [R1+0x2c8] ;  /* 0x0002c80001147983 */ /* 0x000ea80000300800 */
[----:B------:R-:W2:Y:S01]  /*18660*/  LDL.LU R19, [R1+0x2dc] ;  /* 0x0002dc0001137983 */ /* 0x000ea20000300800 */
        /* <DEDUP_REMOVED lines=14> */
[----:B------:R-:W1:Y:S01]  /*18750*/  SYNCS.PHASECHK.TRANS64.TRYWAIT P4, [UR11], R13 ;  /* 0x0000000dff0075a7 */ /* 0x000e62000808110b */
[----:B------:R-:W-:Y:S02]  /*18760*/  IADD3.X R37, PT, PT, R37, UR23, RZ, P5, !PT ;  /* 0x0000001725257c10 */ /* 0x000fe4000affe4ff */
[----:B------:R0:W-:Y:S01]  /*18770*/  STL [R1+0x334], R38 ;  /* 0x0003342601007387 */ /* 0x0001e20000100800 */
[----:B------:R-:W-:-:S03]  /*18780*/  IADD3 R36, P5, PT, R36, UR20, RZ ;  /* 0x0000001424247c10 */ /* 0x000fc6000ffbe0ff */
[----:B------:R1:W-:Y:S01]  /*18790*/  STL [R1+0x32c], R37 ;  /* 0x00032c2501007387 */ /* 0x0003e20000100800 */
[----:B------:R-:W-:-:S03]  /*187a0*/  IADD3.X R35, PT, PT, R35, UR23, RZ, P6, !PT ;  /* 0x0000001723237c10 */ /* 0x000fc6000b7fe4ff */
[----:B------:R1:W-:Y:S01]  /*187b0*/  STL [R1+0x310], R36 ;  /* 0x0003102401007387 */ /* 0x0003e20000100800 */
[----:B0-----:R-:W0:Y:S03]  /*187c0*/  LDC R12, c[0x0][0x3a0] ;  /* 0x0000e800ff0c7b82 */ /* 0x001e260000000800 */
[----:B------:R0:W-:Y:S01]  /*187d0*/  STL [R1+0x324], R35 ;  /* 0x0003242301007387 */ /* 0x0001e20000100800 */
[----:B------:R-:W-:Y:S02]  /*187e0*/  PRMT R14, RZ, 0x7610, R14 ;  /* 0x00007610ff0e7816 */ /* 0x000fe4000000000e */
[----:B--2---:R-:W-:Y:S02]  /*187f0*/  IADD3 R34, P6, PT, R34, UR20, RZ ;  /* 0x0000001422227c10 */ /* 0x004fe4000ffde0ff */
[----:B------:R-:W-:-:S03]  /*18800*/  IADD3.X R33, PT, PT, R33, UR23, RZ, P1, !PT ;  /* 0x0000001721217c10 */ /* 0x000fc60008ffe4ff */
[----:B------:R2:W-:Y:S01]  /*18810*/  STL [R1+0x308], R34 ;  /* 0x0003082201007387 */ /* 0x0005e20000100800 */
[----:B------:R-:W-:-:S03]  /*18820*/  IADD3 R32, P1, PT, R32, UR20, RZ ;  /* 0x0000001420207c10 */ /* 0x000fc6000ff3e0ff */
[----:B------:R2:W-:Y:S01]  /*18830*/  STL [R1+0x31c], R33 ;  /* 0x00031c2101007387 */ /* 0x0005e20000100800 */
        /* <DEDUP_REMOVED lines=20> */
[----:B------:R-:W-:-:S03]  /*18980*/  VIADD R17, R17, 0x1 ;  /* 0x0000000111117836 */ /* 0x000fc60000000000 */
[----:B------:R2:W-:Y:S01]  /*18990*/  STL [R1+0x2d0], R22 ;  /* 0x0002d01601007387 */ /* 0x0005e20000100800 */
[----:B------:R-:W-:-:S03]  /*189a0*/  IADD3.X R21, PT, PT, R21, UR23, RZ, P5, !PT ;  /* 0x0000001715157c10 */ /* 0x000fc6000affe4ff */
[----:B------:R2:W-:Y:S01]  /*189b0*/  STL [R1+0xbcc], R17 ;  /* 0x000bcc1101007387 */ /* 0x0005e20000100800 */
[----:B------:R-:W-:-:S03]  /*189c0*/  IADD3 R20, P5, PT, R20, UR20, RZ ;  /* 0x0000001414147c10 */ /* 0x000fc6000ffbe0ff */
[----:B------:R2:W-:Y:S01]  /*189d0*/  STL [R1+0x2e4], R21 ;  /* 0x0002e41501007387 */ /* 0x0005e20000100800 */
[----:B------:R-:W-:-:S03]  /*189e0*/  IADD3.X R19, PT, PT, R19, UR23, RZ, P6, !PT ;  /* 0x0000001713137c10 */ /* 0x000fc6000b7fe4ff */
[----:B------:R2:W-:Y:S04]  /*189f0*/  STL [R1+0x2c8], R20 ;  /* 0x0002c81401007387 */ /* 0x0005e80000100800 */
[----:B------:R2:W-:Y:S01]  /*18a00*/  STL [R1+0x2dc], R19 ;  /* 0x0002dc1301007387 */ /* 0x0005e20000100800 */
[----:B-----5:R-:W-:Y:S01]  /*18a10*/  IADD3 R7, P6, PT, R7, UR20, RZ ;  /* 0x0000001407077c10 */ /* 0x020fe2000ffde0ff */
[----:B0-----:R-:W-:-:S03]  /*18a20*/  IMAD R12, R17, -0x40, R12 ;  /* 0xffffffc0110c7824 */ /* 0x001fc600078e020c */
[----:B------:R-:W-:Y:S02]  /*18a30*/  IADD3.X R8, PT, PT, R8, UR23, RZ, P6, !PT ;  /* 0x0000001708087c10 */ /* 0x000fe4000b7fe4ff */
[----:B------:R-:W-:Y:S02]  /*18a40*/  IADD3 R0, P6, PT, R0, UR20, RZ ;  /* 0x0000001400007c10 */ /* 0x000fe4000ffde0ff */
[----:B---3--:R-:W-:-:S05]  /*18a50*/  IADD3.X R18, PT, PT, R18, UR23, RZ, P1, !PT ;  /* 0x0000001712127c10 */ /* 0x008fca0008ffe4ff */
[----:B------:R2:W-:Y:S01]  /*18a60*/  STL [R1+0x2d4], R18 ;  /* 0x0002d41201007387 */ /* 0x0005e20000100800 */
[----:B------:R-:W-:Y:S02]  /*18a70*/  IADD3 R5, P1, PT, R5, UR20, RZ ;  /* 0x0000001405057c10 */ /* 0x000fe4000ff3e0ff */
[----:B------:R-:W-:Y:S02]  /*18a80*/  IADD3.X R2, PT, PT, R2, UR23, RZ, P6, !PT ;  /* 0x0000001702027c10 */ /* 0x000fe4000b7fe4ff */
[----:B------:R-:W-:Y:S02]  /*18a90*/  IADD3.X R6, PT, PT, R6, UR23, RZ, P1, !PT ;  /* 0x0000001706067c10 */ /* 0x000fe40008ffe4ff */
[----:B----4-:R-:W-:-:S05]  /*18aa0*/  IADD3.X R16, PT, PT, R16, UR23, RZ, P2, !PT ;  /* 0x0000001710107c10 */ /* 0x010fca00097fe4ff */
[----:B------:R2:W-:Y:S01]  /*18ab0*/  STL [R1+0x2cc], R16 ;  /* 0x0002cc1001007387 */ /* 0x0005e20000100800 */
[----:B------:R-:W-:-:S04]  /*18ac0*/  IADD3 R3, P2, PT, R3, UR20, RZ ;  /* 0x0000001403037c10 */ /* 0x000fc8000ff5e0ff */
[----:B------:R-:W-:Y:S02]  /*18ad0*/  IADD3.X R4, PT, PT, R4, UR23, RZ, P2, !PT ;  /* 0x0000001704047c10 */ /* 0x000fe400097fe4ff */
[----:B------:R-:W-:-:S05]  /*18ae0*/  IADD3.X R15, PT, PT, R15, UR23, RZ, P5, !PT ;  /* 0x000000170f0f7c10 */ /* 0x000fca000affe4ff */
[----:B------:R2:W-:Y:S04]  /*18af0*/  STL [R1+0x2c4], R15 ;  /* 0x0002c40f01007387 */ /* 0x0005e80000100800 */
[----:B------:R2:W-:Y:S01]  /*18b00*/  STL.S16 [R1+0x2a0], R14 ;  /* 0x0002a00e01007387 */ /* 0x0005e20000100600 */
[----:B------:R-:W-:Y:S01]  /*18b10*/  ISETP.GT.AND P5, PT, R12, RZ, PT ;  /* 0x000000ff0c00720c */ /* 0x000fe20003fa4270 */
[----:B-1----:R-:W-:-:S12]  /*18b20*/  @!P4 BRA `(.L_x_8) ;  /* 0x0000014c0008c947 */ /* 0x002fd80003800000 */
.L_x_16:
[----:B------:R0:W-:Y:S04]  /*18b30*/  STL [R1+0xe60], R6 ;  /* 0x000e600601007387 */ /* 0x0001e80000100800 */
[----:B0-----:R-:W3:Y:S01]  /*18b40*/  LDL R6, [R1+0x2a0] ;  /* 0x0002a00001067983 */ /* 0x001ee20000100800 */
[----:B--2---:R-:W-:Y:S01]  /*18b50*/  @P5 IMAD.MOV.U32 R14, RZ, RZ, R0 ;  /* 0x000000ffff0e5224 */ /* 0x004fe200078e0000 */
[----:B------:R-:W-:Y:S01]  /*18b60*/  ISETP.GT.AND P1, PT, R12, 0x1, PT ;  /* 0x000000010c00780c */ /* 0x000fe20003f24270 */
[----:B------:R-:W-:Y:S01]  /*18b70*/  @P5 IMAD.MOV.U32 R15, RZ, RZ, R2 ;  /* 0x000000ffff0f5224 */ /* 0x000fe200078e0002 */
[----:B------:R0:W-:Y:S04]  /*18b80*/  STL [R1+0xe5c], R7 ;  /* 0x000e5c0701007387 */ /* 0x0001e80000100800 */
[----:B------:R-:W-:Y:S04]  /*18b90*/  STL [R1+0xe58], R8 ;  /* 0x000e580801007387 */ /* 0x000fe80000100800 */
[----:B------:R-:W-:Y:S01]  /*18ba0*/  STL [R1+0xdc4], R46 ;  /* 0x000dc42e01007387 */ /* 0x000fe20000100800 */
[----:B0-----:R-:W-:-:S03]  /*18bb0*/  PRMT R7, RZ, 0x7610, R7 ;  /* 0x00007610ff077816 */ /* 0x001fc60000000007 */
        /* <DEDUP_REMOVED lines=71> */
[----:B---3--:R-:W2:Y:S04]  /*19030*/  @P5 LDG.E.U8 R6, desc[UR24][R14.64] ;  /* 0x000000180e065981 */ /* 0x008ea8000c1e1100 */
        /* <DEDUP_REMOVED lines=48> */
[----:B--2---:R0:W-:Y:S04]  /*19340*/  @P5 STL [R1+0x2a0], R6 ;  /* 0x0002a00601005387 */ /* 0x0041e80000100800 */
[----:B0-----:R-:W2:Y:S01]  /*19350*/  LDL.LU R6, [R1+0xe60] ;  /* 0x000e600001067983 */ /* 0x001ea20000300800 */
[----:B------:R-:W-:-:S02]  /*19360*/  @P5 IMAD.MOV.U32 R14, RZ, RZ, R3 ;  /* 0x000000ffff0e5224 */ /* 0x000fc400078e0003 */
[----:B------:R-:W-:Y:S01]  /*19370*/  @P5 IMAD.MOV.U32 R15, RZ, RZ, R4 ;  /* 0x000000ffff0f5224 */ /* 0x000fe200078e0004 */
[----:B------:R-:W-:-:S04]  /*19380*/  PRMT R8, RZ, 0x7610, R8 ;  /* 0x00007610ff087816 */ /* 0x000fc80000000008 */
[----:B------:R0:W3:Y:S02]  /*19390*/  @P5 LDG.E.U8 R7, desc[UR24][R14.64] ;  /* 0x000000180e075981 */ /* 0x0000e4000c1e1100 */
[----:B0-----:R-:W-:Y:S02]  /*193a0*/  @P5 IMAD.MOV.U32 R14, RZ, RZ, R5 ;  /* 0x000000ffff0e5224 */ /* 0x001fe400078e0005 */
[----:B--2---:R-:W-:-:S05]  /*193b0*/  @P5 IMAD.MOV.U32 R15, RZ, RZ, R6 ;  /* 0x000000ffff0f5224 */ /* 0x004fca00078e0006 */
[----:B------:R-:W2:Y:S04]  /*193c0*/  @P5 LDG.E.U8 R8, desc[UR24][R14.64] ;  /* 0x000000180e085981 */ /* 0x000ea8000c1e1100 */
[----:B------:R-:W-:Y:S04]  /*193d0*/  STL [R1+0xbe4], R3 ;  /* 0x000be40301007387 */ /* 0x000fe80000100800 */
[----:B------:R-:W-:Y:S04]  /*193e0*/  STL [R1+0xbe0], R4 ;  /* 0x000be00401007387 */ /* 0x000fe80000100800 */
[----:B---3--:R0:W-:Y:S04]  /*193f0*/  STL [R1+0x29c], R7 ;  /* 0x00029c0701007387 */ /* 0x0081e80000100800 */
[----:B0-----:R-:W3:Y:S04]  /*19400*/  LDL.LU R7, [R1+0xe5c] ;  /* 0x000e5c0001077983 */ /* 0x001ee80000300800 */
[----:B------:R-:W-:Y:S04]  /*19410*/  STL [R1+0xbec], R5 ;  /* 0x000bec0501007387 */ /* 0x000fe80000100800 */
[----:B------:R-:W-:Y:S04]  /*19420*/  STL [R1+0xbe8], R6 ;  /* 0x000be80601007387 */ /* 0x000fe80000100800 */
[----:B--2---:R0:W-:Y:S04]  /*19430*/  STL [R1+0x298], R8 ;  /* 0x0002980801007387 */ /* 0x0041e80000100800 */
[----:B0-----:R-:W2:Y:S01]  /*19440*/  LDL.LU R8, [R1+0xe58] ;  /* 0x000e580001087983 */ /* 0x001ea20000300800 */
[----:B------:R-:W-:Y:S01]  /*19450*/  PRMT R46, RZ, 0x7610, R46 ;  /* 0x00007610ff2e7816 */ /* 0x000fe2000000002e */
[----:B---3--:R-:W-:-:S02]  /*19460*/  @P5 IMAD.MOV.U32 R14, RZ, RZ, R7 ;  /* 0x000000ffff0e5224 */ /* 0x008fc400078e0007 */
[----:B--2---:R-:W-:-:S05]  /*19470*/  @P5 IMAD.MOV.U32 R15, RZ, RZ, R8 ;  /* 0x000000ffff0f5224 */ /* 0x004fca00078e0008 */
[----:B------:R-:W2:Y:S04]  /*19480*/  @P5 LDG.E.U8 R46, desc[UR24][R14.64] ;  /* 0x000000180e2e5981 */ /* 0x000ea8000c1e1100 */
[----:B------:R-:W-:Y:S04]  /*19490*/  STL [R1+0xbf4], R7 ;  /* 0x000bf40701007387 */ /* 0x000fe80000100800 */
[----:B------:R-:W-:Y:S04]  /*194a0*/  STL [R1+0xbf0], R8 ;  /* 0x000bf00801007387 */ /* 0x000fe80000100800 */
[----:B--2---:R0:W-:Y:S04]  /*194b0*/  STL [R1+0x294], R46 ;  /* 0x0002942e01007387 */ /* 0x0041e80000100800 */
[----:B0-----:R-:W2:Y:S04]  /*194c0*/  LDL.LU R46, [R1+0xe54] ;  /* 0x000e5400012e7983 */ /* 0x001ea80000300800 */
[----:B------:R-:W3:Y:S04]  /*194d0*/  LDL R14, [R1+0x2c4] ;  /* 0x0002c400010e7983 */ /* 0x000ee80000100800 */
[----:B------:R-:W3:Y:S01]  /*194e0*/  LDL R15, [R1+0x2c8] ;  /* 0x0002c800010f7983 */ /* 0x000ee20000100800 */
[----:B------:R-:W-:-:S02]  /*194f0*/  PRMT R47, RZ, 0x7610, R47 ;  /* 0x00007610ff2f7816 */ /* 0x000fc4000000002f */
[----:B---3--:R-:W-:-:S04]  /*19500*/  @P1 LOP3.LUT R15, R15, R14, RZ, 0x3c, !PT ;  /* 0x0000000e0f0f1212 */ /* 0x008fc800078e3cff */
[----:B------:R-:W-:-:S04]  /*19510*/  @P1 LOP3.LUT R14, R15, R14, RZ, 0x3c, !PT ;  /* 0x0000000e0f0e1212 */ /* 0x000fc800078e3cff */
[----:B------:R-:W-:-:S05]  /*19520*/  @P1 LOP3.LUT R15, R15, R14, RZ, 0x3c, !PT ;  /* 0x0000000e0f0f1212 */ /* 0x000fca00078e3cff */
[----:B------:R-:W3:Y:S04]  /*19530*/  @P1 LDG.E.U8 R47, desc[UR24][R14.64] ;  /* 0x000000180e2f1981 */ /* 0x000ee8000c1e1100 */
[----:B---3--:R0:W-:Y:S04]  /*19540*/  STL [R1+0x290], R47 ;  /* 0x0002902f01007387 */ /* 0x0081e80000100800 */
[----:B0-----:R-:W3:Y:S04]  /*19550*/  LDL.LU R47, [R1+0xe50] ;  /* 0x000e5000012f7983 */ /* 0x001ee80000300800 */
[----:B------:R-:W4:Y:S04]  /*19560*/  LDL R14, [R1+0x2cc] ;  /* 0x0002cc00010e7983 */ /* 0x000f280000100800 */
[----:B------:R-:W4:Y:S01]  /*19570*/  LDL R15, [R1+0x2d0] ;  /* 0x0002d000010f7983 */ /* 0x000f220000100800 */
[----:B--2---:R-:W-:-:S02]  /*19580*/  PRMT R46, RZ, 0x7610, R46 ;  /* 0x00007610ff2e7816 */ /* 0x004fc4000000002e */
[----:B----4-:R-:W-:-:S04]  /*19590*/  @P1 LOP3.LUT R15, R15, R14, RZ, 0x3c, !PT ;  /* 0x0000000e0f0f1212 */ /* 0x010fc800078e3cff */
[----:B------:R-:W-:-:S04]  /*195a0*/  @P1 LOP3.LUT R14, R15, R14, RZ, 0x3c, !PT ;  /* 0x0000000e0f0e1212 */ /* 0x000fc800078e3cff */
[----:B------:R-:W-:-:S05]  /*195b0*/  @P1 LOP3.LUT R15, R15, R14, RZ, 0x3c, !PT ;  /* 0x0000000e0f0f1212 */ /* 0x000fca00078e3cff */
[----:B------:R-:W2:Y:S04]  /*195c0*/  @P1 LDG.E.U8 R46, desc[UR24][R14.64] ;  /* 0x000000180e2e1981 */ /* 0x000ea8000c1e1100 */
[----:B--2---:R0:W-:Y:S04]  /*195d0*/  STL [R1+0x288], R46 ;  /* 0x0002882e01007387 */ /* 0x0041e80000100800 */
[----:B0-----:R-:W2:Y:S04]  /*195e0*/  LDL.LU R46, [R1+0xe4c] ;  /* 0x000e4c00012e7983 */ /* 0x001ea80000300800 */
[----:B------:R-:W4:Y:S04]  /*195f0*/  LDL R14, [R1+0x2d4] ;  /* 0x0002d400010e7983 */ /* 0x000f280000100800 */
[----:B------:R-:W4:Y:S01]  /*19600*/  LDL R15, [R1+0x2d8] ;  /* 0x0002d800010f7983 */ /* 0x000f220000100800 */
[----:B---3--:R-:W-:-:S02]  /*19610*/  PRMT R47, RZ, 0x7610, R47 ;  /* 0x00007610ff2f7816 */ /* 0x008fc4000000002f */
[----:B----4-:R-:W-:-:S04]  /*19620*/  @P1 LOP3.LUT R15, R15, R14, RZ, 0x3c, !PT ;  /* 0x0000000e0f0f1212 */ /* 0x010fc800078e3cff */
        /* <DEDUP_REMOVED lines=11> */
[----:B------:R-:W2:Y:S01]  /*196e0*/  @P1 LDG.E.U8 R46, desc[UR24][R14.64] ;  /* 0x000000180e2e1981 */ /* 0x000ea2000c1e1100 */
[----:B------:R-:W-:-:S03]  /*196f0*/  ISETP.GT.AND P2, PT, R12, 0x2, PT ;  /* 0x000000020c00780c */ /* 0x000fc60003f44270 */
        /* <DEDUP_REMOVED lines=309> */
[----:B------:R-:W-:-:S02]  /*1aa50*/  PRMT R45, RZ, 0x7610, R45 ;  /* 0x00007610ff2d7816 */ /* 0x000fc4000000002d */
[----:B----4-:R-:W-:-:S04]  /*1aa60*/  @P2 LOP3.LUT R15, R15, R14, RZ, 0x3c, !PT ;  /* 0x0000000e0f0f2212 */ /* 0x010fc800078e3cff */
[----:B------:R-:W-:-:S04]  /*1aa70*/  @P2 LOP3.LUT R14, R15, R14, RZ, 0x3c, !PT ;  /* 0x0000000e0f0e2212 */ /* 0x000fc800078e3cff */
[----:B------:R-:W-:-:S05]  /*1aa80*/  @P2 LOP3.LUT R15, R15, R14, RZ, 0x3c, !PT ;  /* 0x0000000e0f0f2212 */ /* 0x000fca00078e3cff */
[----:B------:R-:W4:Y:S04]  /*1aa90*/  @P2 LDG.E.U8 R45, desc[UR24][R14.64] ;  /* 0x000000180e2d2981 */ /* 0x000f28000c1e1100 */
[----:B----4-:R0:W-:Y:S04]  /*1aaa0*/  STL [R1+0x1d8], R45 ;  /* 0x0001d82d01007387 */ /* 0x0101e80000100800 */
[----:B0-----:R-:W4:Y:S04]  /*1aab0*/  LDL.LU R45, [R1+0xdbc] ;  /* 0x000dbc00012d7983 */ /* 0x001f280000300800 */
[----:B------:R-:W2:Y:S04]  /*1aac0*/  LDL R14, [R1+0x678] ;  /* 0x00067800010e7983 */ /* 0x000ea80000100800 */
[----:B------:R-:W2:Y:S01]  /*1aad0*/  LDL R15, [R1+0x67c] ;  /* 0x00067c00010f7983 */ /* 0x000ea20000100800 */
[----:B------:R-:W-:-:S02]  /*1aae0*/  PRMT R44, RZ, 0x7610, R44 ;  /* 0x00007610ff2c7816 */ /* 0x000fc4000000002c */
[----:B--2---:R-:W-:-:S04]  /*1aaf0*/  @P2 LOP3.LUT R15, R15, R14, RZ, 0x3c, !PT ;  /* 0x0000000e0f0f2212 */ /* 0x004fc800078e3cff */
[----:B------:R-:W-:-:S04]  /*1ab00*/  @P2 LOP3.LUT R14, R15, R14, RZ, 0x3c, !PT ;  /* 0x0000000e0f0e2212 */ /* 0x000fc800078e3cff */
[----:B------:R-:W-:-:S05]  /*1ab10*/  @P2 LOP3.LUT R15, R15, R14, RZ, 0x3c, !PT ;  /* 0x0000000e0f0f2212 */ /* 0x000fca00078e3cff */
[----:B------:R-:W2:Y:S04]  /*1ab20*/  @P2 LDG.E.U8 R44, desc[UR24][R14.64] ;  /* 0x000000180e2c2981 */ /* 0x000ea8000c1e1100 */
[----:B--2---:R0:W-:Y:S04]  /*1ab30*/  STL [R1+0x1d0], R44 ;  /* 0x0001d02c01007387 */ /* 0x0041e80000100800 */
[----:B0-----:R-:W2:Y:S04]  /*1ab40*/  LDL.LU R44, [R1+0xdb8] ;  /* 0x000db800012c7983 */ /* 0x001ea80000300800 */
[----:B------:R-:W2:Y:S04]  /*1ab50*/  LDL R14, [R1+0x680] ;  /* 0x00068000010e7983 */ /* 0x000ea80000100800 */
[----:B------:R-:W2:Y:S01]  /*1ab60*/  LDL R15, [R1+0x684] ;  /* 0x00068400010f7983 */ /* 0x000ea20000100800 */
[----:B------:R-:W-:-:S02]  /*1ab70*/  PRMT R43, RZ, 0x7610, R43 ;  /* 0x00007610ff2b7816 */ /* 0x000fc4000000002b */
[----:B--2---:R-:W-:-:S04]  /*1ab80*/  @P2 LOP3.LUT R15, R15, R14, RZ, 0x3c, !PT ;  /* 0x0000000e0f0f2212 */ /* 0x004fc800078e3cff */
[----:B------:R-:W-:-:S04]  /*1ab90*/  @P2 LOP3.LUT R14, R15, R14, RZ, 0x3c, !PT ;  /* 0x0000000e0f0e2212 */ /* 0x000fc800078e3cff */
[----:B------:R-:W-:-:S05]  /*1aba0*/  @P2 LOP3.LUT R15, R15, R14, RZ, 0x3c, !PT ;  /* 0x0000000e0f0f2212 */ /* 0x000fca00078e3cff */
[----:B------:R-:W2:Y:S01]  /*1abb0*/  @P2 LDG.E.U8 R43, desc[UR24][R14.64] ;  /* 0x000000180e2b2981 */ /* 0x000ea2000c1e1100 */
[----:B------:R-:W-:-:S03]  /*1abc0*/  ISETP.GT.AND P1, PT, R12, 0xb, PT ;  /* 0x0000000b0c00780c */ /* 0x000fc60003f24270 */
        /* <DEDUP_REMOVED lines=627> */
[----:B------:R0:W2:Y:S04]  /*1d300*/  @P1 LDG.E.U8 R46, desc[UR24][R14.64] ;  /* 0x000000180e2e1981 */ /* 0x0000a8000c1e1100 */
[----:B------:R-:W0:Y:S04]  /*1d310*/  LDL R14, [R1+0x86c] ;  /* 0x00086c00010e7983 */ /* 0x000e280000100800 */
[----:B------:R-:W0:Y:S01]  /*1d320*/  LDL R15, [R1+0x870] ;  /* 0x00087000010f7983 */ /* 0x000e220000100800 */
[----:B------:R-:W-:Y:S02]  /*1d330*/  ISETP.GT.AND P2, PT, R12, 0x1c, PT ;  /* 0x0000001c0c00780c */ /* 0x000fe40003f44270 */
[----:B------:R-:W-:-:S11]  /*1d340*/  PRMT R75, RZ, 0x7610, R75 ;  /* 0x00007610ff4b7816 */ /* 0x000fd6000000004b */
[----:B0-----:R-:W-:-:S04]  /*1d350*/  @P2 LOP3.LUT R15, R15, R14, RZ, 0x3c, !PT ;  /* 0x0000000e0f0f2212 */ /* 0x001fc800078e3cff */
[----:B------:R-:W-:-:S04]  /*1d360*/  @P2 LOP3.LUT R14, R15, R14, RZ, 0x3c, !PT ;  /* 0x0000000e0f0e2212 */ /* 0x000fc800078e3cff */
[----:B------:R-:W-:-:S05]  /*1d370*/  @P2 LOP3.LUT R15, R15, R14, RZ, 0x3c, !PT ;  /* 0x0000000e0f0f2212 */ /* 0x000fca00078e3cff */
[----:B------:R-:W3:Y:S04]  /*1d380*/  @P2 LDG.E.U8 R75, desc[UR24][R14.64] ;  /* 0x000000180e4b2981 */ /* 0x000ee8000c1e1100 */
[----:B--2---:R0:W-:Y:S04]  /*1d390*/  STL [R1+0xc4], R46 ;  /* 0x0000c42e01007387 */ /* 0x0041e80000100800 */
[----:B0-----:R-:W2:Y:S04]  /*1d3a0*/  LDL R46, [R1+0x898] ;  /* 0x00089800012e7983 */ /* 0x001ea80000100800 */
[----:B---3--:R0:W-:Y:S04]  /*1d3b0*/  STL [R1+0xc0], R75 ;  /* 0x0000c04b01007387 */ /* 0x0081e80000100800 */
[----:B0-----:R-:W3:Y:S04]  /*1d3c0*/  LDL.LU R75, [R1+0xca4] ;  /* 0x000ca400014b7983 */ /* 0x001ee80000300800 */
        /* <DEDUP_REMOVED lines=35> */
[----:B------:R-:W-:-:S03]  /*1d600*/  PRMT R85, RZ, 0x7610, R85 ;  /* 0x00007610ff557816 */ /* 0x000fc60000000055 */
[----:B--2---:R0:W-:Y:S04]  /*1d610*/  STL [R1+0xb0], R83 ;  /* 0x0000b05301007387 */ /* 0x0041e80000100800 */
[----:B0-----:R-:W2:Y:S04]  /*1d620*/  LDL.LU R83, [R1+0xc94] ;  /* 0x000c940001537983 */ /* 0x001ea80000300800 */
[----:B------:R-:W2:Y:S01]  /*1d630*/  LDL R15, [R1+0x894] ;  /* 0x00089400010f7983 */ /* 0x000ea20000100800 */
[----:B------:R-:W-:-:S03]  /*1d640*/  @P1 IMAD.MOV.U32 R14, RZ, RZ, R46 ;  /* 0x000000ffff0e1224 */ /* 0x000fc600078e002e */
[----:B------:R-:W3:Y:S04]  /*1d650*/  LDL R46, [R1+0x5dc] ;  /* 0x0005dc00012e7983 */ /* 0x000ee80000100800 */
[----:B--2---:R-:W2:Y:S04]  /*1d660*/  @P1 LDG.E.U8 R85, desc[UR24][R14.64] ;  /* 0x000000180e551981 */ /* 0x004ea8000c1e1100 */
        /* <DEDUP_REMOVED lines=30> */
[----:B------:R-:W-:Y:S02]  /*1d850*/  PRMT R91, RZ, 0x7610, R91 ;  /* 0x00007610ff5b7816 */ /* 0x000fe4000000005b */
        /* <DEDUP_REMOVED lines=8> */
[----:B------:R-:W2:Y:S01]  /*1d8e0*/  LDL R15, [R1+0x5d8] ;  /* 0x0005d800010f7983 */ /* 0x000ea20000100800 */
[----:B------:R-:W-:Y:S01]  /*1d8f0*/  PRMT R93, RZ, 0x7610, R93 ;  /* 0x00007610ff5d7816 */ /* 0x000fe2000000005d */
[----:B------:R-:W-:-:S02]  /*1d900*/  @P2 IMAD.MOV.U32 R14, RZ, RZ, R46 ;  /* 0x000000ffff0e2224 */ /* 0x000fc400078e002e */
[----:B------:R-:W3:Y:S04]  /*1d910*/  LDL R46, [R1+0x5fc] ;  /* 0x0005fc00012e7983 */ /* 0x000ee80000100800 */
[----:B--2---:R-:W2:Y:S04]  /*1d920*/  @P2 LDG.E.U8 R93, desc[UR24][R14.64] ;  /* 0x000000180e5d2981 */ /* 0x004ea8000c1e1100 */
[----:B--2---:R0:W-:Y:S04]  /*1d930*/  STL [R1+0x1e0], R93 ;  /* 0x0001e05d01007387 */ /* 0x0041e80000100800 */
[----:B0-----:R-:W2:Y:S04]  /*1d940*/  LDL.LU R93, [R1+0xc80] ;  /* 0x000c8000015d7983 */ /* 0x001ea80000300800 */
[----:B------:R-:W2:Y:S04]  /*1d950*/  LDL R14, [R1+0x5e0] ;  /* 0x0005e000010e7983 */ /* 0x000ea80000100800 */
[----:B------:R-:W2:Y:S01]  /*1d960*/  LDL R15, [R1+0x5e4] ;  /* 0x0005e400010f7983 */ /* 0x000ea20000100800 */
[----:B----4-:R-:W-:-:S02]  /*1d970*/  PRMT R45, RZ, 0x7610, R45 ;  /* 0x00007610ff2d7816 */ /* 0x010fc4000000002d */
[----:B--2---:R-:W-:-:S04]  /*1d980*/  @P2 LOP3.LUT R15, R15, R14, RZ, 0x3c, !PT ;  /* 0x0000000e0f0f2212 */ /* 0x004fc800078e3cff */
[----:B------:R-:W-:-:S04]  /*1d990*/  @P2 LOP3.LUT R14, R15, R14, RZ, 0x3c, !PT ;  /* 0x0000000e0f0e2212 */ /* 0x000fc800078e3cff */
[----:B------:R-:W-:-:S05]  /*1d9a0*/  @P2 LOP3.LUT R15, R15, R14, RZ, 0x3c, !PT ;  /* 0x0000000e0f0f2212 */ /* 0x000fca00078e3cff */
[----:B------:R-:W2:Y:S04]  /*1d9b0*/  @P2 LDG.E.U8 R45, desc[UR24][R14.64] ;  /* 0x000000180e2d2981 */ /* 0x000ea8000c1e1100 */
[----:B------:R-:W4:Y:S04]  /*1d9c0*/  LDL R14, [R1+0x5e8] ;  /* 0x0005e800010e7983 */ /* 0x000f280000100800 */
[----:B------:R-:W4:Y:S01]  /*1d9d0*/  LDL R15, [R1+0x5ec] ;  /* 0x0005ec00010f7983 */ /* 0x000f220000100800 */
[----:B------:R-:W-:Y:S02]  /*1d9e0*/  ISETP.GT.AND P1, PT, R12, 0x1f, PT ;  /* 0x0000001f0c00780c */ /* 0x000fe40003f24270 */
[----:B------:R-:W-:Y:S01]  /*1d9f0*/  PRMT R7, RZ, 0x7610, R7 ;  /* 0x00007610ff077816 */ /* 0x000fe20000000007 */
[----:B--2---:R0:W-:Y:S01]  /*1da00*/  STL [R1+0x1d4], R45 ;  /* 0x0001d42d01007387 */ /* 0x0041e20000100800 */
[----:B------:R-:W-:-:S03]  /*1da10*/  PRMT R8, RZ, 0x7610, R8 ;  /* 0x00007610ff087816 */ /* 0x000fc60000000008 */
[----:B0-----:R-:W2:Y:S06]  /*1da20*/  LDL R45, [R1+0x604] ;  /* 0x00060400012d7983 */ /* 0x001eac0000100800 */
[----:B----4-:R-:W-:-:S04]  /*1da30*/  @P1 LOP3.LUT R15, R15, R14, RZ, 0x3c, !PT ;  /* 0x0000000e0f0f1212 */ /* 0x010fc800078e3cff */
[----:B------:R-:W-:-:S04]  /*1da40*/  @P1 LOP3.LUT R14, R15, R14, RZ, 0x3c, !PT ;  /* 0x0000000e0f0e1212 */ /* 0x000fc800078e3cff */
[----:B------:R-:W-:-:S05]  /*1da50*/  @P1 LOP3.LUT R15, R15, R14, RZ, 0x3c, !PT ;  /* 0x0000000e0f0f1212 */ /* 0x000fca00078e3cff */
[----:B------:R0:W4:Y:S04]  /*1da60*/  @P1 LDG.E.U8 R7, desc[UR24][R14.64] ;  /* 0x000000180e071981 */ /* 0x000128000c1e1100 */
[----:B------:R-:W2:Y:S01]  /*1da70*/  LDL R15, [R1+0x5f0] ;  /* 0x0005f000010f7983 */ /* 0x000ea20000100800 */
[----:B0-----:R-:W-:-:S03]  /*1da80*/  @P1 IMAD.MOV.U32 R14, RZ, RZ, R47 ;  /* 0x000000ffff0e1224 */ /* 0x001fc600078e002f */
[----:B----4-:R-:W-:Y:S01]  /*1da90*/  STL [R1+0xbf8], R7 ;  /* 0x000bf80701007387 */ /* 0x010fe20000100800 */
[----:B------:R-:W-:-:S03]  /*1daa0*/  PRMT R5, RZ, 0x7610, R5 ;  /* 0x00007610ff057816 */ /* 0x000fc60000000005 */
[----:B------:R-:W4:Y:S04]  /*1dab0*/  LDL R47, [R1+0xbb4] ;  /* 0x000bb400012f7983 */ /* 0x000f280000100800 */
[----:B--2---:R3:W2:Y:S04]  /*1dac0*/  @P1 LDG.E.U8 R8, desc[UR24][R14.64] ;  /* 0x000000180e081981 */ /* 0x0046a8000c1e1100 */
[----:B------:R-:W4:Y:S01]  /*1dad0*/  LDL R15, [R1+0x5f8] ;  /* 0x0005f800010f7983 */ /* 0x000f220000100800 */
[----:B---3--:R-:W-:-:S03]  /*1dae0*/  @P1 IMAD.MOV.U32 R14, RZ, RZ, R46 ;  /* 0x000000ffff0e1224 */ /* 0x008fc600078e002e */
[----:B--2---:R-:W-:Y:S01]  /*1daf0*/  STL [R1+0xbfc], R8 ;  /* 0x000bfc0801007387 */ /* 0x004fe20000100800 */
[----:B------:R-:W-:-:S03]  /*1db00*/  PRMT R6, RZ, 0x7610, R6 ;  /* 0x00007610ff067816 */ /* 0x000fc60000000006 */
[----:B------:R-:W2:Y:S04]  /*1db10*/  LDL R46, [R1+0xbb0] ;  /* 0x000bb000012e7983 */ /* 0x000ea80000100800 */
[----:B----4-:R0:W3:Y:S04]  /*1db20*/  @P1 LDG.E.U8 R5, desc[UR24][R14.64] ;  /* 0x000000180e051981 */ /* 0x0100e8000c1e1100 */
[----:B------:R-:W4:Y:S01]  /*1db30*/  LDL R15, [R1+0x600] ;  /* 0x00060000010f7983 */ /* 0x000f220000100800 */
[----:B0-----:R-:W-:Y:S01]  /*1db40*/  @P1 IMAD.MOV.U32 R14, RZ, RZ, R45 ;  /* 0x000000ffff0e1224 */ /* 0x001fe200078e002d */
[----:B------:R-:W-:-:S02]  /*1db50*/  ISETP.GT.AND P2, PT, R12, 0x20, PT ;  /* 0x000000200c00780c */ /* 0x000fc40003f44270 */
[----:B---3--:R-:W-:Y:S01]  /*1db60*/  STL [R1+0xc00], R5 ;  /* 0x000c000501007387 */ /* 0x008fe20000100800 */
[----:B------:R-:W-:-:S03]  /*1db70*/  PRMT R44, RZ, 0x7610, R44 ;  /* 0x00007610ff2c7816 */ /* 0x000fc6000000002c */
[----:B------:R-:W3:Y:S04]  /*1db80*/  LDL R45, [R1+0xbac] ;  /* 0x000bac00012d7983 */ /* 0x000ee80000100800 */
[----:B----4-:R-:W4:Y:S04]  /*1db90*/  @P1 LDG.E.U8 R6, desc[UR24][R14.64] ;  /* 0x000000180e061981 */ /* 0x010f28000c1e1100 */
[----:B------:R-:W2:Y:S04]  /*1dba0*/  LDL R14, [R1+0x8ac] ;  /* 0x0008ac00010e7983 */ /* 0x000ea80000100800 */
[----:B------:R-:W2:Y:S04]  /*1dbb0*/  LDL R15, [R1+0x8b0] ;  /* 0x0008b000010f7983 */ /* 0x000ea80000100800 */
[----:B----4-:R-:W-:Y:S01]  /*1dbc0*/  STL [R1+0xc04], R6 ;  /* 0x000c040601007387 */ /* 0x010fe20000100800 */
[----:B--2---:R-:W-:-:S04]  /*1dbd0*/  @P2 LOP3.LUT R15, R15, R14, RZ, 0x3c, !PT ;  /* 0x0000000e0f0f2212 */ /* 0x004fc800078e3cff */
[----:B------:R-:W-:-:S04]  /*1dbe0*/  @P2 LOP3.LUT R14, R15, R14, RZ, 0x3c, !PT ;  /* 0x0000000e0f0e2212 */ /* 0x000fc800078e3cff */
[----:B------:R-:W-:-:S05]  /*1dbf0*/  @P2 LOP3.LUT R15, R15, R14, RZ, 0x3c, !PT ;  /* 0x0000000e0f0f2212 */ /* 0x000fca00078e3cff */
[----:B------:R0:W2:Y:S04]  /*1dc00*/  @P2 LDG.E.U8 R44, desc[UR24][R14.64] ;  /* 0x000000180e2c2981 */ /* 0x0000a8000c1e1100 */
[----:B------:R-:W4:Y:S01]  /*1dc10*/  LDL R15, [R1+0x8b4] ;  /* 0x0008b400010f7983 */ /* 0x000f220000100800 */
[----:B------:R-:W-:Y:S01]  /*1dc20*/  PRMT R43, RZ, 0x7610, R43 ;  /* 0x00007610ff2b7816 */ /* 0x000fe2000000002b */
[----:B0-----:R-:W-:Y:S02]  /*1dc30*/  @P2 IMAD.MOV.U32 R14, RZ, RZ, R47 ;  /* 0x000000ffff0e2224 */ /* 0x001fe400078e002f */
[----:B--2---:R0:W-:Y:S01]  /*1dc40*/  STL [R1+0xa0], R44 ;  /* 0x0000a02c01007387 */ /* 0x0041e20000100800 */
[----:B------:R-:W-:-:S03]  /*1dc50*/  PRMT R42, RZ, 0x7610, R42 ;  /* 0x00007610ff2a7816 */ /* 0x000fc6000000002a */
[----:B------:R-:W2:Y:S04]  /*1dc60*/  LDL R47, [R1+0x8c0] ;  /* 0x0008c000012f7983 */ /* 0x000ea80000100800 */
[----:B----4-:R1:W4:Y:S04]  /*1dc70*/  @P2 LDG.E.U8 R43, desc[UR24][R14.64] ;  /* 0x000000180e2b2981 */ /* 0x010328000c1e1100 */
[----:B0-----:R-:W2:Y:S04]  /*1dc80*/  LDL R44, [R1+0x8bc] ;  /* 0x0008bc00012c7983 */ /* 0x001ea80000100800 */
[----:B------:R-:W2:Y:S01]  /*1dc90*/  LDL R15, [R1+0xba4] ;  /* 0x000ba400010f7983 */ /* 0x000ea20000100800 */
[----:B-1----:R-:W-:-:S03]  /*1dca0*/  @P2 IMAD.MOV.U32 R14, RZ, RZ, R46 ;  /* 0x000000ffff0e2224 */ /* 0x002fc600078e002e */
[----:B----4-:R0:W-:Y:S01]  /*1dcb0*/  STL [R1+0x9c], R43 ;  /* 0x00009c2b01007387 */ /* 0x0101e20000100800 */
[----:B------:R-:W-:-:S03]  /*1dcc0*/  PRMT R20, RZ, 0x7610, R20 ;  /* 0x00007610ff147816 */ /* 0x000fc60000000014 */
[----:B------:R-:W4:Y:S04]  /*1dcd0*/  LDL R46, [R1+0x8c8] ;  /* 0x0008c800012e7983 */ /* 0x000f280000100800 */
[----:B--2---:R3:W2:Y:S04]  /*1dce0*/  @P2 LDG.E.U8 R42, desc[UR24][R14.64] ;  /* 0x000000180e2a2981 */ /* 0x0046a8000c1e1100 */
[----:B0-----:R-:W4:Y:S04]  /*1dcf0*/  LDL R43, [R1+0x8c4] ;  /* 0x0008c400012b7983 */ /* 0x001f280000100800 */
[----:B------:R-:W4:Y:S01]  /*1dd00*/  LDL R15, [R1+0xba8] ;  /* 0x000ba800010f7983 */ /* 0x000f220000100800 */
[----:B---3--:R-:W-:Y:S01]  /*1dd10*/  @P2 IMAD.MOV.U32 R14, RZ, RZ, R45 ;  /* 0x000000ffff0e2224 */ /* 0x008fe200078e002d */
[----:B------:R-:W-:-:S02]  /*1dd20*/  ISETP.GT.AND P1, PT, R12, 0x21, PT ;  /* 0x000000210c00780c */ /* 0x000fc40003f24270 */
[----:B--2---:R0:W-:Y:S01]  /*1dd30*/  STL [R1+0x98], R42 ;  /* 0x0000982a01007387 */ /* 0x0041e20000100800 */
[----:B------:R-:W-:Y:S02]  /*1dd40*/  PRMT R32, RZ, 0x7610, R32 ;  /* 0x00007610ff207816 */ /* 0x000fe40000000020 */
[----:B------:R-:W-:Y:S01]  /*1dd50*/  PRMT R21, RZ, 0x7610, R21 ;  /* 0x00007610ff157816 */ /* 0x000fe20000000015 */
[----:B------:R-:W2:Y:S04]  /*1dd60*/  LDL R45, [R1+0x8d0] ;  /* 0x0008d000012d7983 */ /* 0x000ea80000100800 */
[----:B----4-:R1:W3:Y:S04]  /*1dd70*/  @P2 LDG.E.U8 R20, desc[UR24][R14.64] ;  /* 0x000000180e142981 */ /* 0x0102e8000c1e1100 */
[----:B0-----:R-:W4:Y:S04]  /*1dd80*/  LDL R42, [R1+0x8cc] ;  /* 0x0008cc00012a7983 */ /* 0x001f280000100800 */
[----:B------:R-:W2:Y:S01]  /*1dd90*/  LDL R15, [R1+0x8b8] ;  /* 0x0008b800010f7983 */ /* 0x000ea20000100800 */
[----:B-1----:R-:W-:Y:S01]  /*1dda0*/  @P1 IMAD.MOV.U32 R14, RZ, RZ, R44 ;  /* 0x000000ffff0e1224 */ /* 0x002fe200078e002c */
[----:B------:R-:W-:-:S04]  /*1ddb0*/  PRMT R22, RZ, 0x7610, R22 ;  /* 0x00007610ff167816 */ /* 0x000fc80000000016 */
[----:B--2---:R0:W2:Y:S02]  /*1ddc0*/  @P1 LDG.E.U8 R32, desc[UR24][R14.64] ;  /* 0x000000180e201981 */ /* 0x0040a4000c1e1100 */
[----:B0-----:R-:W-:Y:S02]  /*1ddd0*/  @P1 IMAD.MOV.U32 R14, RZ, RZ, R43 ;  /* 0x000000ffff0e1224 */ /* 0x001fe400078e002b */
[----:B------:R-:W-:-:S05]  /*1dde0*/  @P1 IMAD.MOV.U32 R15, RZ, RZ, R47 ;  /* 0x000000ffff0f1224 */ /* 0x000fca00078e002f */
[----:B------:R4:W2:Y:S02]  /*1ddf0*/  @P1 LDG.E.U8 R21, desc[UR24][R14.64] ;  /* 0x000000180e151981 */ /* 0x0008a4000c1e1100 */
[----:B----4-:R-:W-:Y:S02]  /*1de00*/  @P1 IMAD.MOV.U32 R14, RZ, RZ, R42 ;  /* 0x000000ffff0e1224 */ /* 0x010fe400078e002a */
[----:B------:R-:W-:-:S05]  /*1de10*/  @P1 IMAD.MOV.U32 R15, RZ, RZ, R46 ;  /* 0x000000ffff0f1224 */ /* 0x000fca00078e002e */
[----:B------:R-:W4:Y:S04]  /*1de20*/  @P1 LDG.E.U8 R22, desc[UR24][R14.64] ;  /* 0x000000180e161981 */ /* 0x000f28000c1e1100 */
[----:B---3--:R0:W-:Y:S04]  /*1de30*/  STL [R1+0x94], R20 ;  /* 0x0000941401007387 */ /* 0x0081e80000100800 */
[----:B------:R-:W3:Y:S04]  /*1de40*/  LDL R44, [R1+0x8d8] ;  /* 0x0008d800012c7983 */ /* 0x000ee80000100800 */
[----:B0-----:R-:W3:Y:S04]  /*1de50*/  LDL R20, [R1+0x8d4] ;  /* 0x0008d40001147983 */ /* 0x001ee80000100800 */
[----:B--2---:R0:W-:Y:S04]  /*1de60*/  STL [R1+0x90], R32 ;  /* 0x0000902001007387 */ /* 0x0041e80000100800 */
[----:B------:R-:W2:Y:S04]  /*1de70*/  LDL R43, [R1+0x8e0] ;  /* 0x0008e000012b7983 */ /* 0x000ea80000100800 */
[----:B0-----:R-:W2:Y:S01]  /*1de80*/  LDL R32, [R1+0x8dc] ;  /* 0x0008dc0001207983 */ /* 0x001ea20000100800 */
[----:B------:R-:W-:-:S03]  /*1de90*/  ISETP.GT.AND P2, PT, R12, 0x22, PT ;  /* 0x000000220c00780c */ /* 0x000fc60003f44270 */
[----:B------:R0:W-:Y:S04]  /*1dea0*/  STL [R1+0x8c], R21 ;  /* 0x00008c1501007387 */ /* 0x0001e80000100800 */
[----:B------:R-:W2:Y:S04]  /*1deb0*/  LDL R42, [R1+0x8e8] ;  /* 0x0008e800012a7983 */ /* 0x000ea80000100800 */
[----:B0-----:R-:W2:Y:S01]  /*1dec0*/  LDL R21, [R1+0x8e4] ;  /* 0x0008e40001157983 */ /* 0x001ea20000100800 */
[----:B------:R-:W-:-:S03]  /*1ded0*/  PRMT R19, RZ, 0x7610, R19 ;  /* 0x00007610ff137816 */ /* 0x000fc60000000013 */
[----:B----4-:R0:W-:Y:S01]  /*1dee0*/  STL [R1+0x88], R22 ;  /* 0x0000881601007387 */ /* 0x0101e20000100800 */
[----:B------:R-:W-:-:S03]  /*1def0*/  @P1 IMAD.MOV.U32 R15, RZ, RZ, R45 ;  /* 0x000000ffff0f1224 */ /* 0x000fc600078e002d */
[----:B0-----:R-:W4:Y:S01]  /*1df00*/  LDL R22, [R1+0x8ec] ;  /* 0x0008ec0001167983 */ /* 0x001f220000100800 */
[----:B---3--:R-:W-:Y:S01]  /*1df10*/  @P1 IMAD.MOV.U32 R14, RZ, RZ, R20 ;  /* 0x000000ffff0e1224 */ /* 0x008fe200078e0014 */
[----:B------:R-:W-:Y:S02]  /*1df20*/  PRMT R17, RZ, 0x7610, R17 ;  /* 0x00007610ff117816 */ /* 0x000fe40000000011 */
[----:B------:R-:W3:Y:S04]  /*1df30*/  LDL R20, [R1+0x8f0] ;  /* 0x0008f00001147983 */ /* 0x000ee80000100800 */
[----:B------:R0:W3:Y:S02]  /*1df40*/  @P1 LDG.E.U8 R19, desc[UR24][R14.64] ;  /* 0x000000180e131981 */ /* 0x0000e4000c1e1100 */
[----:B0-----:R-:W-:-:S02]  /*1df50*/  @P2 IMAD.MOV.U32 R15, RZ, RZ, R44 ;  /* 0x000000ffff0f2224 */ /* 0x001fc400078e002c */
[----:B--2---:R-:W-:-:S05]  /*1df60*/  @P2 IMAD.MOV.U32 R14, RZ, RZ, R32 ;  /* 0x000000ffff0e2224 */ /* 0x004fca00078e0020 */
[----:B------:R0:W2:Y:S01]  /*1df70*/  @P2 LDG.E.U8 R17, desc[UR24][R14.64] ;  /* 0x000000180e112981 */ /* 0x0000a2000c1e1100 */
[----:B------:R-:W-:Y:S02]  /*1df80*/  PRMT R18, RZ, 0x7610, R18 ;  /* 0x00007610ff127816 */ /* 0x000fe40000000012 */
[----:B------:R-:W-:Y:S01]  /*1df90*/  PRMT R24, RZ, 0x7610, R24 ;  /* 0x00007610ff187816 */ /* 0x000fe20000000018 */
[----:B0-----:R-:W-:Y:S02]  /*1dfa0*/  @P2 IMAD.MOV.U32 R15, RZ, RZ, R43 ;  /* 0x000000ffff0f2224 */ /* 0x001fe400078e002b */
[----:B------:R-:W-:-:S05]  /*1dfb0*/  @P2 IMAD.MOV.U32 R14, RZ, RZ, R21 ;  /* 0x000000ffff0e2224 */ /* 0x000fca00078e0015 */
[----:B------:R0:W2:Y:S02]  /*1dfc0*/  @P2 LDG.E.U8 R18, desc[UR24][R14.64] ;  /* 0x000000180e122981 */ /* 0x0000a4000c1e1100 */
[----:B0-----:R-:W-:Y:S02]  /*1dfd0*/  @P2 IMAD.MOV.U32 R15, RZ, RZ, R42 ;  /* 0x000000ffff0f2224 */ /* 0x001fe400078e002a */
[----:B----4-:R-:W-:-:S05]  /*1dfe0*/  @P2 IMAD.MOV.U32 R14, RZ, RZ, R22 ;  /* 0x000000ffff0e2224 */ /* 0x010fca00078e0016 */
        /* <DEDUP_REMOVED lines=14> */
[----:B------:R-:W4:Y:S04]  /*1e0d0*/  LDL R20, [R1+0x910] ;  /* 0x0009100001147983 */ /* 0x000f280000100800 */
[----:B0-----:R-:W4:Y:S01]  /*1e0e0*/  LDL R24, [R1+0x908] ;  /* 0x0009080001187983 */ /* 0x001f220000100800 */
[----:B---3--:R-:W-:-:S03]  /*1e0f0*/  @P2 IMAD.MOV.U32 R14, RZ, RZ, R19 ;  /* 0x000000ffff0e2224 */ /* 0x008fc600078e0013 */
[----:B------:R-:W3:Y:S04]  /*1e100*/  LDL R19, [R1+0x914] ;  /* 0x0009140001137983 */ /* 0x000ee80000100800 */
[----:B------:R0:W3:Y:S02]  /*1e110*/  @P2 LDG.E.U8 R41, desc[UR24][R14.64] ;  /* 0x000000180e292981 */ /* 0x0000e4000c1e1100 */
[----:B0-----:R-:W-:Y:S02]  /*1e120*/  @P1 IMAD.MOV.U32 R15, RZ, RZ, R32 ;  /* 0x000000ffff0f1224 */ /* 0x001fe400078e0020 */
[----:B------:R-:W3:Y:S01]  /*1e130*/  LDL R32, [R1+0x918] ;  /* 0x0009180001207983 */ /* 0x000ee20000100800 */
[----:B--2---:R-:W-:-:S03]  /*1e140*/  @P1 IMAD.MOV.U32 R14, RZ, RZ, R17 ;  /* 0x000000ffff0e1224 */ /* 0x004fc600078e0011 */
[----:B------:R-:W2:Y:S01]  /*1e150*/  LDL R17, [R1+0x91c] ;  /* 0x00091c0001117983 */ /* 0x000ea20000100800 */
[----:B------:R-:W-:Y:S02]  /*1e160*/  PRMT R40, RZ, 0x7610, R40 ;  /* 0x00007610ff287816 */ /* 0x000fe40000000028 */
[----:B------:R-:W-:-:S04]  /*1e170*/  PRMT R39, RZ, 0x7610, R39 ;  /* 0x00007610ff277816 */ /* 0x000fc80000000027 */
[----:B------:R0:W2:Y:S01]  /*1e180*/  @P1 LDG.E.U8 R40, desc[UR24][R14.64] ;  /* 0x000000180e281981 */ /* 0x0000a2000c1e1100 */
[----:B------:R-:W-:Y:S02]  /*1e190*/  ISETP.GT.AND P2, PT, R12, 0x24, PT ;  /* 0x000000240c00780c */ /* 0x000fe40003f44270 */
[----:B------:R-:W-:Y:S01]  /*1e1a0*/  PRMT R38, RZ, 0x7610, R38 ;  /* 0x00007610ff267816 */ /* 0x000fe20000000026 */
[----:B0-----:R-:W-:Y:S02]  /*1e1b0*/  @P1 IMAD.MOV.U32 R14, RZ, RZ, R18 ;  /* 0x000000ffff0e1224 */ /* 0x001fe400078e0012 */
[----:B------:R-:W-:Y:S01]  /*1e1c0*/  @P1 IMAD.MOV.U32 R15, RZ, RZ, R21 ;  /* 0x000000ffff0f1224 */ /* 0x000fe200078e0015 */
[----:B------:R-:W2:Y:S04]  /*1e1d0*/  LDL R18, [R1+0x924] ;  /* 0x0009240001127983 */ /* 0x000ea80000100800 */
[----:B------:R-:W2:Y:S04]  /*1e1e0*/  LDL R21, [R1+0x920] ;  /* 0x0009200001157983 */ /* 0x000ea80000100800 */
[----:B------:R0:W2:Y:S01]  /*1e1f0*/  @P1 LDG.E.U8 R39, desc[UR24][R14.64] ;  /* 0x000000180e271981 */ /* 0x0000a2000c1e1100 */
[----:B------:R-:W-:Y:S01]  /*1e200*/  PRMT R37, RZ, 0x7610, R37 ;  /* 0x00007610ff257816 */ /* 0x000fe20000000025 */
[----:B0-----:R-:W-:-:S02]  /*1e210*/  @P1 IMAD.MOV.U32 R14, RZ, RZ, R22 ;  /* 0x000000ffff0e1224 */ /* 0x001fc400078e0016 */
[----:B----4-:R-:W-:Y:S01]  /*1e220*/  @P1 IMAD.MOV.U32 R15, RZ, RZ, R24 ;  /* 0x000000ffff0f1224 */ /* 0x010fe200078e0018 */
[----:B------:R-:W4:Y:S04]  /*1e230*/  LDL R22, [R1+0x92c] ;  /* 0x00092c0001167983 */ /* 0x000f280000100800 */
[----:B------:R-:W4:Y:S04]  /*1e240*/  LDL R24, [R1+0x928] ;  /* 0x0009280001187983 */ /* 0x000f280000100800 */
[----:B------:R3:W4:Y:S02]  /*1e250*/  @P1 LDG.E.U8 R38, desc[UR24][R14.64] ;  /* 0x000000180e261981 */ /* 0x000724000c1e1100 */
[----:B---3--:R-:W-:-:S02]  /*1e260*/  @P1 IMAD.MOV.U32 R14, RZ, RZ, R19 ;  /* 0x000000ffff0e1224 */ /* 0x008fc400078e0013 */
[----:B------:R-:W-:Y:S01]  /*1e270*/  @P1 IMAD.MOV.U32 R15, RZ, RZ, R20 ;  /* 0x000000ffff0f1224 */ /* 0x000fe200078e0014 */
[----:B------:R-:W3:Y:S04]  /*1e280*/  LDL R19, [R1+0x934] ;  /* 0x0009340001137983 */ /* 0x000ee80000100800 */
[----:B------:R-:W3:Y:S04]  /*1e290*/  LDL R20, [R1+0x930] ;  /* 0x0009300001147983 */ /* 0x000ee80000100800 */
[----:B------:R0:W3:Y:S02]  /*1e2a0*/  @P1 LDG.E.U8 R37, desc[UR24][R14.64] ;  /* 0x000000180e251981 */ /* 0x0000e4000c1e1100 */
[----:B0-----:R-:W-:-:S02]  /*1e2b0*/  @P2 IMAD.MOV.U32 R15, RZ, RZ, R32 ;  /* 0x000000ffff0f2224 */ /* 0x001fc400078e0020 */
        /* <DEDUP_REMOVED lines=8> */
[----:B0-----:R-:W-:Y:S01]  /*1e340*/  @P2 IMAD.MOV.U32 R14, RZ, RZ, R18 ;  /* 0x000000ffff0e2224 */ /* 0x001fe200078e0012 */
[----:B------:R-:W-:Y:S01]  /*1e350*/  PRMT R33, RZ, 0x7610, R33 ;  /* 0x00007610ff217816 */ /* 0x000fe20000000021 */
[----:B------:R-:W2:Y:S01]  /*1e360*/  LDL R18, [R1+0x944] ;  /* 0x0009440001127983 */ /* 0x000ea20000100800 */
[----:B------:R-:W-:Y:S01]  /*1e370*/  @P2 IMAD.MOV.U32 R15, RZ, RZ, R21 ;  /* 0x000000ffff0f2224 */ /* 0x000fe200078e0015 */
[----:B------:R-:W-:Y:S02]  /*1e380*/  PRMT R28, RZ, 0x7610, R28 ;  /* 0x00007610ff1c7816 */ /* 0x000fe4000000001c */
[----:B------:R-:W2:Y:S04]  /*1e390*/  LDL R21, [R1+0x940] ;  /* 0x0009400001157983 */ /* 0x000ea80000100800 */
[----:B------:R4:W2:Y:S02]  /*1e3a0*/  @P2 LDG.E.U8 R35, desc[UR24][R14.64] ;  /* 0x000000180e232981 */ /* 0x0008a4000c1e1100 */
[----:B----4-:R-:W-:-:S02]  /*1e3b0*/  @P2 IMAD.MOV.U32 R14, RZ, RZ, R22 ;  /* 0x000000ffff0e2224 */ /* 0x010fc400078e0016 */
[----:B------:R-:W-:-:S05]  /*1e3c0*/  @P2 IMAD.MOV.U32 R15, RZ, RZ, R24 ;  /* 0x000000ffff0f2224 */ /* 0x000fca00078e0018 */
[----:B------:R3:W4:Y:S02]  /*1e3d0*/  @P2 LDG.E.U8 R34, desc[UR24][R14.64] ;  /* 0x000000180e222981 */ /* 0x000724000c1e1100 */
[----:B---3--:R-:W-:Y:S02]  /*1e3e0*/  @P2 IMAD.MOV.U32 R14, RZ, RZ, R19 ;  /* 0x000000ffff0e2224 */ /* 0x008fe400078e0013 */
[----:B------:R-:W-:-:S05]  /*1e3f0*/  @P2 IMAD.MOV.U32 R15, RZ, RZ, R20 ;  /* 0x000000ffff0f2224 */ /* 0x000fca00078e0014 */
[----:B------:R0:W3:Y:S02]  /*1e400*/  @P2 LDG.E.U8 R33, desc[UR24][R14.64] ;  /* 0x000000180e212981 */ /* 0x0000e4000c1e1100 */
[----:B0-----:R-:W-:Y:S02]  /*1e410*/  @P1 IMAD.MOV.U32 R15, RZ, RZ, R32 ;  /* 0x000000ffff0f1224 */ /* 0x001fe400078e0020 */
[----:B--2---:R-:W-:-:S05]  /*1e420*/  @P1 IMAD.MOV.U32 R14, RZ, RZ, R17 ;  /* 0x000000ffff0e1224 */ /* 0x004fca00078e0011 */
[----:B------:R-:W2:Y:S04]  /*1e430*/  @P1 LDG.E.U8 R28, desc[UR24][R14.64] ;  /* 0x000000180e1c1981 */ /* 0x000ea8000c1e1100 */
[----:B------:R-:W-:Y:S04]  /*1e440*/  STL [R1+0x74], R41 ;  /* 0x0000742901007387 */ /* 0x000fe80000100800 */
[----:B------:R-:W3:Y:S04]  /*1e450*/  LDL R24, [R1+0x948] ;  /* 0x0009480001187983 */ /* 0x000ee80000100800 */
[----:B------:R-:W3:Y:S04]  /*1e460*/  LDL R22, [R1+0x94c] ;  /* 0x00094c0001167983 */ /* 0x000ee80000100800 */
[----:B------:R-:W-:Y:S04]  /*1e470*/  STL [R1+0x70], R40 ;  /* 0x0000702801007387 */ /* 0x000fe80000100800 */
[----:B------:R-:W3:Y:S04]  /*1e480*/  LDL R20, [R1+0x950] ;  /* 0x0009500001147983 */ /* 0x000ee80000100800 */
[----:B------:R-:W3:Y:S04]  /*1e490*/  LDL R19, [R1+0x954] ;  /* 0x0009540001137983 */ /* 0x000ee80000100800 */
[----:B------:R-:W-:Y:S04]  /*1e4a0*/  STL [R1+0x6c], R39 ;  /* 0x00006c2701007387 */ /* 0x000fe80000100800 */
[----:B------:R-:W4:Y:S04]  /*1e4b0*/  LDL R17, [R1+0x60c] ;  /* 0x00060c0001117983 */ /* 0x000f280000100800 */
[----:B------:R-:W-:Y:S04]  /*1e4c0*/  STL [R1+0x68], R38 ;  /* 0x0000682601007387 */ /* 0x000fe80000100800 */
[----:B--2---:R0:W-:Y:S04]  /*1e4d0*/  STL [R1+0x50], R28 ;  /* 0x0000501c01007387 */ /* 0x0041e80000100800 */
[----:B0-----:R-:W2:Y:S01]  /*1e4e0*/  LDL R28, [R1+0x608] ;  /* 0x00060800011c7983 */ /* 0x001ea20000100800 */
[----:B------:R-:W-:Y:S01]  /*1e4f0*/  PRMT R31, RZ, 0x7610, R31 ;  /* 0x00007610ff1f7816 */ /* 0x000fe2000000001f */
[----:B------:R-:W-:-:S02]  /*1e500*/  @P1 IMAD.MOV.U32 R14, RZ, RZ, R18 ;  /* 0x000000ffff0e1224 */ /* 0x000fc400078e0012 */
[----:B------:R-:W-:Y:S01]  /*1e510*/  @P1 IMAD.MOV.U32 R15, RZ, RZ, R21 ;  /* 0x000000ffff0f1224 */ /* 0x000fe200078e0015 */
[----:B------:R-:W-:Y:S01]  /*1e520*/  PRMT R26, RZ, 0x7610, R26 ;  /* 0x00007610ff1a7816 */ /* 0x000fe2000000001a */
[----:B------:R-:W2:Y:S04]  /*1e530*/  LDL R21, [R1+0x610] ;  /* 0x0006100001157983 */ /* 0x000ea80000100800 */
[----:B------:R3:W2:Y:S01]  /*1e540*/  @P1 LDG.E.U8 R31, desc[UR24][R14.64] ;  /* 0x000000180e1f1981 */ /* 0x0006a2000c1e1100 */
[----:B------:R-:W-:Y:S01]  /*1e550*/  ISETP.GT.AND P2, PT, R12, 0x26, PT ;  /* 0x000000260c00780c */ /* 0x000fe20003f44270 */
[----:B---3--:R-:W-:Y:S02]  /*1e560*/  @P1 IMAD.MOV.U32 R14, RZ, RZ, R22 ;  /* 0x000000ffff0e1224 */ /* 0x008fe400078e0016 */
[----:B------:R-:W-:Y:S01]  /*1e570*/  @P1 IMAD.MOV.U32 R15, RZ, RZ, R24 ;  /* 0x000000ffff0f1224 */ /* 0x000fe200078e0018 */
[----:B------:R-:W-:-:S04]  /*1e580*/  PRMT R30, RZ, 0x7610, R30 ;  /* 0x00007610ff1e7816 */ /* 0x000fc8000000001e */
[----:B------:R0:W3:Y:S01]  /*1e590*/  @P1 LDG.E.U8 R26, desc[UR24][R14.64] ;  /* 0x000000180e1a1981 */ /* 0x0000e2000c1e1100 */
[----:B------:R-:W-:Y:S01]  /*1e5a0*/  PRMT R6, RZ, 0x7610, R6 ;  /* 0x00007610ff067816 */ /* 0x000fe20000000006 */
[----:B0-----:R-:W-:Y:S02]  /*1e5b0*/  @P1 IMAD.MOV.U32 R14, RZ, RZ, R19 ;  /* 0x000000ffff0e1224 */ /* 0x001fe400078e0013 */
[----:B------:R-:W-:-:S05]  /*1e5c0*/  @P1 IMAD.MOV.U32 R15, RZ, RZ, R20 ;  /* 0x000000ffff0f1224 */ /* 0x000fca00078e0014 */
[----:B------:R4:W3:Y:S04]  /*1e5d0*/  @P1 LDG.E.U8 R30, desc[UR24][R14.64] ;  /* 0x000000180e1e1981 */ /* 0x0008e8000c1e1100 */
[----:B------:R-:W-:Y:S04]  /*1e5e0*/  STL [R1+0x64], R37 ;  /* 0x0000642501007387 */ /* 0x000fe80000100800 */
[----:B------:R-:W3:Y:S01]  /*1e5f0*/  LDL R18, [R1+0x614] ;  /* 0x0006140001127983 */ /* 0x000ee20000100800 */
[----:B----4-:R-:W-:-:S03]  /*1e600*/  @P2 IMAD.MOV.U32 R14, RZ, RZ, R17 ;  /* 0x000000ffff0e2224 */ /* 0x010fc600078e0011 */
[----:B------:R-:W4:Y:S04]  /*1e610*/  LDL R24, [R1+0x618] ;  /* 0x0006180001187983 */ /* 0x000f280000100800 */
[----:B------:R-:W4:Y:S01]  /*1e620*/  LDL R22, [R1+0x61c] ;  /* 0x00061c0001167983 */ /* 0x000f220000100800 */
[----:B--2---:R-:W-:-:S05]  /*1e630*/  @P2 IMAD.MOV.U32 R15, RZ, RZ, R28 ;  /* 0x000000ffff0f2224 */ /* 0x004fca00078e001c */
[----:B------:R0:W2:Y:S04]  /*1e640*/  @P2 LDG.E.U8 R6, desc[UR24][R14.64] ;  /* 0x000000180e062981 */ /* 0x0000a8000c1e1100 */
[----:B------:R-:W-:Y:S04]  /*1e650*/  STL [R1+0x60], R36 ;  /* 0x0000602401007387 */ /* 0x000fe80000100800 */
[----:B------:R1:W-:Y:S04]  /*1e660*/  STL [R1+0x4c], R31 ;  /* 0x00004c1f01007387 */ /* 0x0003e80000100800 */
[----:B-1----:R-:W4:Y:S04]  /*1e670*/  LDL R31, [R1+0x620] ;  /* 0x00062000011f7983 */ /* 0x002f280000100800 */
[----:B------:R-:W-:Y:S04]  /*1e680*/  STL [R1+0x5c], R35 ;  /* 0x00005c2301007387 */ /* 0x000fe80000100800 */
[----:B---3--:R1:W-:Y:S04]  /*1e690*/  STL [R1+0x48], R26 ;  /* 0x0000481a01007387 */ /* 0x0083e80000100800 */
[----:B------:R-:W3:Y:S04]  /*1e6a0*/  LDL R20, [R1+0x628] ;  /* 0x0006280001147983 */ /* 0x000ee80000100800 */
[----:B------:R-:W3:Y:S04]  /*1e6b0*/  LDL R19, [R1+0x62c] ;  /* 0x00062c0001137983 */ /* 0x000ee80000100800 */
[----:B-1----:R-:W3:Y:S04]  /*1e6c0*/  LDL R26, [R1+0x624] ;  /* 0x00062400011a7983 */ /* 0x002ee80000100800 */
[----:B------:R-:W-:Y:S04]  /*1e6d0*/  STL [R1+0x58], R34 ;  /* 0x0000582201007387 */ /* 0x000fe80000100800 */
[----:B------:R1:W-:Y:S01]  /*1e6e0*/  STL [R1+0x44], R30 ;  /* 0x0000441e01007387 */ /* 0x0003e20000100800 */
[----:B------:R-:W-:Y:S01]  /*1e6f0*/  PRMT R5, RZ, 0x7610, R5 ;  /* 0x00007610ff057816 */ /* 0x000fe20000000005 */
[----:B0-----:R-:W-:-:S02]  /*1e700*/  @P2 IMAD.MOV.U32 R14, RZ, RZ, R18 ;  /* 0x000000ffff0e2224 */ /* 0x001fc400078e0012 */
[----:B-1----:R-:W3:Y:S04]  /*1e710*/  LDL R30, [R1+0x630] ;  /* 0x00063000011e7983 */ /* 0x002ee80000100800 */
[----:B------:R-:W-:Y:S04]  /*1e720*/  STL [R1+0x54], R33 ;  /* 0x0000542101007387 */ /* 0x000fe80000100800 */
[----:B------:R-:W3:Y:S01]  /*1e730*/  LDL R17, [R1+0x634] ;  /* 0x0006340001117983 */ /* 0x000ee20000100800 */
[----:B------:R-:W-:-:S05]  /*1e740*/  @P2 IMAD.MOV.U32 R15, RZ, RZ, R21 ;  /* 0x000000ffff0f2224 */ /* 0x000fca00078e0015 */
[----:B------:R4:W3:Y:S04]  /*1e750*/  @P2 LDG.E.U8 R5, desc[UR24][R14.64] ;  /* 0x000000180e052981 */ /* 0x0008e8000c1e1100 */
[----:B--2---:R-:W-:Y:S04]  /*1e760*/  STL [R1+0xc08], R6 ;  /* 0x000c080601007387 */ /* 0x004fe80000100800 */
[----:B------:R-:W2:Y:S04]  /*1e770*/  LDL R28, [R1+0x638] ;  /* 0x00063800011c7983 */ /* 0x000ea80000100800 */
[----:B------:R-:W2:Y:S01]  /*1e780*/  LDL R18, [R1+0x63c] ;  /* 0x00063c0001127983 */ /* 0x000ea20000100800 */
[----:B------:R-:W-:Y:S01]  /*1e790*/  PRMT R8, RZ, 0x7610, R8 ;  /* 0x00007610ff087816 */ /* 0x000fe20000000008 */
[----:B----4-:R-:W-:-:S02]  /*1e7a0*/  @P2 IMAD.MOV.U32 R14, RZ, RZ, R22 ;  /* 0x000000ffff0e2224 */ /* 0x010fc400078e0016 */
[----:B------:R-:W-:Y:S01]  /*1e7b0*/  @P2 IMAD.MOV.U32 R15, RZ, RZ, R24 ;  /* 0x000000ffff0f2224 */ /* 0x000fe200078e0018 */
[----:B------:R-:W-:Y:S01]  /*1e7c0*/  ISETP.GT.AND P1, PT, R12, 0x27, PT ;  /* 0x000000270c00780c */ /* 0x000fe20003f24270 */
[----:B------:R-:W4:Y:S04]  /*1e7d0*/  LDL R21, [R1+0x644] ;  /* 0x0006440001157983 */ /* 0x000f280000100800 */
[----:B------:R0:W4:Y:S01]  /*1e7e0*/  @P2 LDG.E.U8 R8, desc[UR24][R14.64] ;  /* 0x000000180e082981 */ /* 0x000122000c1e1100 */
[----:B------:R-:W-:Y:S02]  /*1e7f0*/  PRMT R7, RZ, 0x7610, R7 ;  /* 0x00007610ff077816 */ /* 0x000fe40000000007 */
[----:B------:R-:W-:Y:S01]  /*1e800*/  PRMT R3, RZ, 0x7610, R3 ;  /* 0x00007610ff037816 */ /* 0x000fe20000000003 */
[----:B0-----:R-:W-:-:S02]  /*1e810*/  @P2 IMAD.MOV.U32 R15, RZ, RZ, R31 ;  /* 0x000000ffff0f2224 */ /* 0x001fc400078e001f */
[----:B---3--:R-:W-:-:S05]  /*1e820*/  @P2 IMAD.MOV.U32 R14, RZ, RZ, R26 ;  /* 0x000000ffff0e2224 */ /* 0x008fca00078e001a */
[----:B------:R0:W3:Y:S01]  /*1e830*/  @P2 LDG.E.U8 R7, desc[UR24][R14.64] ;  /* 0x000000180e072981 */ /* 0x0000e2000c1e1100 */
[----:B------:R-:W-:Y:S01]  /*1e840*/  PRMT R4, RZ, 0x7610, R4 ;  /* 0x00007610ff047816 */ /* 0x000fe20000000004 */
[----:B0-----:R-:W-:Y:S02]  /*1e850*/  @P1 IMAD.MOV.U32 R14, RZ, RZ, R19 ;  /* 0x000000ffff0e1224 */ /* 0x001fe400078e0013 */
[----:B------:R-:W-:-:S05]  /*1e860*/  @P1 IMAD.MOV.U32 R15, RZ, RZ, R20 ;  /* 0x000000ffff0f1224 */ /* 0x000fca00078e0014 */
[----:B------:R0:W3:Y:S01]  /*1e870*/  @P1 LDG.E.U8 R3, desc[UR24][R14.64] ;  /* 0x000000180e031981 */ /* 0x0000e2000c1e1100 */
[----:B------:R-:W-:Y:S01]  /*1e880*/  PRMT R0, RZ, 0x7610, R0 ;  /* 0x00007610ff007816 */ /* 0x000fe20000000000 */
[----:B0-----:R-:W-:Y:S02]  /*1e890*/  @P1 IMAD.MOV.U32 R14, RZ, RZ, R17 ;  /* 0x000000ffff0e1224 */ /* 0x001fe400078e0011 */
[----:B------:R-:W-:-:S05]  /*1e8a0*/  @P1 IMAD.MOV.U32 R15, RZ, RZ, R30 ;  /* 0x000000ffff0f1224 */ /* 0x000fca00078e001e */
[----:B------:R2:W3:Y:S04]  /*1e8b0*/  @P1 LDG.E.U8 R4, desc[UR24][R14.64] ;  /* 0x000000180e041981 */ /* 0x0004e8000c1e1100 */
[----:B------:R-:W-:Y:S04]  /*1e8c0*/  STL [R1+0xc0c], R5 ;  /* 0x000c0c0501007387 */ /* 0x000fe80000100800 */
[----:B------:R-:W3:Y:S04]  /*1e8d0*/  LDL R22, [R1+0x640] ;  /* 0x0006400001167983 */ /* 0x000ee80000100800 */
[----:B------:R-:W3:Y:S01]  /*1e8e0*/  LDL R24, [R1+0xba0] ;  /* 0x000ba00001187983 */ /* 0x000ee20000100800 */
[----:B--2---:R-:W-:-:S02]  /*1e8f0*/  @P1 IMAD.MOV.U32 R15, RZ, RZ, R28 ;  /* 0x000000ffff0f1224 */ /* 0x004fc400078e001c */
[----:B------:R-:W-:-:S05]  /*1e900*/  @P1 IMAD.MOV.U32 R14, RZ, RZ, R18 ;  /* 0x000000ffff0e1224 */ /* 0x000fca00078e0012 */
[----:B------:R0:W2:Y:S04]  /*1e910*/  @P1 LDG.E.U8 R0, desc[UR24][R14.64] ;  /* 0x000000180e001981 */ /* 0x0000a8000c1e1100 */
[----:B----4-:R-:W-:Y:S04]  /*1e920*/  STL [R1+0xc10], R8 ;  /* 0x000c100801007387 */ /* 0x010fe80000100800 */
[----:B------:R-:W4:Y:S01]  /*1e930*/  LDL R26, [R1+0xb90] ;  /* 0x000b9000011a7983 */ /* 0x000f220000100800 */
[----:B------:R-:W-:Y:S01]  /*1e940*/  PRMT R2, RZ, 0x7610, R2 ;  /* 0x00007610ff027816 */ /* 0x000fe20000000002 */
[----:B0-----:R-:W-:-:S02]  /*1e950*/  @P1 IMAD.MOV.U32 R14, RZ, RZ, R21 ;  /* 0x000000ffff0e1224 */ /* 0x001fc400078e0015 */
[----:B---3--:R-:W-:Y:S04]  /*1e960*/  STL [R1+0xc14], R7 ;  /* 0x000c140701007387 */ /* 0x008fe80000100800 */
[----:B------:R-:W3:Y:S04]  /*1e970*/  LDL R20, [R1+0xb94] ;  /* 0x000b940001147983 */ /* 0x000ee80000100800 */
[----:B------:R-:W3:Y:S04]  /*1e980*/  LDL R19, [R1+0xb98] ;  /* 0x000b980001137983 */ /* 0x000ee80000100800 */
[----:B------:R-:W-:Y:S04]  /*1e990*/  STL [R1+0xc18], R3 ;  /* 0x000c180301007387 */ /* 0x000fe80000100800 */
[----:B------:R-:W3:Y:S04]  /*1e9a0*/  LDL R17, [R1+0xb9c] ;  /* 0x000b9c0001117983 */ /* 0x000ee80000100800 */
[----:B------:R-:W-:Y:S04]  /*1e9b0*/  STL [R1+0xc1c], R4 ;  /* 0x000c1c0401007387 */ /* 0x000fe80000100800 */
[----:B------:R-:W3:Y:S01]  /*1e9c0*/  LDL R18, [R1+0x958] ;  /* 0x0009580001127983 */ /* 0x000ee20000100800 */
[----:B------:R-:W-:-:S05]  /*1e9d0*/  @P1 IMAD.MOV.U32 R15, RZ, RZ, R22 ;  /* 0x000000ffff0f1224 */ /* 0x000fca00078e0016 */
[----:B------:R0:W3:Y:S04]  /*1e9e0*/  @P1 LDG.E.U8 R2, desc[UR24][R14.64] ;  /* 0x000000180e021981 */ /* 0x0000e8000c1e1100 */
[----:B--2---:R-:W-:Y:S04]  /*1e9f0*/  STL [R1+0xc20], R0 ;  /* 0x000c200001007387 */ /* 0x004fe80000100800 */
[----:B------:R-:W2:Y:S04]  /*1ea00*/  LDL R22, [R1+0x95c] ;  /* 0x00095c0001167983 */ /* 0x000ea80000100800 */
[----:B------:R-:W2:Y:S01]  /*1ea10*/  LDL R21, [R1+0x960] ;  /* 0x0009600001157983 */ /* 0x000ea20000100800 */
[----:B------:R-:W-:-:S02]  /*1ea20*/  ISETP.GT.AND P2, PT, R12, 0x28, PT ;  /* 0x000000280c00780c */ /* 0x000fc40003f44270 */
[----:B------:R-:W-:-:S11]  /*1ea30*/  PRMT R23, RZ, 0x7610, R23 ;  /* 0x00007610ff177816 */ /* 0x000fd60000000017 */
[----:B0-----:R-:W-:Y:S02]  /*1ea40*/  @P2 IMAD.MOV.U32 R14, RZ, RZ, R24 ;  /* 0x000000ffff0e2224 */ /* 0x001fe400078e0018 */
[----:B----4-:R-:W-:-:S05]  /*1ea50*/  @P2 IMAD.MOV.U32 R15, RZ, RZ, R26 ;  /* 0x000000ffff0f2224 */ /* 0x010fca00078e001a */
[----:B------:R3:W4:Y:S01]  /*1ea60*/  @P2 LDG.E.U8 R23, desc[UR24][R14.64] ;  /* 0x000000180e172981 */ /* 0x000722000c1e1100 */
[----:B------:R-:W-:Y:S02]  /*1ea70*/  PRMT R29, RZ, 0x7610, R29 ;  /* 0x00007610ff1d7816 */ /* 0x000fe4000000001d */
[----:B------:R-:W-:Y:S01]  /*1ea80*/  PRMT R27, RZ, 0x7610, R27 ;  /* 0x00007610ff1b7816 */ /* 0x000fe2000000001b */
[----:B---3--:R-:W-:Y:S02]  /*1ea90*/  @P2 IMAD.MOV.U32 R14, RZ, RZ, R19 ;  /* 0x000000ffff0e2224 */ /* 0x008fe400078e0013 */
        /* <DEDUP_REMOVED lines=8> */
[----:B------:R-:W3:Y:S04]  /*1eb20*/  LDL R28, [R1+0x964] ;  /* 0x00096400011c7983 */ /* 0x000ee80000100800 */
[----:B------:R-:W3:Y:S01]  /*1eb30*/  LDL R24, [R1+0x96c] ;  /* 0x00096c0001187983 */ /* 0x000ee20000100800 */
[----:B--2---:R-:W-:-:S02]  /*1eb40*/  @P2 IMAD.MOV.U32 R15, RZ, RZ, R22 ;  /* 0x000000ffff0f2224 */ /* 0x004fc400078e0016 */
[----:B------:R-:W-:-:S05]  /*1eb50*/  @P2 IMAD.MOV.U32 R14, RZ, RZ, R21 ;  /* 0x000000ffff0e2224 */ /* 0x000fca00078e0015 */
[----:B------:R0:W2:Y:S04]  /*1eb60*/  @P2 LDG.E.U8 R9, desc[UR24][R14.64] ;  /* 0x000000180e092981 */ /* 0x0000a8000c1e1100 */
[----:B----4-:R1:W-:Y:S04]  /*1eb70*/  STL [R1+0x40], R23 ;  /* 0x0000401701007387 */ /* 0x0103e80000100800 */
[----:B------:R-:W4:Y:S04]  /*1eb80*/  LDL R20, [R1+0x974] ;  /* 0x0009740001147983 */ /* 0x000f280000100800 */
[----:B------:R-:W4:Y:S04]  /*1eb90*/  LDL R19, [R1+0x978] ;  /* 0x0009780001137983 */ /* 0x000f280000100800 */
[----:B-1----:R-:W4:Y:S01]  /*1eba0*/  LDL R23, [R1+0x970] ;  /* 0x0009700001177983 */ /* 0x002f220000100800 */
[----:B------:R-:W-:-:S03]  /*1ebb0*/  ISETP.GT.AND P1, PT, R12, 0x29, PT ;  /* 0x000000290c00780c */ /* 0x000fc60003f24270 */
[----:B------:R-:W4:Y:S04]  /*1ebc0*/  LDL R18, [R1+0x97c] ;  /* 0x00097c0001127983 */ /* 0x000f280000100800 */
[----:B------:R-:W4:Y:S04]  /*1ebd0*/  LDL R17, [R1+0x980] ;  /* 0x0009800001117983 */ /* 0x000f280000100800 */
[----:B---3--:R1:W-:Y:S04]  /*1ebe0*/  STL [R1+0x38], R27 ;  /* 0x0000381b01007387 */ /* 0x0083e80000100800 */
[----:B------:R-:W3:Y:S04]  /*1ebf0*/  LDL R22, [R1+0x988] ;  /* 0x0009880001167983 */ /* 0x000ee80000100800 */
[----:B------:R-:W3:Y:S04]  /*1ec00*/  LDL R21, [R1+0x990] ;  /* 0x0009900001157983 */ /* 0x000ee80000100800 */
[----:B-1----:R-:W3:Y:S01]  /*1ec10*/  LDL R27, [R1+0x984] ;  /* 0x00098400011b7983 */ /* 0x002ee20000100800 */
[----:B0-----:R-:W-:-:S03]  /*1ec20*/  @P1 IMAD.MOV.U32 R14, RZ, RZ, R26 ;  /* 0x000000ffff0e1224 */ /* 0x001fc600078e001a */
[----:B--2---:R0:W-:Y:S04]  /*1ec30*/  STL [R1+0xc68], R9 ;  /* 0x000c680901007387 */ /* 0x0041e80000100800 */
[----:B------:R-:W2:Y:S01]  /*1ec40*/  LDL R26, [R1+0x98c] ;  /* 0x00098c00011a7983 */ /* 0x000ea20000100800 */
[----:B------:R-:W-:Y:S01]  /*1ec50*/  PRMT R25, RZ, 0x7610, R25 ;  /* 0x00007610ff197816 */ /* 0x000fe20000000019 */
[----:B------:R-:W-:Y:S01]  /*1ec60*/  @P1 IMAD.MOV.U32 R15, RZ, RZ, R28 ;  /* 0x000000ffff0f1224 */ /* 0x000fe200078e001c */
[----:B------:R-:W-:-:S04]  /*1ec70*/  PRMT R4, RZ, 0x7610, R4 ;  /* 0x00007610ff047816 */ /* 0x000fc80000000004 */
[----:B------:R1:W2:Y:S02]  /*1ec80*/  @P1 LDG.E.U8 R25, desc[UR24][R14.64] ;  /* 0x000000180e191981 */ /* 0x0002a4000c1e1100 */
[----:B-1----:R-:W-:Y:S02]  /*1ec90*/  @P1 IMAD.MOV.U32 R15, RZ, RZ, R24 ;  /* 0x000000ffff0f1224 */ /* 0x002fe400078e0018 */
[----:B----4-:R-:W-:-:S05]  /*1eca0*/  @P1 IMAD.MOV.U32 R14, RZ, RZ, R23 ;  /* 0x000000ffff0e1224 */ /* 0x010fca00078e0017 */
[----:B------:R1:W4:Y:S01]  /*1ecb0*/  @P1 LDG.E.U8 R4, desc[UR24][R14.64] ;  /* 0x000000180e041981 */ /* 0x000322000c1e1100 */
[----:B------:R-:W-:Y:S02]  /*1ecc0*/  ISETP.GT.AND P2, PT, R12, 0x2a, PT ;  /* 0x0000002a0c00780c */ /* 0x000fe40003f44270 */
[----:B------:R-:W-:Y:S02]  /*1ecd0*/  PRMT R2, RZ, 0x7610, R2 ;  /* 0x00007610ff027816 */ /* 0x000fe40000000002 */
[----:B------:R-:W-:Y:S01]  /*1ece0*/  PRMT R10, RZ, 0x7610, R10 ;  /* 0x00007610ff0a7816 */ /* 0x000fe2000000000a */
[----:B-1----:R-:W-:Y:S02]  /*1ecf0*/  @P1 IMAD.MOV.U32 R14, RZ, RZ, R19 ;  /* 0x000000ffff0e1224 */ /* 0x002fe400078e0013 */
[----:B------:R-:W-:-:S05]  /*1ed00*/  @P1 IMAD.MOV.U32 R15, RZ, RZ, R20 ;  /* 0x000000ffff0f1224 */ /* 0x000fca00078e0014 */
[----:B------:R1:W4:Y:S01]  /*1ed10*/  @P1 LDG.E.U8 R2, desc[UR24][R14.64] ;  /* 0x000000180e021981 */ /* 0x000322000c1e1100 */
[----:B------:R-:W-:Y:S01]  /*1ed20*/  PRMT R0, RZ, 0x7610, R0 ;  /* 0x00007610ff007816 */ /* 0x000fe20000000000 */
[----:B-1----:R-:W-:Y:S02]  /*1ed30*/  @P1 IMAD.MOV.U32 R14, RZ, RZ, R17 ;  /* 0x000000ffff0e1224 */ /* 0x002fe400078e0011 */
[----:B------:R-:W-:-:S05]  /*1ed40*/  @P1 IMAD.MOV.U32 R15, RZ, RZ, R18 ;  /* 0x000000ffff0f1224 */ /* 0x000fca00078e0012 */
[----:B------:R3:W4:Y:S01]  /*1ed50*/  @P1 LDG.E.U8 R10, desc[UR24][R14.64] ;  /* 0x000000180e0a1981 */ /* 0x000722000c1e1100 */
[----:B------:R-:W-:Y:S01]  /*1ed60*/  PRMT R16, RZ, 0x7610, R16 ;  /* 0x00007610ff107816 */ /* 0x000fe20000000010 */
[----:B---3--:R-:W-:Y:S02]  /*1ed70*/  @P2 IMAD.MOV.U32 R14, RZ, RZ, R22 ;  /* 0x000000ffff0e2224 */ /* 0x008fe400078e0016 */
[----:B------:R-:W-:-:S05]  /*1ed80*/  @P2 IMAD.MOV.U32 R15, RZ, RZ, R27 ;  /* 0x000000ffff0f2224 */ /* 0x000fca00078e001b */
[----:B------:R1:W3:Y:S02]  /*1ed90*/  @P2 LDG.E.U8 R0, desc[UR24][R14.64] ;  /* 0x000000180e002981 */ /* 0x0002e4000c1e1100 */
[----:B-1----:R-:W-:Y:S02]  /*1eda0*/  @P2 IMAD.MOV.U32 R14, RZ, RZ, R21 ;  /* 0x000000ffff0e2224 */ /* 0x002fe400078e0015 */
[----:B--2---:R-:W-:-:S05]  /*1edb0*/  @P2 IMAD.MOV.U32 R15, RZ, RZ, R26 ;  /* 0x000000ffff0f2224 */ /* 0x004fca00078e001a */
[----:B------:R-:W2:Y:S04]  /*1edc0*/  @P2 LDG.E.U8 R16, desc[UR24][R14.64] ;  /* 0x000000180e102981 */ /* 0x000ea8000c1e1100 */
[----:B------:R1:W-:Y:S04]  /*1edd0*/  STL [R1+0x30], R25 ;  /* 0x0000301901007387 */ /* 0x0003e80000100800 */
[----:B0-----:R-:W2:Y:S04]  /*1ede0*/  LDL R9, [R1+0x998] ;  /* 0x0009980001097983 */ /* 0x001ea80000100800 */
[----:B------:R-:W2:Y:S04]  /*1edf0*/  LDL R23, [R1+0x9a0] ;  /* 0x0009a00001177983 */ /* 0x000ea80000100800 */
[----:B-1----:R-:W2:Y:S04]  /*1ee00*/  LDL R25, [R1+0x994] ;  /* 0x0009940001197983 */ /* 0x002ea80000100800 */
[----:B----4-:R0:W-:Y:S04]  /*1ee10*/  STL [R1+0xc48], R4 ;  /* 0x000c480401007387 */ /* 0x0101e80000100800 */
[----:B------:R-:W4:Y:S04]  /*1ee20*/  LDL R24, [R1+0x99c] ;  /* 0x00099c0001187983 */ /* 0x000f280000100800 */
[----:B------:R-:W4:Y:S04]  /*1ee30*/  LDL R20, [R1+0x9a4] ;  /* 0x0009a40001147983 */ /* 0x000f280000100800 */
[----:B------:R-:W4:Y:S04]  /*1ee40*/  LDL R19, [R1+0x9a8] ;  /* 0x0009a80001137983 */ /* 0x000f280000100800 */
[----:B------:R-:W-:Y:S04]  /*1ee50*/  STL [R1+0x3c], R29 ;  /* 0x00003c1d01007387 */ /* 0x000fe80000100800 */
[----:B------:R1:W-:Y:S04]  /*1ee60*/  STL [R1+0xc4c], R2 ;  /* 0x000c4c0201007387 */ /* 0x0003e80000100800 */
[----:B------:R-:W4:Y:S04]  /*1ee70*/  LDL R18, [R1+0x9ac] ;  /* 0x0009ac0001127983 */ /* 0x000f280000100800 */
[----:B------:R-:W4:Y:S04]  /*1ee80*/  LDL R17, [R1+0x9b0] ;  /* 0x0009b00001117983 */ /* 0x000f280000100800 */
[----:B------:R1:W-:Y:S04]  /*1ee90*/  STL [R1+0xc50], R10 ;  /* 0x000c500a01007387 */ /* 0x0003e80000100800 */
[----:B------:R-:W4:Y:S04]  /*1eea0*/  LDL R22, [R1+0x9b4] ;  /* 0x0009b40001167983 */ /* 0x000f280000100800 */
[----:B0-----:R-:W4:Y:S04]  /*1eeb0*/  LDL R4, [R1+0x9b8] ;  /* 0x0009b80001047983 */ /* 0x001f280000100800 */
[----:B---3--:R-:W-:Y:S04]  /*1eec0*/  STL [R1+0xc3c], R0 ;  /* 0x000c3c0001007387 */ /* 0x008fe80000100800 */
[----:B------:R-:W3:Y:S04]  /*1eed0*/  LDL R21, [R1+0x9bc] ;  /* 0x0009bc0001157983 */ /* 0x000ee80000100800 */
[----:B--2---:R0:W-:Y:S01]  /*1eee0*/  STL [R1+0x1c], R16 ;  /* 0x00001c1001007387 */ /* 0x0041e20000100800 */
[----:B-1----:R-:W-:-:S02]  /*1eef0*/  PRMT R2, RZ, 0x7610, R2 ;  /* 0x00007610ff027816 */ /* 0x002fc40000000002 */
[----:B------:R-:W-:Y:S01]  /*1ef00*/  ISETP.GT.AND P1, PT, R12, 0x2b, PT ;  /* 0x0000002b0c00780c */ /* 0x000fe20003f24270 */
[----:B------:R-:W2:Y:S04]  /*1ef10*/  LDL R10, [R1+0x9c4] ;  /* 0x0009c400010a7983 */ /* 0x000ea80000100800 */
[----:B0-----:R-:W2:Y:S01]  /*1ef20*/  LDL R16, [R1+0x9c0] ;  /* 0x0009c00001107983 */ /* 0x001ea20000100800 */
[----:B------:R-:W-:Y:S01]  /*1ef30*/  @P2 IMAD.MOV.U32 R14, RZ, RZ, R9 ;  /* 0x000000ffff0e2224 */ /* 0x000fe200078e0009 */
[----:B------:R-:W-:Y:S02]  /*1ef40*/  PRMT R11, RZ, 0x7610, R11 ;  /* 0x00007610ff0b7816 */ /* 0x000fe4000000000b */
[----:B------:R-:W-:Y:S01]  /*1ef50*/  PRMT R8, RZ, 0x7610, R8 ;  /* 0x00007610ff087816 */ /* 0x000fe20000000008 */
[----:B------:R-:W2:Y:S01]  /*1ef60*/  LDL R9, [R1+0x9c8] ;  /* 0x0009c80001097983 */ /* 0x000ea20000100800 */
[----:B------:R-:W-:-:S05]  /*1ef70*/  @P2 IMAD.MOV.U32 R15, RZ, RZ, R25 ;  /* 0x000000ffff0f2224 */ /* 0x000fca00078e0019 */
[----:B------:R0:W2:Y:S02]  /*1ef80*/  @P2 LDG.E.U8 R2, desc[UR24][R14.64] ;  /* 0x000000180e022981 */ /* 0x0000a4000c1e1100 */
[----:B0-----:R-:W-:Y:S02]  /*1ef90*/  @P2 IMAD.MOV.U32 R14, RZ, RZ, R23 ;  /* 0x000000ffff0e2224 */ /* 0x001fe400078e0017 */
[----:B----4-:R-:W-:-:S05]  /*1efa0*/  @P2 IMAD.MOV.U32 R15, RZ, RZ, R24 ;  /* 0x000000ffff0f2224 */ /* 0x010fca00078e0018 */
[----:B------:R0:W4:Y:S02]  /*1efb0*/  @P2 LDG.E.U8 R11, desc[UR24][R14.64] ;  /* 0x000000180e0b2981 */ /* 0x000124000c1e1100 */
[----:B0-----:R-:W-:Y:S02]  /*1efc0*/  @P1 IMAD.MOV.U32 R14, RZ, RZ, R19 ;  /* 0x000000ffff0e1224 */ /* 0x001fe400078e0013 */
[----:B------:R-:W-:-:S05]  /*1efd0*/  @P1 IMAD.MOV.U32 R15, RZ, RZ, R20 ;  /* 0x000000ffff0f1224 */ /* 0x000fca00078e0014 */
[----:B------:R0:W4:Y:S01]  /*1efe0*/  @P1 LDG.E.U8 R8, desc[UR24][R14.64] ;  /* 0x000000180e081981 */ /* 0x000122000c1e1100 */
[----:B------:R-:W-:Y:S02]  /*1eff0*/  PRMT R5, RZ, 0x7610, R5 ;  /* 0x00007610ff057816 */ /* 0x000fe40000000005 */
[----:B------:R-:W-:Y:S01]  /*1f000*/  PRMT R3, RZ, 0x7610, R3 ;  /* 0x00007610ff037816 */ /* 0x000fe20000000003 */
[----:B0-----:R-:W-:Y:S02]  /*1f010*/  @P1 IMAD.MOV.U32 R14, RZ, RZ, R17 ;  /* 0x000000ffff0e1224 */ /* 0x001fe400078e0011 */
[----:B------:R-:W-:-:S05]  /*1f020*/  @P1 IMAD.MOV.U32 R15, RZ, RZ, R18 ;  /* 0x000000ffff0f1224 */ /* 0x000fca00078e0012 */
[----:B------:R0:W4:Y:S01]  /*1f030*/  @P1 LDG.E.U8 R5, desc[UR24][R14.64] ;  /* 0x000000180e051981 */ /* 0x000122000c1e1100 */
[----:B------:R-:W-:Y:S01]  /*1f040*/  PRMT R7, RZ, 0x7610, R7 ;  /* 0x00007610ff077816 */ /* 0x000fe20000000007 */
[----:B0-----:R-:W-:Y:S02]  /*1f050*/  @P1 IMAD.MOV.U32 R14, RZ, RZ, R4 ;  /* 0x000000ffff0e1224 */ /* 0x001fe400078e0004 */
[----:B------:R-:W-:-:S05]  /*1f060*/  @P1 IMAD.MOV.U32 R15, RZ, RZ, R22 ;  /* 0x000000ffff0f1224 */ /* 0x000fca00078e0016 */
[----:B------:R3:W4:Y:S02]  /*1f070*/  @P1 LDG.E.U8 R3, desc[UR24][R14.64] ;  /* 0x000000180e031981 */ /* 0x000724000c1e1100 */
[----:B---3--:R-:W-:Y:S02]  /*1f080*/  @P1 IMAD.MOV.U32 R15, RZ, RZ, R21 ;  /* 0x000000ffff0f1224 */ /* 0x008fe400078e0015 */
[----:B--2---:R-:W-:-:S05]  /*1f090*/  @P1 IMAD.MOV.U32 R14, RZ, RZ, R16 ;  /* 0x000000ffff0e1224 */ /* 0x004fca00078e0010 */
[----:B------:R-:W2:Y:S04]  /*1f0a0*/  @P1 LDG.E.U8 R7, desc[UR24][R14.64] ;  /* 0x000000180e071981 */ /* 0x000ea8000c1e1100 */
[----:B----4-:R-:W-:Y:S04]  /*1f0b0*/  STL [R1+0xc34], R11 ;  /* 0x000c340b01007387 */ /* 0x010fe80000100800 */
[----:B------:R0:W-:Y:S04]  /*1f0c0*/  STL [R1+0x18], R2 ;  /* 0x0000180201007387 */ /* 0x0001e80000100800 */
[----:B------:R-:W3:Y:S04]  /*1f0d0*/  LDL R0, [R1+0x9d0] ;  /* 0x0009d00001007983 */ /* 0x000ee80000100800 */
[----:B0-----:R-:W4:Y:S04]  /*1f0e0*/  LDL R2, [R1+0x9cc] ;  /* 0x0009cc0001027983 */ /* 0x001f280000100800 */
[----:B------:R0:W-:Y:S04]  /*1f0f0*/  STL [R1+0xc28], R8 ;  /* 0x000c280801007387 */ /* 0x0001e80000100800 */
[----:B------:R-:W4:Y:S04]  /*1f100*/  LDL R20, [R1+0x9d4] ;  /* 0x0009d40001147983 */ /* 0x000f280000100800 */
[----:B------:R-:W4:Y:S04]  /*1f110*/  LDL R19, [R1+0x9d8] ;  /* 0x0009d80001137983 */ /* 0x000f280000100800 */
[----:B------:R-:W4:Y:S04]  /*1f120*/  LDL R18, [R1+0x9dc] ;  /* 0x0009dc0001127983 */ /* 0x000f280000100800 */
[----:B------:R-:W4:Y:S04]  /*1f130*/  LDL R17, [R1+0x9e0] ;  /* 0x0009e00001117983 */ /* 0x000f280000100800 */
[----:B------:R-:W-:Y:S04]  /*1f140*/  STL [R1+0xc2c], R5 ;  /* 0x000c2c0501007387 */ /* 0x000fe80000100800 */
[----:B0-----:R-:W4:Y:S04]  /*1f150*/  LDL R8, [R1+0x9e4] ;  /* 0x0009e40001087983 */ /* 0x001f280000100800 */
[----:B------:R-:W4:Y:S04]  /*1f160*/  LDL R4, [R1+0x9e8] ;  /* 0x0009e80001047983 */ /* 0x000f280000100800 */
[----:B------:R-:W-:Y:S04]  /*1f170*/  STL [R1+0xc30], R3 ;  /* 0x000c300301007387 */ /* 0x000fe80000100800 */
[----:B--2---:R-:W-:Y:S04]  /*1f180*/  STL [R1+0xc38], R7 ;  /* 0x000c380701007387 */ /* 0x004fe80000100800 */
[----:B------:R-:W2:Y:S04]  /*1f190*/  LDL R16, [R1+0x9ec] ;  /* 0x0009ec0001107983 */ /* 0x000ea80000100800 */
[----:B------:R-:W2:Y:S01]  /*1f1a0*/  LDL R11, [R1+0x9f0] ;  /* 0x0009f000010b7983 */ /* 0x000ea20000100800 */
[----:B------:R-:W-:-:S02]  /*1f1b0*/  ISETP.GT.AND P2, PT, R12, 0x2c, PT ;  /* 0x0000002c0c00780c */ /* 0x000fc40003f44270 */
[----:B------:R-:W-:Y:S02]  /*1f1c0*/  PRMT R6, RZ, 0x7610, R6 ;  /* 0x00007610ff067816 */ /* 0x000fe40000000006 */
[----:B------:R-:W-:-:S09]  /*1f1d0*/  PRMT R92, RZ, 0x7610, R92 ;  /* 0x00007610ff5c7816 */ /* 0x000fd2000000005c */
[----:B------:R-:W-:Y:S02]  /*1f1e0*/  @P2 IMAD.MOV.U32 R14, RZ, RZ, R9 ;  /* 0x000000ffff0e2224 */ /* 0x000fe400078e0009 */
[----:B------:R-:W-:Y:S01]  /*1f1f0*/  @P2 IMAD.MOV.U32 R15, RZ, RZ, R10 ;  /* 0x000000ffff0f2224 */ /* 0x000fe200078e000a */
[----:B------:R-:W-:Y:S01]  /*1f200*/  PRMT R90, RZ, 0x7610, R90 ;  /* 0x00007610ff5a7816 */ /* 0x000fe2000000005a */
[----:B------:R-:W2:Y:S04]  /*1f210*/  LDL R10, [R1+0x9f4] ;  /* 0x0009f400010a7983 */ /* 0x000ea80000100800 */
[----:B------:R3:W2:Y:S01]  /*1f220*/  @P2 LDG.E.U8 R6, desc[UR24][R14.64] ;  /* 0x000000180e062981 */ /* 0x0006a2000c1e1100 */
[----:B------:R-:W-:Y:S02]  /*1f230*/  PRMT R88, RZ, 0x7610, R88 ;  /* 0x00007610ff587816 */ /* 0x000fe40000000058 */
[----:B------:R-:W-:Y:S01]  /*1f240*/  ISETP.GT.AND P1, PT, R12, 0x2d, PT ;  /* 0x0000002d0c00780c */ /* 0x000fe20003f24270 */
[----:B------:R-:W2:Y:S01]  /*1f250*/  LDL R9, [R1+0x9f8] ;  /* 0x0009f80001097983 */ /* 0x000ea20000100800 */
[----:B---3--:R-:W-:-:S02]  /*1f260*/  @P2 IMAD.MOV.U32 R14, RZ, RZ, R0 ;  /* 0x000000ffff0e2224 */ /* 0x008fc400078e0000 */
[----:B----4-:R-:W-:-:S05]  /*1f270*/  @P2 IMAD.MOV.U32 R15, RZ, RZ, R2 ;  /* 0x000000ffff0f2224 */ /* 0x010fca00078e0002 */
[----:B------:R0:W3:Y:S02]  /*1f280*/  @P2 LDG.E.U8 R92, desc[UR24][R14.64] ;  /* 0x000000180e5c2981 */ /* 0x0000e4000c1e1100 */
[----:B0-----:R-:W-:Y:S02]  /*1f290*/  @P2 IMAD.MOV.U32 R14, RZ, RZ, R19 ;  /* 0x000000ffff0e2224 */ /* 0x001fe400078e0013 */
[----:B------:R-:W-:-:S05]  /*1f2a0*/  @P2 IMAD.MOV.U32 R15, RZ, RZ, R20 ;  /* 0x000000ffff0f2224 */ /* 0x000fca00078e0014 */
        /* <DEDUP_REMOVED lines=8> */
[----:B------:R2:W4:Y:S02]  /*1f330*/  @P1 LDG.E.U8 R86, desc[UR24][R14.64] ;  /* 0x000000180e561981 */ /* 0x000524000c1e1100 */
[----:B--2---:R-:W-:Y:S02]  /*1f340*/  @P1 IMAD.MOV.U32 R15, RZ, RZ, R16 ;  /* 0x000000ffff0f1224 */ /* 0x004fe400078e0010 */
[----:B------:R-:W-:-:S05]  /*1f350*/  @P1 IMAD.MOV.U32 R14, RZ, RZ, R11 ;  /* 0x000000ffff0e1224 */ /* 0x000fca00078e000b */
[----:B------:R0:W2:Y:S04]  /*1f360*/  @P1 LDG.E.U8 R84, desc[UR24][R14.64] ;  /* 0x000000180e541981 */ /* 0x0000a8000c1e1100 */
[----:B------:R1:W-:Y:S04]  /*1f370*/  STL [R1+0xc40], R6 ;  /* 0x000c400601007387 */ /* 0x0003e80000100800 */
[----:B------:R-:W2:Y:S04]  /*1f380*/  LDL R2, [R1+0x9fc] ;  /* 0x0009fc0001027983 */ /* 0x000ea80000100800 */
[----:B------:R-:W2:Y:S04]  /*1f390*/  LDL R0, [R1+0xa00] ;  /* 0x000a000001007983 */ /* 0x000ea80000100800 */
[----:B---3--:R-:W-:Y:S04]  /*1f3a0*/  STL [R1+0xc44], R92 ;  /* 0x000c445c01007387 */ /* 0x008fe80000100800 */
[----:B----4-:R-:W-:Y:S04]  /*1f3b0*/  STL [R1+0xc54], R90 ;  /* 0x000c545a01007387 */ /* 0x010fe80000100800 */
[----:B-1----:R-:W3:Y:S04]  /*1f3c0*/  LDL R6, [R1+0x648] ;  /* 0x0006480001067983 */ /* 0x002ee80000100800 */
[----:B------:R-:W4:Y:S04]  /*1f3d0*/  LDL R5, [R1+0x64c] ;  /* 0x00064c0001057983 */ /* 0x000f280000100800 */
[----:B------:R-:W-:Y:S04]  /*1f3e0*/  STL [R1+0xc58], R88 ;  /* 0x000c585801007387 */ /* 0x000fe80000100800 */
[----:B------:R-:W4:Y:S04]  /*1f3f0*/  LDL R8, [R1+0x650] ;  /* 0x0006500001087983 */ /* 0x000f280000100800 */
[----:B------:R-:W4:Y:S04]  /*1f400*/  LDL R7, [R1+0x654] ;  /* 0x0006540001077983 */ /* 0x000f280000100800 */
[----:B------:R-:W4:Y:S04]  /*1f410*/  LDL R4, [R1+0x658] ;  /* 0x0006580001047983 */ /* 0x000f280000100800 */
[----:B------:R-:W4:Y:S01]  /*1f420*/  LDL R3, [R1+0x65c] ;  /* 0x00065c0001037983 */ /* 0x000f220000100800 */
[----:B------:R-:W-:Y:S01]  /*1f430*/  PRMT R82, RZ, 0x7610, R82 ;  /* 0x00007610ff527816 */ /* 0x000fe20000000052 */
[----:B0-----:R-:W-:-:S02]  /*1f440*/  @P1 IMAD.MOV.U32 R14, RZ, RZ, R9 ;  /* 0x000000ffff0e1224 */ /* 0x001fc400078e0009 */
[----:B------:R-:W-:Y:S01]  /*1f450*/  STL [R1+0xc5c], R86 ;  /* 0x000c5c5601007387 */ /* 0x000fe20000100800 */
[----:B------:R-:W-:-:S05]  /*1f460*/  @P1 IMAD.MOV.U32 R15, RZ, RZ, R10 ;  /* 0x000000ffff0f1224 */ /* 0x000fca00078e000a */
[----:B------:R0:W4:Y:S04]  /*1f470*/  @P1 LDG.E.U8 R82, desc[UR24][R14.64] ;  /* 0x000000180e521981 */ /* 0x000128000c1e1100 */
[----:B--2---:R-:W-:Y:S04]  /*1f480*/  STL [R1+0xc60], R84 ;  /* 0x000c605401007387 */ /* 0x004fe80000100800 */
[----:B------:R-:W2:Y:S04]  /*1f490*/  LDL R16, [R1+0x660] ;  /* 0x0006600001107983 */ /* 0x000ea80000100800 */
[----:B------:R-:W2:Y:S01]  /*1f4a0*/  LDL R11, [R1+0x664] ;  /* 0x00066400010b7983 */ /* 0x000ea20000100800 */
[----:B------:R-:W-:-:S02]  /*1f4b0*/  ISETP.GT.AND P2, PT, R12, 0x2e, PT ;  /* 0x0000002e0c00780c */ /* 0x000fc40003f44270 */
[----:B------:R-:W-:Y:S02]  /*1f4c0*/  PRMT R80, RZ, 0x7610, R80 ;  /* 0x00007610ff507816 */ /* 0x000fe40000000050 */
[----:B------:R-:W-:Y:S01]  /*1f4d0*/  PRMT R78, RZ, 0x7610, R78 ;  /* 0x00007610ff4e7816 */ /* 0x000fe2000000004e */
[----:B0-----:R-:W-:Y:S02]  /*1f4e0*/  @P1 IMAD.MOV.U32 R15, RZ, RZ, R2 ;  /* 0x000000ffff0f1224 */ /* 0x001fe400078e0002 */
[----:B------:R-:W-:-:S05]  /*1f4f0*/  @P1 IMAD.MOV.U32 R14, RZ, RZ, R0 ;  /* 0x000000ffff0e1224 */ /* 0x000fca00078e0000 */
[----:B------:R3:W2:Y:S01]  /*1f500*/  @P1 LDG.E.U8 R80, desc[UR24][R14.64] ;  /* 0x000000180e501981 */ /* 0x0006a2000c1e1100 */
[----:B------:R-:W-:Y:S01]  /*1f510*/  PRMT R76, RZ, 0x7610, R76 ;  /* 0x00007610ff4c7816 */ /* 0x000fe2000000004c */
[----:B---3--:R-:W-:Y:S02]  /*1f520*/  @P2 IMAD.MOV.U32 R15, RZ, RZ, R6 ;  /* 0x000000ffff0f2224 */ /* 0x008fe400078e0006 */
[----:B----4-:R-:W-:-:S05]  /*1f530*/  @P2 IMAD.MOV.U32 R14, RZ, RZ, R5 ;  /* 0x000000ffff0e2224 */ /* 0x010fca00078e0005 */
[----:B------:R0:W3:Y:S02]  /*1f540*/  @P2 LDG.E.U8 R78, desc[UR24][R14.64] ;  /* 0x000000180e4e2981 */ /* 0x0000e4000c1e1100 */
[----:B0-----:R-:W-:Y:S02]  /*1f550*/  @P2 IMAD.MOV.U32 R15, RZ, RZ, R8 ;  /* 0x000000ffff0f2224 */ /* 0x001fe400078e0008 */
[----:B------:R-:W-:-:S05]  /*1f560*/  @P2 IMAD.MOV.U32 R14, RZ, RZ, R7 ;  /* 0x000000ffff0e2224 */ /* 0x000fca00078e0007 */
[----:B------:R0:W4:Y:S01]  /*1f570*/  @P2 LDG.E.U8 R76, desc[UR24][R14.64] ;  /* 0x000000180e4c2981 */ /* 0x000122000c1e1100 */
[----:B------:R-:W-:Y:S02]  /*1f580*/  PRMT R74, RZ, 0x7610, R74 ;  /* 0x00007610ff4a7816 */ /* 0x000fe4000000004a */
[----:B------:R-:W-:Y:S01]  /*1f590*/  PRMT R72, RZ, 0x7610, R72 ;  /* 0x00007610ff487816 */ /* 0x000fe20000000048 */
[----:B0-----:R-:W-:Y:S02]  /*1f5a0*/  @P2 IMAD.MOV.U32 R14, RZ, RZ, R3 ;  /* 0x000000ffff0e2224 */ /* 0x001fe400078e0003 */
[----:B------:R-:W-:-:S05]  /*1f5b0*/  @P2 IMAD.MOV.U32 R15, RZ, RZ, R4 ;  /* 0x000000ffff0f2224 */ /* 0x000fca00078e0004 */
[----:B------:R2:W4:Y:S04]  /*1f5c0*/  @P2 LDG.E.U8 R74, desc[UR24][R14.64] ;  /* 0x000000180e4a2981 */ /* 0x000528000c1e1100 */
[----:B------:R-:W-:Y:S04]  /*1f5d0*/  STL [R1+0xc64], R82 ;  /* 0x000c645201007387 */ /* 0x000fe80000100800 */
[----:B------:R-:W4:Y:S04]  /*1f5e0*/  LDL R2, [R1+0x3f0] ;  /* 0x0003f00001027983 */ /* 0x000f280000100800 */
[----:B------:R-:W4:Y:S04]  /*1f5f0*/  LDL R0, [R1+0x54c] ;  /* 0x00054c0001007983 */ /* 0x000f280000100800 */
[----:B------:R-:W4:Y:S04]  /*1f600*/  LDL R10, [R1+0x550] ;  /* 0x00055000010a7983 */ /* 0x000f280000100800 */
[----:B------:R-:W4:Y:S01]  /*1f610*/  LDL R9, [R1+0x554] ;  /* 0x0005540001097983 */ /* 0x000f220000100800 */
[----:B--2---:R-:W-:-:S02]  /*1f620*/  @P2 IMAD.MOV.U32 R15, RZ, RZ, R16 ;  /* 0x000000ffff0f2224 */ /* 0x004fc400078e0010 */
[----:B------:R-:W-:-:S05]  /*1f630*/  @P2 IMAD.MOV.U32 R14, RZ, RZ, R11 ;  /* 0x000000ffff0e2224 */ /* 0x000fca00078e000b */
[----:B------:R0:W2:Y:S04]  /*1f640*/  @P2 LDG.E.U8 R72, desc[UR24][R14.64] ;  /* 0x000000180e482981 */ /* 0x0000a8000c1e1100 */
[----:B------:R-:W-:Y:S04]  /*1f650*/  STL [R1+0xc6c], R80 ;  /* 0x000c6c5001007387 */ /* 0x000fe80000100800 */
[----:B------:R-:W2:Y:S04]  /*1f660*/  LDL R6, [R1+0x558] ;  /* 0x0005580001067983 */ /* 0x000ea80000100800 */
[----:B------:R-:W2:Y:S01]  /*1f670*/  LDL R5, [R1+0x55c] ;  /* 0x00055c0001057983 */ /* 0x000ea20000100800 */
[----:B------:R-:W-:-:S03]  /*1f680*/  ISETP.GT.AND P1, PT, R12, 0x2f, PT ;  /* 0x0000002f0c00780c */ /* 0x000fc60003f24270 */
[----:B---3--:R-:W-:Y:S04]  /*1f690*/  STL [R1+0xc70], R78 ;  /* 0x000c704e01007387 */ /* 0x008fe80000100800 */
[----:B----4-:R-:W-:Y:S04]  /*1f6a0*/  STL [R1+0xc74], R76 ;  /* 0x000c744c01007387 */ /* 0x010fe80000100800 */
[----:B------:R-:W3:Y:S04]  /*1f6b0*/  LDL R8, [R1+0xa04] ;  /* 0x000a040001087983 */ /* 0x000ee80000100800 */
[----:B------:R-:W4:Y:S04]  /*1f6c0*/  LDL R7, [R1+0xa08] ;  /* 0x000a080001077983 */ /* 0x000f280000100800 */
[----:B------:R-:W4:Y:S04]  /*1f6d0*/  LDL R4, [R1+0xa0c] ;  /* 0x000a0c0001047983 */ /* 0x000f280000100800 */
[----:B------:R-:W4:Y:S04]  /*1f6e0*/  LDL R3, [R1+0xa10] ;  /* 0x000a100001037983 */ /* 0x000f280000100800 */
[----:B------:R-:W-:Y:S04]  /*1f6f0*/  STL [R1+0xc78], R74 ;  /* 0x000c784a01007387 */ /* 0x000fe80000100800 */
[----:B------:R-:W4:Y:S04]  /*1f700*/  LDL R16, [R1+0xa14] ;  /* 0x000a140001107983 */ /* 0x000f280000100800 */
[----:B------:R-:W4:Y:S01]  /*1f710*/  LDL R11, [R1+0xa18] ;  /* 0x000a1800010b7983 */ /* 0x000f220000100800 */
[----:B0-----:R-:W-:-:S02]  /*1f720*/  @P1 IMAD.MOV.U32 R14, RZ, RZ, R0 ;  /* 0x000000ffff0e1224 */ /* 0x001fc400078e0000 */
[----:B------:R-:W-:Y:S01]  /*1f730*/  @P1 IMAD.MOV.U32 R15, RZ, RZ, R2 ;  /* 0x000000ffff0f1224 */ /* 0x000fe200078e0002 */
[----:B--2---:R0:W-:Y:S04]  /*1f740*/  STL [R1+0xc7c], R72 ;  /* 0x000c7c4801007387 */ /* 0x0041e80000100800 */
[----:B------:R-:W2:Y:S04]  /*1f750*/  LDL R2, [R1+0xa1c] ;  /* 0x000a1c0001027983 */ /* 0x000ea80000100800 */
[----:B------:R-:W2:Y:S01]  /*1f760*/  LDL R0, [R1+0xa20] ;  /* 0x000a200001007983 */ /* 0x000ea20000100800 */
[----:B------:R-:W-:-:S02]  /*1f770*/  PRMT R70, RZ, 0x7610, R70 ;  /* 0x00007610ff467816 */ /* 0x000fc40000000046 */
[----:B------:R-:W-:Y:S01]  /*1f780*/  ISETP.GT.AND P4, PT, R12, 0x30, PT ;  /* 0x000000300c00780c */ /* 0x000fe20003f84270 */
[----:B------:R-:W2:Y:S04]  /*1f790*/  LDL R18, [R1+0xa2c] ;  /* 0x000a2c0001127983 */ /* 0x000ea80000100800 */
[----:B------:R1:W2:Y:S01]  /*1f7a0*/  @P1 LDG.E.U8 R70, desc[UR24][R14.64] ;  /* 0x000000180e461981 */ /* 0x0002a2000c1e1100 */
[----:B------:R-:W-:-:S03]  /*1f7b0*/  PRMT R68, RZ, 0x7610, R68 ;  /* 0x00007610ff447816 */ /* 0x000fc60000000044 */
[----:B------:R-:W2:Y:S01]  /*1f7c0*/  LDL R17, [R1+0xa30] ;  /* 0x000a300001117983 */ /* 0x000ea20000100800 */
[----:B------:R-:W-:Y:S02]  /*1f7d0*/  PRMT R66, RZ, 0x7610, R66 ;  /* 0x00007610ff427816 */ /* 0x000fe40000000042 */
[----:B------:R-:W-:Y:S01]  /*1f7e0*/  PRMT R64, RZ, 0x7610, R64 ;  /* 0x00007610ff407816 */ /* 0x000fe20000000040 */
[----:B------:R-:W2:Y:S01]  /*1f7f0*/  LDL R22, [R1+0xa7c] ;  /* 0x000a7c0001167983 */ /* 0x000ea20000100800 */
[----:B-1----:R-:W-:Y:S02]  /*1f800*/  @P1 IMAD.MOV.U32 R14, RZ, RZ, R9 ;  /* 0x000000ffff0e1224 */ /* 0x002fe400078e0009 */
[----:B------:R-:W-:Y:S01]  /*1f810*/  @P1 IMAD.MOV.U32 R15, RZ, RZ, R10 ;  /* 0x000000ffff0f1224 */ /* 0x000fe200078e000a */
[----:B------:R-:W2:Y:S04]  /*1f820*/  LDL R9, [R1+0xa28] ;  /* 0x000a280001097983 */ /* 0x000ea80000100800 */
[----:B------:R-:W2:Y:S04]  /*1f830*/  LDL R10, [R1+0xa24] ;  /* 0x000a2400010a7983 */ /* 0x000ea80000100800 */
[----:B------:R1:W2:Y:S01]  /*1f840*/  @P1 LDG.E.U8 R68, desc[UR24][R14.64] ;  /* 0x000000180e441981 */ /* 0x0002a2000c1e1100 */
[----:B------:R-:W-:-:S02]  /*1f850*/  PRMT R62, RZ, 0x7610, R62 ;  /* 0x00007610ff3e7816 */ /* 0x000fc4000000003e */
[----:B------:R-:W-:Y:S01]  /*1f860*/  PRMT R60, RZ, 0x7610, R60 ;  /* 0x00007610ff3c7816 */ /* 0x000fe2000000003c */
[----:B------:R-:W2:Y:S01]  /*1f870*/  LDL R25, [R1+0xa8c] ;  /* 0x000a8c0001197983 */ /* 0x000ea20000100800 */
[----:B------:R-:W-:Y:S02]  /*1f880*/  ISETP.GT.AND P2, PT, R12, 0x31, PT ;  /* 0x000000310c00780c */ /* 0x000fe40003f44270 */
        /* <DEDUP_REMOVED lines=10> */
[----:B------:R-:W-:Y:S02]  /*1f930*/  PRMT R52, RZ, 0x7610, R52 ;  /* 0x00007610ff347816 */ /* 0x000fe40000000034 */
[----:B------:R-:W-:Y:S01]  /*1f940*/  PRMT R50, RZ, 0x7610, R50 ;  /* 0x00007610ff327816 */ /* 0x000fe20000000032 */
[----:B------:R-:W2:Y:S01]  /*1f950*/  LDL R31, [R1+0xaa4] ;  /* 0x000aa400011f7983 */ /* 0x000ea20000100800 */
[----:B------:R-:W-:Y:S02]  /*1f960*/  PRMT R13, RZ, 0x7610, R13 ;  /* 0x00007610ff0d7816 */ /* 0x000fe4000000000d */
[----:B------:R-:W-:Y:S01]  /*1f970*/  PRMT R48, RZ, 0x7610, R48 ;  /* 0x00007610ff307816 */ /* 0x000fe20000000030 */
[----:B------:R-:W2:Y:S01]  /*1f980*/  LDL R30, [R1+0xaa8] ;  /* 0x000aa800011e7983 */ /* 0x000ea20000100800 */
[----:B---3--:R-:W-:-:S03]  /*1f990*/  @P4 IMAD.MOV.U32 R15, RZ, RZ, R8 ;  /* 0x000000ffff0f4224 */ /* 0x008fc600078e0008 */
[----:B------:R-:W3:Y:S01]  /*1f9a0*/  LDL R8, [R1+0xa3c] ;  /* 0x000a3c0001087983 */ /* 0x000ee20000100800 */
[----:B----4-:R-:W-:-:S03]  /*1f9b0*/  @P4 IMAD.MOV.U32 R14, RZ, RZ, R7 ;  /* 0x000000ffff0e4224 */ /* 0x010fc600078e0007 */
[----:B------:R-:W4:Y:S04]  /*1f9c0*/  LDL R7, [R1+0xa40] ;  /* 0x000a400001077983 */ /* 0x000f280000100800 */
[----:B------:R1:W3:Y:S01]  /*1f9d0*/  @P4 LDG.E.U8 R64, desc[UR24][R14.64] ;  /* 0x000000180e404981 */ /* 0x0002e2000c1e1100 */
[----:B------:R-:W-:-:S03]  /*1f9e0*/  ISETP.GT.AND P5, PT, R12, 0x38, PT ;  /* 0x000000380c00780c */ /* 0x000fc60003fa4270 */
[----:B------:R-:W3:Y:S01]  /*1f9f0*/  LDL R36, [R1+0xaac] ;  /* 0x000aac0001247983 */ /* 0x000ee20000100800 */
[----:B------:R-:W-:Y:S02]  /*1fa00*/  PRMT R49, RZ, 0x7610, R49 ;  /* 0x00007610ff317816 */ /* 0x000fe40000000031 */
[----:B------:R-:W-:Y:S01]  /*1fa10*/  PRMT R51, RZ, 0x7610, R51 ;  /* 0x00007610ff337816 */ /* 0x000fe20000000033 */
[----:B0-----:R-:W3:Y:S01]  /*1fa20*/  LDL R72, [R1+0x418] ;  /* 0x0004180001487983 */ /* 0x001ee20000100800 */
[----:B-1----:R-:W-:Y:S02]  /*1fa30*/  @P4 IMAD.MOV.U32 R14, RZ, RZ, R3 ;  /* 0x000000ffff0e4224 */ /* 0x002fe400078e0003 */
[----:B------:R-:W-:Y:S01]  /*1fa40*/  @P4 IMAD.MOV.U32 R15, RZ, RZ, R4 ;  /* 0x000000ffff0f4224 */ /* 0x000fe200078e0004 */
[----:B------:R-:W3:Y:S04]  /*1fa50*/  LDL R3, [R1+0xa48] ;  /* 0x000a480001037983 */ /* 0x000ee80000100800 */
[----:B------:R-:W3:Y:S04]  /*1fa60*/  LDL R4, [R1+0xa44] ;  /* 0x000a440001047983 */ /* 0x000ee80000100800 */
[----:B------:R0:W3:Y:S02]  /*1fa70*/  @P4 LDG.E.U8 R62, desc[UR24][R14.64] ;  /* 0x000000180e3e4981 */ /* 0x0000e4000c1e1100 */
[----:B0-----:R-:W-:-:S02]  /*1fa80*/  @P4 IMAD.MOV.U32 R15, RZ, RZ, R16 ;  /* 0x000000ffff0f4224 */ /* 0x001fc400078e0010 */
[----:B------:R-:W-:Y:S01]  /*1fa90*/  @P4 IMAD.MOV.U32 R14, RZ, RZ, R11 ;  /* 0x000000ffff0e4224 */ /* 0x000fe200078e000b */
[----:B------:R-:W3:Y:S04]  /*1faa0*/  LDL R16, [R1+0xa4c] ;  /* 0x000a4c0001107983 */ /* 0x000ee80000100800 */
[----:B------:R-:W3:Y:S04]  /*1fab0*/  LDL R11, [R1+0xa50] ;  /* 0x000a5000010b7983 */ /* 0x000ee80000100800 */
[----:B------:R2:W3:Y:S02]  /*1fac0*/  @P4 LDG.E.U8 R60, desc[UR24][R14.64] ;  /* 0x000000180e3c4981 */ /* 0x0004e4000c1e1100 */
[----:B--2---:R-:W-:-:S02]  /*1fad0*/  @P4 IMAD.MOV.U32 R15, RZ, RZ, R2 ;  /* 0x000000ffff0f4224 */ /* 0x004fc400078e0002 */
[----:B------:R-:W2:Y:S01]  /*1fae0*/  LDL R2, [R1+0xa54] ;  /* 0x000a540001027983 */ /* 0x000ea20000100800 */
[----:B------:R-:W-:-:S03]  /*1faf0*/  @P4 IMAD.MOV.U32 R14, RZ, RZ, R0 ;  /* 0x000000ffff0e4224 */ /* 0x000fc600078e0000 */
[----:B------:R-:W2:Y:S04]  /*1fb00*/  LDL R0, [R1+0xa58] ;  /* 0x000a580001007983 */ /* 0x000ea80000100800 */
[----:B------:R0:W2:Y:S01]  /*1fb10*/  @P4 LDG.E.U8 R58, desc[UR24][R14.64] ;  /* 0x000000180e3a4981 */ /* 0x0000a2000c1e1100 */
[----:B------:R-:W-:Y:S01]  /*1fb20*/  ISETP.GT.AND P4, PT, R12, 0x32, PT ;  /* 0x000000320c00780c */ /* 0x000fe20003f84270 */
[----:B0-----:R-:W-:Y:S02]  /*1fb30*/  @P2 IMAD.MOV.U32 R14, RZ, RZ, R9 ;  /* 0x000000ffff0e2224 */ /* 0x001fe400078e0009 */
[----:B------:R-:W2:Y:S01]  /*1fb40*/  LDL R9, [R1+0xa60] ;  /* 0x000a600001097983 */ /* 0x000ea20000100800 */
[----:B------:R-:W-:-:S03]  /*1fb50*/  @P2 IMAD.MOV.U32 R15, RZ, RZ, R10 ;  /* 0x000000ffff0f2224 */ /* 0x000fc600078e000a */
[----:B------:R-:W2:Y:S04]  /*1fb60*/  LDL R10, [R1+0xa5c] ;  /* 0x000a5c00010a7983 */ /* 0x000ea80000100800 */
[----:B------:R0:W2:Y:S02]  /*1fb70*/  @P2 LDG.E.U8 R56, desc[UR24][R14.64] ;  /* 0x000000180e382981 */ /* 0x0000a4000c1e1100 */
[----:B0-----:R-:W-:Y:S02]  /*1fb80*/  @P2 IMAD.MOV.U32 R14, RZ, RZ, R17 ;  /* 0x000000ffff0e2224 */ /* 0x001fe400078e0011 */
[----:B------:R-:W-:-:S05]  /*1fb90*/  @P2 IMAD.MOV.U32 R15, RZ, RZ, R18 ;  /* 0x000000ffff0f2224 */ /* 0x000fca00078e0012 */
[----:B------:R0:W2:Y:S02]  /*1fba0*/  @P2 LDG.E.U8 R54, desc[UR24][R14.64] ;  /* 0x000000180e362981 */ /* 0x0000a4000c1e1100 */
[----:B0-----:R-:W-:Y:S02]  /*1fbb0*/  @P2 IMAD.MOV.U32 R14, RZ, RZ, R5 ;  /* 0x000000ffff0e2224 */ /* 0x001fe400078e0005 */
[----:B------:R-:W-:Y:S01]  /*1fbc0*/  @P2 IMAD.MOV.U32 R15, RZ, RZ, R6 ;  /* 0x000000ffff0f2224 */ /* 0x000fe200078e0006 */
[----:B------:R-:W2:Y:S04]  /*1fbd0*/  LDL R5, [R1+0xa68] ;  /* 0x000a680001057983 */ /* 0x000ea80000100800 */
[----:B------:R-:W2:Y:S04]  /*1fbe0*/  LDL R6, [R1+0xa64] ;  /* 0x000a640001067983 */ /* 0x000ea80000100800 */
[----:B------:R4:W2:Y:S02]  /*1fbf0*/  @P2 LDG.E.U8 R52, desc[UR24][R14.64] ;  /* 0x000000180e342981 */ /* 0x0008a4000c1e1100 */
[----:B----4-:R-:W-:-:S02]  /*1fc00*/  @P2 IMAD.MOV.U32 R14, RZ, RZ, R7 ;  /* 0x000000ffff0e2224 */ /* 0x010fc400078e0007 */
[----:B---3--:R-:W-:Y:S01]  /*1fc10*/  @P2 IMAD.MOV.U32 R15, RZ, RZ, R8 ;  /* 0x000000ffff0f2224 */ /* 0x008fe200078e0008 */
[----:B------:R-:W3:Y:S04]  /*1fc20*/  LDL R7, [R1+0xa70] ;  /* 0x000a700001077983 */ /* 0x000ee80000100800 */
[----:B------:R-:W4:Y:S04]  /*1fc30*/  LDL R8, [R1+0xa6c] ;  /* 0x000a6c0001087983 */ /* 0x000f280000100800 */
[----:B------:R0:W4:Y:S02]  /*1fc40*/  @P2 LDG.E.U8 R50, desc[UR24][R14.64] ;  /* 0x000000180e322981 */ /* 0x000124000c1e1100 */
[----:B0-----:R-:W-:-:S02]  /*1fc50*/  @P4 IMAD.MOV.U32 R14, RZ, RZ, R3 ;  /* 0x000000ffff0e4224 */ /* 0x001fc400078e0003 */
[----:B------:R-:W-:Y:S01]  /*1fc60*/  @P4 IMAD.MOV.U32 R15, RZ, RZ, R4 ;  /* 0x000000ffff0f4224 */ /* 0x000fe200078e0004 */
[----:B------:R-:W4:Y:S04]  /*1fc70*/  LDL R3, [R1+0xa78] ;  /* 0x000a780001037983 */ /* 0x000f280000100800 */
[----:B------:R-:W4:Y:S01]  /*1fc80*/  LDL R4, [R1+0xa74] ;  /* 0x000a740001047983 */ /* 0x000f220000100800 */
[----:B------:R-:W-:Y:S01]  /*1fc90*/  @P4 IMAD.MOV.U32 R17, RZ, RZ, R16 ;  /* 0x000000ffff114224 */ /* 0x000fe200078e0010 */
[----:B------:R-:W-:Y:S02]  /*1fca0*/  ISETP.GT.AND P2, PT, R12, 0x33, PT ;  /* 0x000000330c00780c */ /* 0x000fe40003f44270 */
[----:B------:R-:W4:Y:S01]  /*1fcb0*/  @P4 LDG.E.U8 R48, desc[UR24][R14.64] ;  /* 0x000000180e304981 */ /* 0x000f22000c1e1100 */
[----:B------:R-:W-:-:S03]  /*1fcc0*/  @P4 IMAD.MOV.U32 R16, RZ, RZ, R11 ;  /* 0x000000ffff104224 */ /* 0x000fc600078e000b */
[----:B------:R-:W4:Y:S04]  /*1fcd0*/  LDL R11, [R1+0xa80] ;  /* 0x000a8000010b7983 */ /* 0x000f280000100800 */
[----:B------:R2:W4:Y:S02]  /*1fce0*/  @P4 LDG.E.U8 R13, desc[UR24][R16.64] ;  /* 0x00000018100d4981 */ /* 0x000524000c1e1100 */
[----:B--2---:R-:W-:Y:S02]  /*1fcf0*/  @P4 IMAD.MOV.U32 R17, RZ, RZ, R2 ;  /* 0x000000ffff114224 */ /* 0x004fe400078e0002 */
[----:B------:R-:W2:Y:S01]  /*1fd00*/  LDL R2, [R1+0xa84] ;  /* 0x000a840001027983 */ /* 0x000ea20000100800 */
[----:B------:R-:W-:-:S03]  /*1fd10*/  @P4 IMAD.MOV.U32 R16, RZ, RZ, R0 ;  /* 0x000000ffff104224 */ /* 0x000fc600078e0000 */
[----:B------:R-:W2:Y:S01]  /*1fd20*/  LDL R0, [R1+0xa88] ;  /* 0x000a880001007983 */ /* 0x000ea20000100800 */
[----:B------:R-:W-:Y:S02]  /*1fd30*/  PRMT R15, RZ, 0x7610, R15 ;  /* 0x00007610ff0f7816 */ /* 0x000fe4000000000f */
[----:B------:R-:W-:-:S06]  /*1fd40*/  PRMT R14, RZ, 0x7610, R14 ;  /* 0x00007610ff0e7816 */ /* 0x000fcc000000000e */
[----:B------:R0:W2:Y:S01]  /*1fd50*/  @P4 LDG.E.U8 R14, desc[UR24][R16.64] ;  /* 0x00000018100e4981 */ /* 0x0000a2000c1e1100 */
[----:B------:R-:W-:-:S03]  /*1fd60*/  @P4 IMAD.MOV.U32 R18, RZ, RZ, R9 ;  /* 0x000000ffff124224 */ /* 0x000fc600078e0009 */
[----:B------:R-:W2:Y:S01]  /*1fd70*/  LDL R9, [R1+0xa98] ;  /* 0x000a980001097983 */ /* 0x000ea20000100800 */
[----:B------:R-:W-:-:S03]  /*1fd80*/  @P4 IMAD.MOV.U32 R19, RZ, RZ, R10 ;  /* 0x000000ffff134224 */ /* 0x000fc600078e000a */
[----:B------:R-:W2:Y:S04]  /*1fd90*/  LDL R10, [R1+0xa94] ;  /* 0x000a9400010a7983 */ /* 0x000ea80000100800 */
[----:B------:R1:W2:Y:S01]  /*1fda0*/  @P4 LDG.E.U8 R15, desc[UR24][R18.64] ;  /* 0x00000018120f4981 */ /* 0x0002a2000c1e1100 */
[----:B0-----:R-:W-:Y:S02]  /*1fdb0*/  PRMT R17, RZ, 0x7610, R17 ;  /* 0x00007610ff117816 */ /* 0x001fe40000000011 */
[----:B------:R-:W-:Y:S02]  /*1fdc0*/  PRMT R16, RZ, 0x7610, R16 ;  /* 0x00007610ff107816 */ /* 0x000fe40000000010 */
[----:B------:R-:W-:Y:S01]  /*1fdd0*/  ISETP.GT.AND P4, PT, R12, 0x34, PT ;  /* 0x000000340c00780c */ /* 0x000fe20003f84270 */
[----:B-1----:R-:W-:-:S02]  /*1fde0*/  @P2 IMAD.MOV.U32 R18, RZ, RZ, R5 ;  /* 0x000000ffff122224 */ /* 0x002fc400078e0005 */
[----:B------:R-:W2:Y:S01]  /*1fdf0*/  LDL R5, [R1+0xaa0] ;  /* 0x000aa00001057983 */ /* 0x000ea20000100800 */
[----:B------:R-:W-:-:S03]  /*1fe00*/  @P2 IMAD.MOV.U32 R19, RZ, RZ, R6 ;  /* 0x000000ffff132224 */ /* 0x000fc600078e0006 */
[----:B------:R-:W2:Y:S01]  /*1fe10*/  LDL R6, [R1+0xa9c] ;  /* 0x000a9c0001067983 */ /* 0x000ea20000100800 */
[----:B------:R-:W-:-:S03]  /*1fe20*/  @P2 IMAD.MOV.U32 R23, RZ, RZ, R22 ;  /* 0x000000ffff172224 */ /* 0x000fc600078e0016 */
[----:B------:R-:W2:Y:S01]  /*1fe30*/  @P2 LDG.E.U8 R16, desc[UR24][R18.64] ;  /* 0x0000001812102981 */ /* 0x000ea2000c1e1100 */
[----:B---3--:R-:W-:-:S03]  /*1fe40*/  @P2 IMAD.MOV.U32 R20, RZ, RZ, R7 ;  /* 0x000000ffff142224 */ /* 0x008fc600078e0007 */
[----:B------:R-:W3:Y:S01]  /*1fe50*/  LDL R7, [R1+0xac8] ;  /* 0x000ac80001077983 */ /* 0x000ee20000100800 */
[----:B----4-:R-:W-:-:S03]  /*1fe60*/  @P2 IMAD.MOV.U32 R21, RZ, RZ, R8 ;  /* 0x000000ffff152224 */ /* 0x010fc600078e0008 */
[----:B------:R-:W4:Y:S04]  /*1fe70*/  LDL R8, [R1+0xac4] ;  /* 0x000ac40001087983 */ /* 0x000f280000100800 */
[----:B------:R0:W4:Y:S02]  /*1fe80*/  @P2 LDG.E.U8 R17, desc[UR24][R20.64] ;  /* 0x0000001814112981 */ /* 0x000124000c1e1100 */
[----:B0-----:R-:W-:Y:S02]  /*1fe90*/  @P2 IMAD.MOV.U32 R20, RZ, RZ, R3 ;  /* 0x000000ffff142224 */ /* 0x001fe400078e0003 */
[----:B------:R-:W4:Y:S01]  /*1fea0*/  LDL R3, [R1+0xad0] ;  /* 0x000ad00001037983 */ /* 0x000f220000100800 */
[----:B------:R-:W-:-:S03]  /*1feb0*/  @P2 IMAD.MOV.U32 R21, RZ, RZ, R4 ;  /* 0x000000ffff152224 */ /* 0x000fc600078e0004 */
[----:B------:R-:W4:Y:S01]  /*1fec0*/  LDL R4, [R1+0xacc] ;  /* 0x000acc0001047983 */ /* 0x000f220000100800 */
[----:B------:R-:W-:Y:S01]  /*1fed0*/  PRMT R19, RZ, 0x7610, R19 ;  /* 0x00007610ff137816 */ /* 0x000fe20000000013 */
[----:B------:R-:W-:Y:S02]  /*1fee0*/  @P2 IMAD.MOV.U32 R22, RZ, RZ, R11 ;  /* 0x000000ffff162224 */ /* 0x000fe400078e000b */
[----:B------:R-:W4:Y:S04]  /*1fef0*/  LDL R11, [R1+0xad8] ;  /* 0x000ad800010b7983 */ /* 0x000f280000100800 */
[----:B------:R2:W4:Y:S02]  /*1ff00*/  @P2 LDG.E.U8 R19, desc[UR24][R22.64] ;  /* 0x0000001816132981 */ /* 0x000524000c1e1100 */
[----:B--2---:R-:W-:-:S02]  /*1ff10*/  @P4 IMAD.MOV.U32 R23, RZ, RZ, R2 ;  /* 0x000000ffff174224 */ /* 0x004fc400078e0002 */
[----:B------:R-:W2:Y:S01]  /*1ff20*/  LDL R2, [R1+0xadc] ;  /* 0x000adc0001027983 */ /* 0x000ea20000100800 */
[----:B------:R-:W-:-:S03]  /*1ff30*/  @P4 IMAD.MOV.U32 R22, RZ, RZ, R0 ;  /* 0x000000ffff164224 */ /* 0x000fc600078e0000 */
[----:B------:R-:W2:Y:S01]  /*1ff40*/  LDL R0, [R1+0xae0] ;  /* 0x000ae00001007983 */ /* 0x000ea20000100800 */
[----:B------:R-:W-:-:S06]  /*1ff50*/  PRMT R18, RZ, 0x7610, R18 ;  /* 0x00007610ff127816 */ /* 0x000fcc0000000012 */
[----:B------:R0:W2:Y:S02]  /*1ff60*/  @P2 LDG.E.U8 R18, desc[UR24][R20.64] ;  /* 0x0000001814122981 */ /* 0x0000a4000c1e1100 */
[----:B0-----:R-:W-:Y:S02]  /*1ff70*/  PRMT R20, RZ, 0x7610, R20 ;  /* 0x00007610ff147816 */ /* 0x001fe40000000014 */
[----:B------:R-:W-:-:S04]  /*1ff80*/  PRMT R21, RZ, 0x7610, R21 ;  /* 0x00007610ff157816 */ /* 0x000fc80000000015 */
[----:B------:R0:W2:Y:S04]  /*1ff90*/  @P4 LDG.E.U8 R20, desc[UR24][R22.64] ;  /* 0x0000001816144981 */ /* 0x0000a8000c1e1100 */
[----:B------:R1:W2:Y:S01]  /*1ffa0*/  @P4 LDG.E.U8 R21, desc[UR24][R24.64] ;  /* 0x0000001818154981 */ /* 0x0002a2000c1e1100 */
[----:B0-----:R-:W-:Y:S01]  /*1ffb0*/  PRMT R22, RZ, 0x7610, R22 ;  /* 0x00007610ff167816 */ /* 0x001fe20000000016 */
[----:B-1----:R-:W-:Y:S02]  /*1ffc0*/  @P4 IMAD.MOV.U32 R24, RZ, RZ, R9 ;  /* 0x000000ffff184224 */ /* 0x002fe400078e0009 */
[----:B------:R-:W-:Y:S01]  /*1ffd0*/  @P4 IMAD.MOV.U32 R25, RZ, RZ, R10 ;  /* 0x000000ffff194224 */ /* 0x000fe200078e000a */
[----:B------:R-:W2:Y:S04]  /*1ffe0*/  LDL R9, [R1+0xae8] ;  /* 0x000ae80001097983 */ /* 0x000ea80000100800 */
[----:B------:R-:W2:Y:S01]  /*1fff0*/  LDL R10, [R1+0xae4] ;  /* 0x000ae400010a7983 */ /* 0x000ea20000100800 */
[----:B------:R-:W-:-:S03]  /*20000*/  PRMT R23, RZ, 0x7610, R23 ;  /* 0x00007610ff177816 */ /* 0x000fc60000000017 */
[----:B------:R0:W2:Y:S02]  /*20010*/  @P4 LDG.E.U8 R22, desc[UR24][R24.64] ;  /* 0x0000001818164981 */ /* 0x0000a4000c1e1100 */
[----:B0-----:R-:W-:Y:S02]  /*20020*/  @P4 IMAD.MOV.U32 R24, RZ, RZ, R5 ;  /* 0x000000ffff184224 */ /* 0x001fe400078e0005 */
[----:B------:R-:W2:Y:S01]  /*20030*/  LDL R5, [R1+0xaf0] ;  /* 0x000af00001057983 */ /* 0x000ea20000100800 */
[----:B------:R-:W-:-:S03]  /*20040*/  @P4 IMAD.MOV.U32 R25, RZ, RZ, R6 ;  /* 0x000000ffff194224 */ /* 0x000fc600078e0006 */
[----:B------:R-:W2:Y:S04]  /*20050*/  LDL R6, [R1+0xaec] ;  /* 0x000aec0001067983 */ /* 0x000ea80000100800 */
[----:B------:R0:W2:Y:S02]  /*20060*/  @P4 LDG.E.U8 R23, desc[UR24][R24.64] ;  /* 0x0000001818174981 */ /* 0x0000a4000c1e1100 */
[----:B0-----:R-:W-:Y:S01]  /*20070*/  PRMT R24, RZ, 0x7610, R24 ;  /* 0x00007610ff187816 */ /* 0x001fe20000000018 */
[----:B---3--:R-:W-:Y:S02]  /*20080*/  @P5 IMAD.MOV.U32 R26, RZ, RZ, R7 ;  /* 0x000000ffff1a5224 */ /* 0x008fe400078e0007 */
[----:B------:R-:W3:Y:S01]  /*20090*/  LDL R7, [R1+0xaf8] ;  /* 0x000af80001077983 */ /* 0x000ee20000100800 */
[----:B----4-:R-:W-:-:S03]  /*200a0*/  @P5 IMAD.MOV.U32 R27, RZ, RZ, R8 ;  /* 0x000000ffff1b5224 */ /* 0x010fc600078e0008 */
[----:B------:R-:W4:Y:S04]  /*200b0*/  LDL R8, [R1+0xaf4] ;  /* 0x000af40001087983 */ /* 0x000f280000100800 */
[----:B------:R0:W4:Y:S01]  /*200c0*/  @P5 LDG.E.U8 R24, desc[UR24][R26.64] ;  /* 0x000000181a185981 */ /* 0x000122000c1e1100 */
[----:B------:R-:W-:Y:S01]  /*200d0*/  PRMT R25, RZ, 0x7610, R25 ;  /* 0x00007610ff197816 */ /* 0x000fe20000000019 */
[----:B0-----:R-:W-:Y:S02]  /*200e0*/  @P5 IMAD.MOV.U32 R26, RZ, RZ, R3 ;  /* 0x000000ffff1a5224 */ /* 0x001fe400078e0003 */
[----:B------:R-:W4:Y:S01]  /*200f0*/  LDL R3, [R1+0xb00] ;  /* 0x000b000001037983 */ /* 0x000f220000100800 */
[----:B------:R-:W-:-:S03]  /*20100*/  @P5 IMAD.MOV.U32 R27, RZ, RZ, R4 ;  /* 0x000000ffff1b5224 */ /* 0x000fc600078e0004 */
[----:B------:R-:W4:Y:S01]  /*20110*/  LDL R4, [R1+0xafc] ;  /* 0x000afc0001047983 */ /* 0x000f220000100800 */
[----:B------:R-:W-:-:S03]  /*20120*/  @P5 IMAD.MOV.U32 R29, RZ, RZ, R28 ;  /* 0x000000ffff1d5224 */ /* 0x000fc600078e001c */
[----:B------:R0:W4:Y:S01]  /*20130*/  @P5 LDG.E.U8 R25, desc[UR24][R26.64] ;  /* 0x000000181a195981 */ /* 0x000122000c1e1100 */
[----:B------:R-:W-:Y:S01]  /*20140*/  @P5 IMAD.MOV.U32 R28, RZ, RZ, R11 ;  /* 0x000000ffff1c5224 */ /* 0x000fe200078e000b */
[----:B------:R-:W-:Y:S02]  /*20150*/  ISETP.GT.AND P2, PT, R12, 0x35, PT ;  /* 0x000000350c00780c */ /* 0x000fe40003f44270 */
[----:B------:R-:W4:Y:S01]  /*20160*/  LDL R11, [R1+0xab0] ;  /* 0x000ab000010b7983 */ /* 0x000f220000100800 */
[----:B0-----:R-:W-:-:S06]  /*20170*/  PRMT R26, RZ, 0x7610, R26 ;  /* 0x00007610ff1a7816 */ /* 0x001fcc000000001a */
[----:B------:R2:W4:Y:S02]  /*20180*/  @P5 LDG.E.U8 R26, desc[UR24][R28.64] ;  /* 0x000000181c1a5981 */ /* 0x000524000c1e1100 */
[----:B--2---:R-:W-:Y:S02]  /*20190*/  @P5 IMAD.MOV.U32 R29, RZ, RZ, R2 ;  /* 0x000000ffff1d5224 */ /* 0x004fe400078e0002 */
[----:B------:R-:W2:Y:S01]  /*201a0*/  LDL R2, [R1+0xb04] ;  /* 0x000b040001027983 */ /* 0x000ea20000100800 */
[----:B------:R-:W-:-:S03]  /*201b0*/  @P5 IMAD.MOV.U32 R28, RZ, RZ, R0 ;  /* 0x000000ffff1c5224 */ /* 0x000fc600078e0000 */
[----:B------:R-:W2:Y:S01]  /*201c0*/  LDL R0, [R1+0xb08] ;  /* 0x000b080001007983 */ /* 0x000ea20000100800 */
[----:B------:R-:W-:Y:S02]  /*201d0*/  PRMT R27, RZ, 0x7610, R27 ;  /* 0x00007610ff1b7816 */ /* 0x000fe4000000001b */
[----:B------:R-:W-:-:S04]  /*201e0*/  ISETP.GT.AND P4, PT, R12, 0x39, PT ;  /* 0x000000390c00780c */ /* 0x000fc80003f84270 */
[----:B------:R0:W2:Y:S02]  /*201f0*/  @P5 LDG.E.U8 R27, desc[UR24][R28.64] ;  /* 0x000000181c1b5981 */ /* 0x0000a4000c1e1100 */
[----:B0-----:R-:W-:Y:S02]  /*20200*/  PRMT R28, RZ, 0x7610, R28 ;  /* 0x00007610ff1c7816 */ /* 0x001fe4000000001c */
[----:B------:R-:W-:-:S04]  /*20210*/  PRMT R29, RZ, 0x7610, R29 ;  /* 0x00007610ff1d7816 */ /* 0x000fc8000000001d */
[----:B------:R0:W2:Y:S02]  /*20220*/  @P2 LDG.E.U8 R28, desc[UR24][R30.64] ;  /* 0x000000181e1c2981 */ /* 0x0000a4000c1e1100 */
[----:B0-----:R-:W-:Y:S02]  /*20230*/  @P4 IMAD.MOV.U32 R30, RZ, RZ, R9 ;  /* 0x000000ffff1e4224 */ /* 0x001fe400078e0009 */
[----:B------:R-:W2:Y:S01]  /*20240*/  LDL R9, [R1+0xb10] ;  /* 0x000b100001097983 */ /* 0x000ea20000100800 */
[----:B------:R-:W-:-:S03]  /*20250*/  @P4 IMAD.MOV.U32 R31, RZ, RZ, R10 ;  /* 0x000000ffff1f4224 */ /* 0x000fc600078e000a */
[----:B------:R-:W2:Y:S04]  /*20260*/  LDL R10, [R1+0xb0c] ;  /* 0x000b0c00010a7983 */ /* 0x000ea80000100800 */
[----:B------:R0:W2:Y:S02]  /*20270*/  @P4 LDG.E.U8 R29, desc[UR24][R30.64] ;  /* 0x000000181e1d4981 */ /* 0x0000a4000c1e1100 */
[----:B0-----:R-:W-:Y:S01]  /*20280*/  PRMT R30, RZ, 0x7610, R30 ;  /* 0x00007610ff1e7816 */ /* 0x001fe2000000001e */
[----:B------:R-:W-:Y:S02]  /*20290*/  @P4 IMAD.MOV.U32 R32, RZ, RZ, R5 ;  /* 0x000000ffff204224 */ /* 0x000fe400078e0005 */
[----:B------:R-:W-:Y:S01]  /*202a0*/  @P4 IMAD.MOV.U32 R33, RZ, RZ, R6 ;  /* 0x000000ffff214224 */ /* 0x000fe200078e0006 */
[----:B------:R-:W-:Y:S01]  /*202b0*/  PRMT R31, RZ, 0x7610, R31 ;  /* 0x00007610ff1f7816 */ /* 0x000fe2000000001f */
[----:B------:R-:W2:Y:S04]  /*202c0*/  LDL R6, [R1+0xb14] ;  /* 0x000b140001067983 */ /* 0x000ea80000100800 */
[----:B------:R3:W2:Y:S04]  /*202d0*/  @P4 LDG.E.U8 R30, desc[UR24][R32.64] ;  /* 0x00000018201e4981 */ /* 0x0006a8000c1e1100 */
[----:B------:R-:W2:Y:S01]  /*202e0*/  LDL R5, [R1+0xb18] ;  /* 0x000b180001057983 */ /* 0x000ea20000100800 */
[----:B---3--:R-:W-:-:S03]  /*202f0*/  @P4 IMAD.MOV.U32 R32, RZ, RZ, R7 ;  /* 0x000000ffff204224 */ /* 0x008fc600078e0007 */
[----:B------:R-:W3:Y:S01]  /*20300*/  LDL R7, [R1+0xb20] ;  /* 0x000b200001077983 */ /* 0x000ee20000100800 */
[----:B----4-:R-:W-:-:S03]  /*20310*/  @P4 IMAD.MOV.U32 R33, RZ, RZ, R8 ;  /* 0x000000ffff214224 */ /* 0x010fc600078e0008 */
[----:B------:R-:W4:Y:S04]  /*20320*/  LDL R8, [R1+0xb1c] ;  /* 0x000b1c0001087983 */ /* 0x000f280000100800 */
[----:B------:R0:W4:Y:S02]  /*20330*/  @P4 LDG.E.U8 R31, desc[UR24][R32.64] ;  /* 0x00000018201f4981 */ /* 0x000124000c1e1100 */
[----:B0-----:R-:W-:Y:S01]  /*20340*/  PRMT R32, RZ, 0x7610, R32 ;  /* 0x00007610ff207816 */ /* 0x001fe20000000020 */
[----:B------:R-:W-:Y:S02]  /*20350*/  @P4 IMAD.MOV.U32 R34, RZ, RZ, R3 ;  /* 0x000000ffff224224 */ /* 0x000fe400078e0003 */
[----:B------:R-:W4:Y:S01]  /*20360*/  LDL R3, [R1+0xab8] ;  /* 0x000ab80001037983 */ /* 0x000f220000100800 */
[----:B------:R-:W-:-:S03]  /*20370*/  @P4 IMAD.MOV.U32 R35, RZ, RZ, R4 ;  /* 0x000000ffff234224 */ /* 0x000fc600078e0004 */
[----:B------:R-:W4:Y:S04]  /*20380*/  LDL R4, [R1+0xab4] ;  /* 0x000ab40001047983 */ /* 0x000f280000100800 */
[----:B------:R0:W4:Y:S01]  /*20390*/  @P4 LDG.E.U8 R32, desc[UR24][R34.64] ;  /* 0x0000001822204981 */ /* 0x000122000c1e1100 */
[----:B------:R-:W-:Y:S01]  /*203a0*/  ISETP.GT.AND P4, PT, R12, 0x3a, PT ;  /* 0x0000003a0c00780c */ /* 0x000fe20003f84270 */
[----:B0-----:R-:W-:-:S12]  /*203b0*/  @P2 IMAD.MOV.U32 R35, RZ, RZ, R36 ;  /* 0x000000ffff232224 */ /* 0x001fd800078e0024 */
[----:B--2---:R-:W-:Y:S02]  /*203c0*/  @P4 IMAD.MOV.U32 R37, RZ, RZ, R2 ;  /* 0x000000ffff254224 */ /* 0x004fe400078e0002 */
[----:B------:R-:W2:Y:S01]  /*203d0*/  LDL R2, [R1+0xb24] ;  /* 0x000b240001027983 */ /* 0x000ea20000100800 */
[----:B------:R-:W-:-:S03]  /*203e0*/  @P4 IMAD.MOV.U32 R36, RZ, RZ, R0 ;  /* 0x000000ffff244224 */ /* 0x000fc600078e0000 */
[----:B------:R-:W2:Y:S01]  /*203f0*/  LDL R0, [R1+0xb28] ;  /* 0x000b280001007983 */ /* 0x000ea20000100800 */
[----:B------:R-:W-:Y:S01]  /*20400*/  PRMT R33, RZ, 0x7610, R33 ;  /* 0x00007610ff217816 */ /* 0x000fe20000000021 */
[----:B------:R-:W-:Y:S01]  /*20410*/  @P2 IMAD.MOV.U32 R34, RZ, RZ, R11 ;  /* 0x000000ffff222224 */ /* 0x000fe200078e000b */
[----:B------:R-:W-:Y:S01]  /*20420*/  PRMT R53, RZ, 0x7610, R53 ;  /* 0x00007610ff357816 */ /* 0x000fe20000000035 */
[----:B------:R-:W2:Y:S04]  /*20430*/  LDL R11, [R1+0x41c] ;  /* 0x00041c00010b7983 */ /* 0x000ea80000100800 */
[----:B------:R0:W2:Y:S02]  /*20440*/  @P2 LDG.E.U8 R33, desc[UR24][R34.64] ;  /* 0x0000001822212981 */ /* 0x0000a4000c1e1100 */
[----:B0-----:R-:W-:-:S02]  /*20450*/  PRMT R34, RZ, 0x7610, R34 ;  /* 0x00007610ff227816 */ /* 0x001fc40000000022 */
        /* <DEDUP_REMOVED lines=9> */
[----:B------:R-:W2:Y:S01]  /*204f0*/  LDL R6, [R1+0xb38] ;  /* 0x000b380001067983 */ /* 0x000ea20000100800 */
[----:B------:R-:W-:-:S03]  /*20500*/  @P4 IMAD.MOV.U32 R38, RZ, RZ, R5 ;  /* 0x000000ffff264224 */ /* 0x000fc600078e0005 */
[----:B------:R-:W2:Y:S01]  /*20510*/  LDL R5, [R1+0xb3c] ;  /* 0x000b3c0001057983 */ /* 0x000ea20000100800 */
[----:B------:R-:W-:-:S03]  /*20520*/  PRMT R37, RZ, 0x7610, R37 ;  /* 0x00007610ff257816 */ /* 0x000fc60000000025 */
[----:B------:R3:W2:Y:S02]  /*20530*/  @P4 LDG.E.U8 R36, desc[UR24][R38.64] ;  /* 0x0000001826244981 */ /* 0x0006a4000c1e1100 */
[----:B---3--:R-:W-:Y:S02]  /*20540*/  @P4 IMAD.MOV.U32 R38, RZ, RZ, R7 ;  /* 0x000000ffff264224 */ /* 0x008fe400078e0007 */
[----:B----4-:R-:W-:Y:S01]  /*20550*/  @P4 IMAD.MOV.U32 R39, RZ, RZ, R8 ;  /* 0x000000ffff274224 */ /* 0x010fe200078e0008 */
[----:B------:R-:W3:Y:S04]  /*20560*/  LDL R7, [R1+0xb44] ;  /* 0x000b440001077983 */ /* 0x000ee80000100800 */
[----:B------:R-:W4:Y:S04]  /*20570*/  LDL R8, [R1+0xb40] ;  /* 0x000b400001087983 */ /* 0x000f280000100800 */
[----:B------:R0:W4:Y:S01]  /*20580*/  @P4 LDG.E.U8 R37, desc[UR24][R38.64] ;  /* 0x0000001826254981 */ /* 0x000122000c1e1100 */
[----:B------:R-:W-:Y:S01]  /*20590*/  ISETP.GT.AND P4, PT, R12, 0x3b, PT ;  /* 0x0000003b0c00780c */ /* 0x000fe20003f84270 */
[----:B------:R-:W-:-:S02]  /*205a0*/  @P2 IMAD.MOV.U32 R40, RZ, RZ, R3 ;  /* 0x000000ffff282224 */ /* 0x000fc400078e0003 */
[----:B------:R-:W4:Y:S01]  /*205b0*/  LDL R3, [R1+0xac0] ;  /* 0x000ac00001037983 */ /* 0x000f220000100800 */
[----:B------:R-:W-:-:S03]  /*205c0*/  @P2 IMAD.MOV.U32 R41, RZ, RZ, R4 ;  /* 0x000000ffff292224 */ /* 0x000fc600078e0004 */
[----:B------:R-:W4:Y:S01]  /*205d0*/  LDL R4, [R1+0xabc] ;  /* 0x000abc0001047983 */ /* 0x000f220000100800 */
[----:B0-----:R-:W-:-:S06]  /*205e0*/  PRMT R38, RZ, 0x7610, R38 ;  /* 0x00007610ff267816 */ /* 0x001fcc0000000026 */
[----:B------:R2:W4:Y:S02]  /*205f0*/  @P2 LDG.E.U8 R38, desc[UR24][R40.64] ;  /* 0x0000001828262981 */ /* 0x000524000c1e1100 */
[----:B--2---:R-:W-:Y:S02]  /*20600*/  @P4 IMAD.MOV.U32 R41, RZ, RZ, R2 ;  /* 0x000000ffff294224 */ /* 0x004fe400078e0002 */
[----:B------:R-:W2:Y:S01]  /*20610*/  LDL R2, [R1+0xb48] ;  /* 0x000b480001027983 */ /* 0x000ea20000100800 */
[----:B------:R-:W-:-:S03]  /*20620*/  @P4 IMAD.MOV.U32 R40, RZ, RZ, R0 ;  /* 0x000000ffff284224 */ /* 0x000fc600078e0000 */
[----:B------:R-:W2:Y:S01]  /*20630*/  LDL R0, [R1+0xb4c] ;  /* 0x000b4c0001007983 */ /* 0x000ea20000100800 */
[----:B------:R-:W-:-:S06]  /*20640*/  PRMT R39, RZ, 0x7610, R39 ;  /* 0x00007610ff277816 */ /* 0x000fcc0000000027 */
[----:B------:R0:W2:Y:S02]  /*20650*/  @P4 LDG.E.U8 R39, desc[UR24][R40.64] ;  /* 0x0000001828274981 */ /* 0x0000a4000c1e1100 */
[----:B0-----:R-:W-:Y:S02]  /*20660*/  PRMT R40, RZ, 0x7610, R40 ;  /* 0x00007610ff287816 */ /* 0x001fe40000000028 */
[----:B------:R-:W-:Y:S01]  /*20670*/  PRMT R41, RZ, 0x7610, R41 ;  /* 0x00007610ff297816 */ /* 0x000fe20000000029 */
[----:B------:R-:W-:Y:S01]  /*20680*/  @P4 IMAD.MOV.U32 R42, RZ, RZ, R9 ;  /* 0x000000ffff2a4224 */ /* 0x000fe200078e0009 */
[----:B------:R-:W-:Y:S01]  /*20690*/  PRMT R55, RZ, 0x7610, R55 ;  /* 0x00007610ff377816 */ /* 0x000fe20000000037 */
[----:B------:R-:W2:Y:S01]  /*206a0*/  LDL R9, [R1+0x574] ;  /* 0x0005740001097983 */ /* 0x000ea20000100800 */
[----:B------:R-:W-:Y:S01]  /*206b0*/  @P4 IMAD.MOV.U32 R43, RZ, RZ, R10 ;  /* 0x000000ffff2b4224 */ /* 0x000fe200078e000a */
[----:B------:R-:W-:Y:S02]  /*206c0*/  PRMT R57, RZ, 0x7610, R57 ;  /* 0x00007610ff397816 */ /* 0x000fe40000000039 */
[----:B------:R-:W2:Y:S04]  /*206d0*/  LDL R10, [R1+0x570] ;  /* 0x00057000010a7983 */ /* 0x000ea80000100800 */
[----:B------:R0:W2:Y:S02]  /*206e0*/  @P4 LDG.E.U8 R40, desc[UR24][R42.64] ;  /* 0x000000182a284981 */ /* 0x0000a4000c1e1100 */
[----:B0-----:R-:W-:-:S02]  /*206f0*/  @P4 IMAD.MOV.U32 R43, RZ, RZ, R6 ;  /* 0x000000ffff2b4224 */ /* 0x001fc400078e0006 */
        /* <DEDUP_REMOVED lines=10> */
[----:B------:R-:W-:Y:S01]  /*207a0*/  ISETP.GT.AND P4, PT, R12, 0x3c, PT ;  /* 0x0000003c0c00780c */ /* 0x000fe20003f84270 */
[----:B0-----:R-:W-:Y:S02]  /*207b0*/  @P2 IMAD.MOV.U32 R44, RZ, RZ, R3 ;  /* 0x000000ffff2c2224 */ /* 0x001fe400078e0003 */
[----:B------:R-:W-:Y:S01]  /*207c0*/  @P2 IMAD.MOV.U32 R45, RZ, RZ, R4 ;  /* 0x000000ffff2d2224 */ /* 0x000fe200078e0004 */
[----:B------:R-:W4:Y:S04]  /*207d0*/  LDL R3, [R1+0xb68] ;  /* 0x000b680001037983 */ /* 0x000f280000100800 */
[----:B------:R-:W4:Y:S05]  /*207e0*/  LDL R4, [R1+0xb60] ;  /* 0x000b600001047983 */ /* 0x000f2a0000100800 */
        /* <DEDUP_REMOVED lines=8> */
[----:B------:R0:W2:Y:S01]  /*20870*/  @P4 LDG.E.U8 R44, desc[UR24][R46.64] ;  /* 0x000000182e2c4981 */ /* 0x0000a2000c1e1100 */
[----:B------:R-:W-:Y:S01]  /*20880*/  ISETP.GT.AND P2, PT, R12, 0x3d, PT ;  /* 0x0000003d0c00780c */ /* 0x000fe20003f44270 */
[----:B0-----:R-:W-:Y:S02]  /*20890*/  @P4 IMAD.MOV.U32 R47, RZ, RZ, R6 ;  /* 0x000000ffff2f4224 */ /* 0x001fe400078e0006 */
[----:B------:R-:W2:Y:S01]  /*208a0*/  LDL R6, [R1+0xb74] ;  /* 0x000b740001067983 */ /* 0x000ea20000100800 */
[----:B------:R-:W-:-:S03]  /*208b0*/  @P4 IMAD.MOV.U32 R46, RZ, RZ, R5 ;  /* 0x000000ffff2e4224 */ /* 0x000fc600078e0005 */
[----:B------:R-:W2:Y:S04]  /*208c0*/  LDL R5, [R1+0xb78] ;  /* 0x000b780001057983 */ /* 0x000ea80000100800 */
[----:B------:R3:W2:Y:S02]  /*208d0*/  @P4 LDG.E.U8 R45, desc[UR24][R46.64] ;  /* 0x000000182e2d4981 */ /* 0x0006a4000c1e1100 */
[----:B---3--:R-:W-:Y:S02]  /*208e0*/  @P4 IMAD.MOV.U32 R46, RZ, RZ, R7 ;  /* 0x000000ffff2e4224 */ /* 0x008fe400078e0007 */
[----:B------:R-:W3:Y:S01]  /*208f0*/  LDL R7, [R1+0xb80] ;  /* 0x000b800001077983 */ /* 0x000ee20000100800 */
[----:B----4-:R-:W-:-:S03]  /*20900*/  @P4 IMAD.MOV.U32 R47, RZ, RZ, R8 ;  /* 0x000000ffff2f4224 */ /* 0x010fc600078e0008 */
[----:B------:R-:W4:Y:S04]  /*20910*/  LDL R8, [R1+0xb7c] ;  /* 0x000b7c0001087983 */ /* 0x000f280000100800 */
[----:B------:R0:W4:Y:S02]  /*20920*/  @P4 LDG.E.U8 R49, desc[UR24][R46.64] ;  /* 0x000000182e314981 */ /* 0x000124000c1e1100 */
[----:B0-----:R-:W-:Y:S02]  /*20930*/  @P4 IMAD.MOV.U32 R46, RZ, RZ, R3 ;  /* 0x000000ffff2e4224 */ /* 0x001fe400078e0003 */
[----:B------:R-:W4:Y:S01]  /*20940*/  LDL R3, [R1+0xb88] ;  /* 0x000b880001037983 */ /* 0x000f220000100800 */
[----:B------:R-:W-:-:S03]  /*20950*/  @P4 IMAD.MOV.U32 R47, RZ, RZ, R4 ;  /* 0x000000ffff2f4224 */ /* 0x000fc600078e0004 */
[----:B------:R-:W4:Y:S04]  /*20960*/  LDL R4, [R1+0xb84] ;  /* 0x000b840001047983 */ /* 0x000f280000100800 */
[----:B------:R2:W4:Y:S02]  /*20970*/  @P4 LDG.E.U8 R51, desc[UR24][R46.64] ;  /* 0x000000182e334981 */ /* 0x000524000c1e1100 */
[----:B--2---:R-:W-:Y:S02]  /*20980*/  @P2 IMAD.MOV.U32 R47, RZ, RZ, R2 ;  /* 0x000000ffff2f2224 */ /* 0x004fe400078e0002 */
[----:B------:R-:W2:Y:S01]  /*20990*/  LDL R2, [R1+0x560] ;  /* 0x0005600001027983 */ /* 0x000ea20000100800 */
[----:B------:R-:W-:-:S03]  /*209a0*/  @P2 IMAD.MOV.U32 R46, RZ, RZ, R0 ;  /* 0x000000ffff2e2224 */ /* 0x000fc600078e0000 */
[----:B------:R-:W2:Y:S04]  /*209b0*/  LDL R0, [R1+0x564] ;  /* 0x0005640001007983 */ /* 0x000ea80000100800 */
[----:B------:R0:W2:Y:S01]  /*209c0*/  @P2 LDG.E.U8 R53, desc[UR24][R46.64] ;  /* 0x000000182e352981 */ /* 0x0000a2000c1e1100 */
[----:B------:R-:W-:Y:S01]  /*209d0*/  PRMT R59, RZ, 0x7610, R59 ;  /* 0x00007610ff3b7816 */ /* 0x000fe2000000003b */
[----:B0-----:R-:W-:Y:S02]  /*209e0*/  @P2 IMAD.MOV.U32 R47, RZ, RZ, R6 ;  /* 0x000000ffff2f2224 */ /* 0x001fe400078e0006 */
[----:B------:R-:W2:Y:S01]  /*209f0*/  LDL R6, [R1+0x568] ;  /* 0x0005680001067983 */ /* 0x000ea20000100800 */
[----:B------:R-:W-:-:S03]  /*20a00*/  @P2 IMAD.MOV.U32 R46, RZ, RZ, R5 ;  /* 0x000000ffff2e2224 */ /* 0x000fc600078e0005 */
[----:B------:R-:W2:Y:S04]  /*20a10*/  LDL R5, [R1+0x56c] ;  /* 0x00056c0001057983 */ /* 0x000ea80000100800 */
[----:B------:R3:W2:Y:S02]  /*20a20*/  @P2 LDG.E.U8 R55, desc[UR24][R46.64] ;  /* 0x000000182e372981 */ /* 0x0006a4000c1e1100 */
[----:B---3--:R-:W-:Y:S01]  /*20a30*/  @P2 IMAD.MOV.U32 R46, RZ, RZ, R7 ;  /* 0x000000ffff2e2224 */ /* 0x008fe200078e0007 */
[----:B------:R-:W-:Y:S01]  /*20a40*/  PRMT R61, RZ, 0x7610, R61 ;  /* 0x00007610ff3d7816 */ /* 0x000fe2000000003d */
[----:B------:R-:W3:Y:S01]  /*20a50*/  LDL R7, [R1+0x58c] ;  /* 0x00058c0001077983 */ /* 0x000ee20000100800 */
[----:B----4-:R-:W-:Y:S01]  /*20a60*/  @P2 IMAD.MOV.U32 R47, RZ, RZ, R8 ;  /* 0x000000ffff2f2224 */ /* 0x010fe200078e0008 */
[----:B------:R-:W-:-:S02]  /*20a70*/  PRMT R63, RZ, 0x7610, R63 ;  /* 0x00007610ff3f7816 */ /* 0x000fc4000000003f */
[----:B------:R-:W4:Y:S04]  /*20a80*/  LDL R8, [R1+0x588] ;  /* 0x0005880001087983 */ /* 0x000f280000100800 */
[----:B------:R0:W3:Y:S02]  /*20a90*/  @P2 LDG.E.U8 R57, desc[UR24][R46.64] ;  /* 0x000000182e392981 */ /* 0x0000e4000c1e1100 */
[----:B0-----:R-:W-:Y:S02]  /*20aa0*/  @P2 IMAD.MOV.U32 R46, RZ, RZ, R3 ;  /* 0x000000ffff2e2224 */ /* 0x001fe400078e0003 */
[----:B------:R-:W3:Y:S01]  /*20ab0*/  LDL R3, [R1+0x57c] ;  /* 0x00057c0001037983 */ /* 0x000ee20000100800 */
[----:B------:R-:W-:-:S03]  /*20ac0*/  @P2 IMAD.MOV.U32 R47, RZ, RZ, R4 ;  /* 0x000000ffff2f2224 */ /* 0x000fc600078e0004 */
[----:B------:R-:W4:Y:S04]  /*20ad0*/  LDL R4, [R1+0x578] ;  /* 0x0005780001047983 */ /* 0x000f280000100800 */
[----:B------:R2:W4:Y:S02]  /*20ae0*/  @P2 LDG.E.U8 R59, desc[UR24][R46.64] ;  /* 0x000000182e3b2981 */ /* 0x000524000c1e1100 */
[----:B--2---:R-:W-:Y:S02]  /*20af0*/  @P1 IMAD.MOV.U32 R47, RZ, RZ, R2 ;  /* 0x000000ffff2f1224 */ /* 0x004fe400078e0002 */
[----:B------:R-:W2:Y:S01]  /*20b00*/  LDL R2, [R1+0x580] ;  /* 0x0005800001027983 */ /* 0x000ea20000100800 */
[----:B------:R-:W-:-:S03]  /*20b10*/  @P1 IMAD.MOV.U32 R46, RZ, RZ, R0 ;  /* 0x000000ffff2e1224 */ /* 0x000fc600078e0000 */
[----:B------:R-:W2:Y:S01]  /*20b20*/  LDL R0, [R1+0x584] ;  /* 0x0005840001007983 */ /* 0x000ea20000100800 */
[----:B------:R-:W-:-:S03]  /*20b30*/  ISETP.GT.AND P2, PT, R12, 0x36, PT ;  /* 0x000000360c00780c */ /* 0x000fc60003f44270 */
[----:B------:R0:W2:Y:S01]  /*20b40*/  @P1 LDG.E.U8 R61, desc[UR24][R46.64] ;  /* 0x000000182e3d1981 */ /* 0x0000a2000c1e1100 */
[----:B------:R-:W-:Y:S02]  /*20b50*/  PRMT R65, RZ, 0x7610, R65 ;  /* 0x00007610ff417816 */ /* 0x000fe40000000041 */
[----:B------:R-:W-:-:S07]  /*20b60*/  PRMT R67, RZ, 0x7610, R67 ;  /* 0x00007610ff437816 */ /* 0x000fce0000000043 */
[----:B0-----:R-:W-:Y:S02]  /*20b70*/  @P2 IMAD.MOV.U32 R47, RZ, RZ, R6 ;  /* 0x000000ffff2f2224 */ /* 0x001fe400078e0006 */
[----:B------:R-:W2:Y:S01]  /*20b80*/  LDL R6, [R1+0x410] ;  /* 0x0004100001067983 */ /* 0x000ea20000100800 */
[----:B------:R-:W-:-:S03]  /*20b90*/  @P2 IMAD.MOV.U32 R46, RZ, RZ, R5 ;  /* 0x000000ffff2e2224 */ /* 0x000fc600078e0005 */
[----:B------:R-:W2:Y:S04]  /*20ba0*/  LDL R5, [R1+0x414] ;  /* 0x0004140001057983 */ /* 0x000ea80000100800 */
[----:B------:R0:W2:Y:S02]  /*20bb0*/  @P2 LDG.E.U8 R63, desc[UR24][R46.64] ;  /* 0x000000182e3f2981 */ /* 0x0000a4000c1e1100 */
[----:B0-----:R-:W-:Y:S02]  /*20bc0*/  @P2 IMAD.MOV.U32 R46, RZ, RZ, R9 ;  /* 0x000000ffff2e2224 */ /* 0x001fe400078e0009 */
[----:B------:R-:W-:Y:S01]  /*20bd0*/  @P2 IMAD.MOV.U32 R47, RZ, RZ, R10 ;  /* 0x000000ffff2f2224 */ /* 0x000fe200078e000a */
[----:B------:R-:W-:Y:S01]  /*20be0*/  ISETP.GT.AND P1, PT, R12, 0x37, PT ;  /* 0x000000370c00780c */ /* 0x000fe20003f24270 */
[----:B------:R-:W2:Y:S04]  /*20bf0*/  LDL R10, [R1+0x420] ;  /* 0x00042000010a7983 */ /* 0x000ea80000100800 */
[----:B------:R3:W2:Y:S01]  /*20c00*/  @P2 LDG.E.U8 R65, desc[UR24][R46.64] ;  /* 0x000000182e412981 */ /* 0x0006a2000c1e1100 */
[----:B------:R-:W-:-:S03]  /*20c10*/  PRMT R69, RZ, 0x7610, R69 ;  /* 0x00007610ff457816 */ /* 0x000fc60000000045 */
[----:B------:R-:W2:Y:S01]  /*20c20*/  LDL R9, [R1+0x424] ;  /* 0x0004240001097983 */ /* 0x000ea20000100800 */
[----:B---3--:R-:W-:-:S03]  /*20c30*/  @P2 IMAD.MOV.U32 R46, RZ, RZ, R3 ;  /* 0x000000ffff2e2224 */ /* 0x008fc600078e0003 */
[----:B------:R-:W3:Y:S01]  /*20c40*/  LDL R3, [R1+0x540] ;  /* 0x0005400001037983 */ /* 0x000ee20000100800 */
[----:B----4-:R-:W-:-:S03]  /*20c50*/  @P2 IMAD.MOV.U32 R47, RZ, RZ, R4 ;  /* 0x000000ffff2f2224 */ /* 0x010fc600078e0004 */
[----:B------:R-:W4:Y:S04]  /*20c60*/  LDL R4, [R1+0x53c] ;  /* 0x00053c0001047983 */ /* 0x000f280000100800 */
[----:B------:R2:W4:Y:S02]  /*20c70*/  @P2 LDG.E.U8 R67, desc[UR24][R46.64] ;  /* 0x000000182e432981 */ /* 0x000524000c1e1100 */
[----:B--2---:R-:W-:Y:S02]  /*20c80*/  @P2 IMAD.MOV.U32 R47, RZ, RZ, R2 ;  /* 0x000000ffff2f2224 */ /* 0x004fe400078e0002 */
[----:B------:R-:W2:Y:S01]  /*20c90*/  LDL R2, [R1+0x544] ;  /* 0x0005440001027983 */ /* 0x000ea20000100800 */
[----:B------:R-:W-:-:S03]  /*20ca0*/  @P2 IMAD.MOV.U32 R46, RZ, RZ, R0 ;  /* 0x000000ffff2e2224 */ /* 0x000fc600078e0000 */
[----:B------:R-:W2:Y:S01]  /*20cb0*/  LDL R0, [R1+0x548] ;  /* 0x0005480001007983 */ /* 0x000ea20000100800 */
[----:B------:R-:W-:-:S03]  /*20cc0*/  PRMT R71, RZ, 0x7610, R71 ;  /* 0x00007610ff477816 */ /* 0x000fc60000000047 */
[----:B------:R0:W2:Y:S01]  /*20cd0*/  @P2 LDG.E.U8 R69, desc[UR24][R46.64] ;  /* 0x000000182e452981 */ /* 0x0000a2000c1e1100 */
        /* <DEDUP_REMOVED lines=21> */
[----:B------:R-:W-:Y:S02]  /*20e30*/  ISETP.GT.AND P2, PT, R12, 0x3e, PT ;  /* 0x0000003e0c00780c */ /* 0x000fe40003f44270 */
[----:B------:R-:W-:Y:S02]  /*20e40*/  PRMT R77, RZ, 0x7610, R77 ;  /* 0x00007610ff4d7816 */ /* 0x000fe4000000004d */
[----:B------:R-:W-:-:S04]  /*20e50*/  PRMT R79, RZ, 0x7610, R79 ;  /* 0x00007610ff4f7816 */ /* 0x000fc8000000004f */
[----:B------:R0:W2:Y:S01]  /*20e60*/  @P1 LDG.E.U8 R77, desc[UR24][R46.64] ;  /* 0x000000182e4d1981 */ /* 0x0000a2000c1e1100 */
[----:B------:R-:W-:-:S04]  /*20e70*/  PRMT R81, RZ, 0x7610, R81 ;  /* 0x00007610ff517816 */ /* 0x000fc80000000051 */
[----:B0-----:R-:W-:Y:S02]  /*20e80*/  @P2 IMAD.MOV.U32 R46, RZ, RZ, R11 ;  /* 0x000000ffff2e2224 */ /* 0x001fe400078e000b */
[----:B------:R-:W-:Y:S01]  /*20e90*/  @P2 IMAD.MOV.U32 R47, RZ, RZ, R72 ;  /* 0x000000ffff2f2224 */ /* 0x000fe200078e0048 */
[----:B------:R-:W-:Y:S01]  /*20ea0*/  PRMT R83, RZ, 0x7610, R83 ;  /* 0x00007610ff537816 */ /* 0x000fe20000000053 */
[----:B------:R-:W2:Y:S04]  /*20eb0*/  LDL R72, [R1+0x44c] ;  /* 0x00044c0001487983 */ /* 0x000ea80000100800 */
[----:B------:R0:W2:Y:S01]  /*20ec0*/  @P2 LDG.E.U8 R79, desc[UR24][R46.64] ;  /* 0x000000182e4f2981 */ /* 0x0000a2000c1e1100 */
[----:B------:R-:W-:-:S03]  /*20ed0*/  ISETP.GT.AND P1, PT, R12, 0x3f, PT ;  /* 0x0000003f0c00780c */ /* 0x000fc60003f24270 */
[----:B------:R-:W2:Y:S01]  /*20ee0*/  LDL.LU R74, [R1+0x2a0] ;  /* 0x0002a000014a7983 */ /* 0x000ea20000300800 */
[----:B------:R-:W-:-:S03]  /*20ef0*/  PRMT R85, RZ, 0x7610, R85 ;  /* 0x00007610ff557816 */ /* 0x000fc60000000055 */
[----:B------:R-:W2:Y:S01]  /*20f00*/  LDL.LU R76, [R1+0x29c] ;  /* 0x00029c00014c7983 */ /* 0x000ea20000300800 */
[----:B0-----:R-:W-:Y:S02]  /*20f10*/  @P2 IMAD.MOV.U32 R46, RZ, RZ, R9 ;  /* 0x000000ffff2e2224 */ /* 0x001fe400078e0009 */
[----:B------:R-:W-:Y:S01]  /*20f20*/  @P2 IMAD.MOV.U32 R47, RZ, RZ, R10 ;  /* 0x000000ffff2f2224 */ /* 0x000fe200078e000a */
[----:B------:R-:W2:Y:S04]  /*20f30*/  LDL.LU R78, [R1+0x298] ;  /* 0x00029800014e7983 */ /* 0x000ea80000300800 */
[----:B------:R0:W2:Y:S04]  /*20f40*/  @P2 LDG.E.U8 R81, desc[UR24][R46.64] ;  /* 0x000000182e512981 */ /* 0x0000a8000c1e1100 */
[----:B------:R-:W2:Y:S04]  /*20f50*/  LDL.LU R80, [R1+0x294] ;  /* 0x0002940001507983 */ /* 0x000ea80000300800 */
[----:B------:R-:W2:Y:S01]  /*20f60*/  LDL.LU R82, [R1+0x204] ;  /* 0x0002040001527983 */ /* 0x000ea20000300800 */
[----:B0-----:R-:W-:-:S02]  /*20f70*/  @P2 IMAD.MOV.U32 R46, RZ, RZ, R7 ;  /* 0x000000ffff2e2224 */ /* 0x001fc400078e0007 */
[----:B------:R-:W-:Y:S01]  /*20f80*/  @P2 IMAD.MOV.U32 R47, RZ, RZ, R8 ;  /* 0x000000ffff2f2224 */ /* 0x000fe200078e0008 */
[----:B------:R-:W2:Y:S04]  /*20f90*/  LDL.LU R84, [R1+0x200] ;  /* 0x0002000001547983 */ /* 0x000ea80000300800 */
[----:B------:R0:W2:Y:S01]  /*20fa0*/  @P2 LDG.E.U8 R83, desc[UR24][R46.64] ;  /* 0x000000182e532981 */ /* 0x0000a2000c1e1100 */
[----:B------:R-:W-:-:S03]  /*20fb0*/  PRMT R87, RZ, 0x7610, R87 ;  /* 0x00007610ff577816 */ /* 0x000fc60000000057 */
[----:B------:R-:W2:Y:S04]  /*20fc0*/  LDL.LU R86, [R1+0x1fc] ;  /* 0x0001fc0001567983 */ /* 0x000ea80000300800 */
[----:B------:R-:W2:Y:S01]  /*20fd0*/  LDL.LU R9, [R1+0x180] ;  /* 0x0001800001097983 */ /* 0x000ea20000300800 */
[----:B0-----:R-:W-:Y:S02]  /*20fe0*/  @P2 IMAD.MOV.U32 R46, RZ, RZ, R5 ;  /* 0x000000ffff2e2224 */ /* 0x001fe400078e0005 */
[----:B------:R-:W-:Y:S01]  /*20ff0*/  @P2 IMAD.MOV.U32 R47, RZ, RZ, R6 ;  /* 0x000000ffff2f2224 */ /* 0x000fe200078e0006 */
[----:B------:R-:W2:Y:S04]  /*21000*/  LDL.LU R88, [R1+0x17c] ;  /* 0x00017c0001587983 */ /* 0x000ea80000300800 */
[----:B------:R3:W2:Y:S04]  /*21010*/  @P2 LDG.E.U8 R85, desc[UR24][R46.64] ;  /* 0x000000182e552981 */ /* 0x0006a8000c1e1100 */
[----:B------:R-:W2:Y:S04]  /*21020*/  LDL.LU R90, [R1+0x178] ;  /* 0x00017800015a7983 */ /* 0x000ea80000300800 */
[----:B------:R-:W2:Y:S01]  /*21030*/  LDL.LU R92, [R1+0x174] ;  /* 0x00017400015c7983 */ /* 0x000ea20000300800 */
[----:B------:R-:W-:-:S03]  /*21040*/  PRMT R89, RZ, 0x7610, R89 ;  /* 0x00007610ff597816 */ /* 0x000fc60000000059 */
[----:B------:R-:W2:Y:S04]  /*21050*/  LDL.LU R6, [R1+0x100] ;  /* 0x0001000001067983 */ /* 0x000ea80000300800 */
[----:B------:R-:W2:Y:S01]  /*21060*/  LDL.LU R7, [R1+0xfc] ;  /* 0x0000fc0001077983 */ /* 0x000ea20000300800 */
[----:B---3--:R-:W-:-:S03]  /*21070*/  @P1 IMAD.MOV.U32 R46, RZ, RZ, R3 ;  /* 0x000000ffff2e1224 */ /* 0x008fc600078e0003 */
[----:B------:R-:W3:Y:S01]  /*21080*/  LDL.LU R3, [R1+0xf8] ;  /* 0x0000f80001037983 */ /* 0x000ee20000300800 */
[----:B----4-:R-:W-:-:S03]  /*21090*/  @P1 IMAD.MOV.U32 R47, RZ, RZ, R4 ;  /* 0x000000ffff2f1224 */ /* 0x010fc600078e0004 */
[----:B------:R-:W4:Y:S04]  /*210a0*/  LDL.LU R5, [R1+0xf4] ;  /* 0x0000f40001057983 */ /* 0x000f280000300800 */
[----:B------:R2:W3:Y:S04]  /*210b0*/  @P1 LDG.E.U8 R87, desc[UR24][R46.64] ;  /* 0x000000182e571981 */ /* 0x0004e8000c1e1100 */
[----:B------:R-:W3:Y:S04]  /*210c0*/  LDL.LU R8, [R1+0xa0] ;  /* 0x0000a00001087983 */ /* 0x000ee80000300800 */
[----:B------:R-:W3:Y:S01]  /*210d0*/  LDL.LU R11, [R1+0x9c] ;  /* 0x00009c00010b7983 */ /* 0x000ee20000300800 */
[----:B--2---:R-:W-:-:S02]  /*210e0*/  @P1 IMAD.MOV.U32 R47, RZ, RZ, R2 ;  /* 0x000000ffff2f1224 */ /* 0x004fc400078e0002 */
[----:B------:R-:W-:Y:S02]  /*210f0*/  @P1 IMAD.MOV.U32 R46, RZ, RZ, R0 ;  /* 0x000000ffff2e1224 */ /* 0x000fe400078e0000 */
[----:B------:R-:W2:Y:S04]  /*21100*/  LDL.LU R0, [R1+0x98] ;  /* 0x0000980001007983 */ /* 0x000ea80000300800 */
[----:B------:R-:W2:Y:S04]  /*21110*/  LDL.LU R10, [R1+0x94] ;  /* 0x00009400010a7983 */ /* 0x000ea80000300800 */
[----:B------:R-:W2:Y:S04]  /*21120*/  LDL.LU R2, [R1+0x40] ;  /* 0x0000400001027983 */ /* 0x000ea80000300800 */
[----:B------:R-:W2:Y:S04]  /*21130*/  LDL.LU R4, [R1+0x3c] ;  /* 0x00003c0001047983 */ /* 0x000ea80000300800 */
[----:B------:R0:W2:Y:S04]  /*21140*/  @P1 LDG.E.U8 R89, desc[UR24][R46.64] ;  /* 0x000000182e591981 */ /* 0x0000a8000c1e1100 */
[----:B------:R-:W2:Y:S01]  /*21150*/  LDL R47, [R1+0x448] ;  /* 0x00044800012f7983 */ /* 0x000ea20000100800 */
[----:B------:R-:W-:Y:S01]  /*21160*/  PRMT R91, RZ, 0x7610, R91 ;  /* 0x00007610ff5b7816 */ /* 0x000fe2000000005b */
[----:B0-----:R-:W-:-:S05]  /*21170*/  @P1 IMAD.MOV.U32 R46, RZ, RZ, R72 ;  /* 0x000000ffff2e1224 */ /* 0x001fca00078e0048 */
[----:B--2---:R0:W2:Y:S04]  /*21180*/  @P1 LDG.E.U8 R91, desc[UR24][R46.64] ;  /* 0x000000182e5b1981 */ /* 0x0040a8000c1e1100 */
[----:B------:R-:W0:Y:S04]  /*21190*/  LDL R46, [R1+0x450] ;  /* 0x00045000012e7983 */ /* 0x000e280000100800 */
[----:B------:R-:W0:Y:S01]  /*211a0*/  LDL R47, [R1+0x454] ;  /* 0x00045400012f7983 */ /* 0x000e220000100800 */
[----:B------:R-:W-:Y:S01]  /*211b0*/  PRMT R93, RZ, 0x7610, R93 ;  /* 0x00007610ff5d7816 */ /* 0x000fe2000000005d */
[----:B------:R-:W1:Y:S01]  /*211c0*/  S2R R72, SR_TID.X ;  /* 0x0000000000487919 */ /* 0x000e620000002100 */
[----:B0-----:R-:W-:-:S04]  /*211d0*/  @P1 LOP3.LUT R47, R47, R46, RZ, 0x3c, !PT ;  /* 0x0000002e2f2f1212 */ /* 0x001fc800078e3cff */
[----:B------:R-:W-:-:S04]  /*211e0*/  @P1 LOP3.LUT R46, R47, R46, RZ, 0x3c, !PT ;  /* 0x0000002e2f2e1212 */ /* 0x000fc800078e3cff */
[----:B------:R-:W-:-:S05]  /*211f0*/  @P1 LOP3.LUT R47, R47, R46, RZ, 0x3c, !PT ;  /* 0x0000002e2f2f1212 */ /* 0x000fca00078e3cff */
[----:B------:R0:W2:Y:S04]  /*21200*/  @P1 LDG.E.U8 R93, desc[UR24][R46.64] ;  /* 0x000000182e5d1981 */ /* 0x0000a8000c1e1100 */
[----:B------:R-:W2:Y:S01]  /*21210*/  LDL.LU R46, [R1+0x208] ;  /* 0x00020800012e7983 */ /* 0x000ea20000300800 */
[----:B0-----:R-:W0:Y:S01]  /*21220*/  S2R R47, SR_TID.X ;  /* 0x00000000002f7919 */ /* 0x001e220000002100 */
[----:B-1----:R-:W-:Y:S01]  /*21230*/  LOP3.LUT R72, R72, 0x3f, RZ, 0xc0, !PT ;  /* 0x0000003f48487812 */ /* 0x002fe200078ec0ff */
[----:B------:R-:W-:Y:S03]  /*21240*/  BAR.SYNC.DEFER_BLOCKING 0x0 ;  /* 0x0000000000007b1d */ /* 0x000fe60000010000 */
[----:B------:R-:W-:-:S03]  /*21250*/  ISETP.GE.AND P1, PT, R72, R12, PT ;  /* 0x0000000c4800720c */ /* 0x000fc60003f26270 */
[----:B------:R-:W3:Y:S01]  /*21260*/  LDL.LU R72, [R1+0xc7c] ;  /* 0x000c7c0001487983 */ /* 0x000ee20000300800 */
[----:B0-----:R-:W-:-:S05]  /*21270*/  LOP3.LUT R47, R47, 0x7f, RZ, 0xc0, !PT ;  /* 0x0000007f2f2f7812 */ /* 0x001fca00078ec0ff */
[----:B------:R0:W-:Y:S04]  /*21280*/  STS.U8 [R47+UR9+0x8000], R74 ;  /* 0x0080004a2f007988 */ /* 0x0001e80008000009 */
[----:B------:R1:W-:Y:S04]  /*21290*/  STS.U8 [R47+UR9+0xa000], R76 ;  /* 0x00a0004c2f007988 */ /* 0x0003e80008000009 */
[----:B------:R1:W-:Y:S04]  /*212a0*/  STS.U8 [R47+UR9+0xc000], R78 ;  /* 0x00c0004e2f007988 */ /* 0x0003e80008000009 */
[----:B------:R4:W-:Y:S04]  /*212b0*/  STS.U8 [R47+UR9+0xe000], R80 ;  /* 0x00e000502f007988 */ /* 0x0009e80008000009 */
[----:B0-----:R-:W3:Y:S04]  /*212c0*/  LDL.LU R74, [R1+0xc78] ;  /* 0x000c7800014a7983 */ /* 0x001ee80000300800 */
[----:B-1----:R-:W3:Y:S04]  /*212d0*/  LDL.LU R76, [R1+0xc74] ;  /* 0x000c7400014c7983 */ /* 0x002ee80000300800 */
[----:B------:R-:W3:Y:S04]  /*212e0*/  LDL.LU R78, [R1+0xc70] ;  /* 0x000c7000014e7983 */ /* 0x000ee80000300800 */
[----:B----4-:R-:W4:Y:S04]  /*212f0*/  LDL.LU R80, [R1+0xc6c] ;  /* 0x000c6c0001507983 */ /* 0x010f280000300800 */
[----:B--2---:R-:W-:Y:S04]  /*21300*/  STS.U8 [R47+UR9+0x8400], R46 ;  /* 0x0084002e2f007988 */ /* 0x004fe80008000009 */
[----:B------:R-:W-:Y:S04]  /*21310*/  STS.U8 [R47+UR9+0xa400], R82 ;  /* 0x00a400522f007988 */ /* 0x000fe80008000009 */
[----:B------:R-:W-:Y:S04]  /*21320*/  STS.U8 [R47+UR9+0xc400], R84 ;  /* 0x00c400542f007988 */ /* 0x000fe80008000009 */
[----:B------:R-:W-:Y:S04]  /*21330*/  STS.U8 [R47+UR9+0xe400], R86 ;  /* 0x00e400562f007988 */ /* 0x000fe80008000009 */
[----:B------:R0:W-:Y:S04]  /*21340*/  STS.U8 [R47+UR9+0x8800], R9 ;  /* 0x008800092f007988 */ /* 0x0001e80008000009 */
[----:B0-----:R-:W2:Y:S04]  /*21350*/  LDL.LU R9, [R1+0x38] ;  /* 0x0000380001097983 */ /* 0x001ea80000300800 */
[----:B------:R0:W-:Y:S04]  /*21360*/  STS.U8 [R47+UR9+0xa800], R88 ;  /* 0x00a800582f007988 */ /* 0x0001e80008000009 */
[----:B------:R1:W-:Y:S04]  /*21370*/  STS.U8 [R47+UR9+0xc800], R90 ;  /* 0x00c8005a2f007988 */ /* 0x0003e80008000009 */
[----:B------:R-:W-:Y:S04]  /*21380*/  STS.U8 [R47+UR9+0xe800], R92 ;  /* 0x00e8005c2f007988 */ /* 0x000fe80008000009 */
[----:B------:R-:W-:Y:S04]  /*21390*/  STS.U8 [R47+UR9+0x8c00], R6 ;  /* 0x008c00062f007988 */ /* 0x000fe80008000009 */
[----:B------:R-:W-:Y:S04]  /*213a0*/  STS.U8 [R47+UR9+0xac00], R7 ;  /* 0x00ac00072f007988 */ /* 0x000fe80008000009 */
[----:B---3--:R-:W-:Y:S04]  /*213b0*/  STS.U8 [R47+UR9+0xcc00], R3 ;  /* 0x00cc00032f007988 */ /* 0x008fe80008000009 */
[----:B------:R-:W-:Y:S04]  /*213c0*/  STS.U8 [R47+UR9+0xec00], R5 ;  /* 0x00ec00052f007988 */ /* 0x000fe80008000009 */
[----:B------:R-:W3:Y:S04]  /*213d0*/  LDL.LU R82, [R1+0x290] ;  /* 0x0002900001527983 */ /* 0x000ee80000300800 */
[----:B------:R-:W-:Y:S04]  /*213e0*/  STS.U8 [R47+UR9+0x9000], R8 ;  /* 0x009000082f007988 */ /* 0x000fe80008000009 */
[----:B------:R-:W3:Y:S04]  /*213f0*/  LDL.LU R84, [R1+0x288] ;  /* 0x0002880001547983 */ /* 0x000ee80000300800 */
[----:B------:R-:W-:Y:S04]  /*21400*/  STS.U8 [R47+UR9+0xb000], R11 ;  /* 0x00b0000b2f007988 */ /* 0x000fe80008000009 */
[----:B------:R-:W3:Y:S04]  /*21410*/  LDL.LU R86, [R1+0x280] ;  /* 0x0002800001567983 */ /* 0x000ee80000300800 */
[----:B------:R-:W-:Y:S04]  /*21420*/  STS.U8 [R47+UR9+0xd000], R0 ;  /* 0x00d000002f007988 */ /* 0x000fe80008000009 */
        /* <DEDUP_REMOVED lines=17> */
[----:B--2---:R0:W-:Y:S04]  /*21540*/  STS.U8 [R47+UR9+0xd400], R9 ;  /* 0x00d400092f007988 */ /* 0x0041e80008000009 */
[----:B0-----:R-:W2:Y:S04]  /*21550*/  LDL.LU R9, [R1+0xc68] ;  /* 0x000c680001097983 */ /* 0x001ea80000300800 */
[----:B--2---:R0:W-:Y:S02]  /*21560*/  STS.U8 [R47+UR9+0xf400], R9 ;  /* 0x00f400092f007988 */ /* 0x0041e40008000009 */
[----:B0-----:R-:W0:Y:S02]  /*21570*/  S2R R9, SR_TID.X ;  /* 0x0000000000097919 */ /* 0x001e240000002100 */
[----:B------:R1:W-:Y:S04]  /*21580*/  STS.U8 [R47+UR9+0x9800], R64 ;  /* 0x009800402f007988 */ /* 0x0003e80008000009 */
[----:B------:R2:W-:Y:S04]  /*21590*/  STS.U8 [R47+UR9+0xb800], R62 ;  /* 0x00b8003e2f007988 */ /* 0x0005e80008000009 */
[----:B------:R0:W-:Y:S04]  /*215a0*/  STS.U8 [R47+UR9+0xd800], R60 ;  /* 0x00d8003c2f007988 */ /* 0x0001e80008000009 */
[----:B------:R0:W-:Y:S04]  /*215b0*/  STS.U8 [R47+UR9+0xf800], R58 ;  /* 0x00f8003a2f007988 */ /* 0x0001e80008000009 */
[----:B------:R-:W-:Y:S04]  /*215c0*/  STS.U8 [R47+UR9+0x9c00], R24 ;  /* 0x009c00182f007988 */ /* 0x000fe80008000009 */
[----:B-1----:R-:W4:Y:S01]  /*215d0*/  LDL.LU R64, [R1+0x164] ;  /* 0x0001640001407983 */ /* 0x002f220000300800 */
[----:B0-----:R-:W-:-:S03]  /*215e0*/  LOP3.LUT R9, R9, 0x7f, RZ, 0xc0, !PT ;  /* 0x0000007f09097812 */ /* 0x001fc600078ec0ff */
[----:B------:R-:W-:Y:S01]  /*215f0*/  STS.U8 [R47+UR9+0xbc00], R25 ;  /* 0x00bc00192f007988 */ /* 0x000fe20008000009 */
[----:B------:R-:W-:-:S03]  /*21600*/  LOP3.LUT R9, R9, 0x10, RZ, 0x3c, !PT ;  /* 0x0000001009097812 */ /* 0x000fc600078e3cff */
[----:B--2---:R-:W2:Y:S04]  /*21610*/  LDL.LU R62, [R1+0x168] ;  /* 0x00016800013e7983 */ /* 0x004ea80000300800 */
[----:B------:R-:W-:Y:S04]  /*21620*/  STS.U8 [R47+UR9+0xdc00], R26 ;  /* 0x00dc001a2f007988 */ /* 0x000fe80008000009 */
[----:B------:R-:W2:Y:S04]  /*21630*/  LDL.LU R60, [R1+0x16c] ;  /* 0x00016c00013c7983 */ /* 0x000ea80000300800 */
[----:B------:R-:W-:Y:S04]  /*21640*/  STS.U8 [R47+UR9+0xfc00], R27 ;  /* 0x00fc001b2f007988 */ /* 0x000fe80008000009 */
[----:B------:R-:W2:Y:S04]  /*21650*/  LDL.LU R58, [R1+0x170] ;  /* 0x00017000013a7983 */ /* 0x000ea80000300800 */
[----:B---3--:R0:W-:Y:S04]  /*21660*/  STS.U8 [R9+UR9+0x8080], R82 ;  /* 0x0080805209007988 */ /* 0x0081e80008000009 */
        /* <DEDUP_REMOVED lines=8> */
[----:B0-----:R-:W3:Y:S04]  /*216f0*/  LDL.LU R88, [R1+0xc58] ;  /* 0x000c580001587983 */ /* 0x001ee80000300800 */
[----:B-1----:R-:W3:Y:S04]  /*21700*/  LDL.LU R90, [R1+0xc54] ;  /* 0x000c5400015a7983 */ /* 0x002ee80000300800 */
[----:B------:R-:W3:Y:S04]  /*21710*/  LDL.LU R10, [R1+0xc50] ;  /* 0x000c5000010a7983 */ /* 0x000ee80000300800 */
[----:B------:R0:W-:Y:S04]  /*21720*/  STS.U8 [R9+UR9+0xc480], R2 ;  /* 0x00c4800209007988 */ /* 0x0001e80008000009 */
[----:B------:R1:W-:Y:S04]  /*21730*/  STS.U8 [R9+UR9+0xe480], R4 ;  /* 0x00e4800409007988 */ /* 0x0003e80008000009 */
[----:B0-----:R-:W3:Y:S04]  /*21740*/  LDL.LU R2, [R1+0xc4c] ;  /* 0x000c4c0001027983 */ /* 0x001ee80000300800 */
[----:B-1----:R-:W3:Y:S04]  /*21750*/  LDL.LU R4, [R1+0xc48] ;  /* 0x000c480001047983 */ /* 0x002ee80000300800 */
        /* <DEDUP_REMOVED lines=22> */
[----:B----4-:R-:W-:Y:S04]  /*218c0*/  STS.U8 [R9+UR9+0xe880], R64 ;  /* 0x00e8804009007988 */ /* 0x010fe80008000009 */
[----:B--2---:R-:W-:Y:S04]  /*218d0*/  STS.U8 [R9+UR9+0xc880], R62 ;  /* 0x00c8803e09007988 */ /* 0x004fe80008000009 */
[----:B------:R-:W-:Y:S04]  /*218e0*/  STS.U8 [R9+UR9+0xa880], R60 ;  /* 0x00a8803c09007988 */ /* 0x000fe80008000009 */
[----:B------:R0:W-:Y:S04]  /*218f0*/  STS.U8 [R9+UR9+0x8880], R58 ;  /* 0x0088803a09007988 */ /* 0x0001e80008000009 */
[----:B0-----:R-:W2:Y:S04]  /*21900*/  LDL.LU R58, [R1+0x154] ;  /* 0x00015400013a7983 */ /* 0x001ea80000300800 */
[----:B------:R-:W4:Y:S04]  /*21910*/  LDL.LU R60, [R1+0x14c] ;  /* 0x00014c00013c7983 */ /* 0x000f280000300800 */
[----:B------:R-:W4:Y:S04]  /*21920*/  LDL.LU R62, [R1+0xe0] ;  /* 0x0000e000013e7983 */ /* 0x000f280000300800 */
[----:B------:R-:W4:Y:S04]  /*21930*/  LDL.LU R64, [R1+0xdc] ;  /* 0x0000dc0001407983 */ /* 0x000f280000300800 */
[----:B------:R-:W4:Y:S04]  /*21940*/  LDL.LU R46, [R1+0xd8] ;  /* 0x0000d800012e7983 */ /* 0x000f280000300800 */
[----:B------:R-:W4:Y:S04]  /*21950*/  LDL.LU R3, [R1+0xd4] ;  /* 0x0000d40001037983 */ /* 0x000f280000300800 */
[----:B------:R-:W4:Y:S04]  /*21960*/  LDL.LU R5, [R1+0x80] ;  /* 0x0000800001057983 */ /* 0x000f280000300800 */
[----:B------:R-:W4:Y:S04]  /*21970*/  LDL.LU R8, [R1+0x7c] ;  /* 0x00007c0001087983 */ /* 0x000f280000300800 */
[----:B---3--:R0:W-:Y:S02]  /*21980*/  STS.U8 [R9+UR9+0xf480], R10 ;  /* 0x00f4800a09007988 */ /* 0x0081e40008000009 */
[----:B0-----:R-:W0:Y:S02]  /*21990*/  S2R R10, SR_TID.X ;  /* 0x00000000000a7919 */ /* 0x001e240000002100 */
[----:B------:R1:W-:Y:S04]  /*219a0*/  STS.U8 [R9+UR9+0xd480], R2 ;  /* 0x00d4800209007988 */ /* 0x0003e80008000009 */
[----:B------:R3:W-:Y:S04]  /*219b0*/  STS.U8 [R9+UR9+0xb480], R4 ;  /* 0x00b4800409007988 */ /* 0x0007e80008000009 */
[----:B-1----:R-:W4:Y:S04]  /*219c0*/  LDL.LU R2, [R1+0x78] ;  /* 0x0000780001027983 */ /* 0x002f280000300800 */
[----:B---3--:R-:W3:Y:S04]  /*219d0*/  LDL.LU R4, [R1+0x74] ;  /* 0x0000740001047983 */ /* 0x008ee80000300800 */
[----:B------:R-:W3:Y:S04]  /*219e0*/  LDL.LU R56, [R1+0x158] ;  /* 0x0001580001387983 */ /* 0x000ee80000300800 */
[----:B------:R-:W3:Y:S04]  /*219f0*/  LDL.LU R54, [R1+0x15c] ;  /* 0x00015c0001367983 */ /* 0x000ee80000300800 */
[----:B------:R-:W3:Y:S01]  /*21a00*/  LDL.LU R52, [R1+0x1d8] ;  /* 0x0001d80001347983 */ /* 0x000ee20000300800 */
[----:B0-----:R-:W-:-:S03]  /*21a10*/  LOP3.LUT R10, R10, 0x7f, RZ, 0xc0, !PT ;  /* 0x0000007f0a0a7812 */ /* 0x001fc600078ec0ff */
[----:B------:R-:W3:Y:S01]  /*21a20*/  LDL.LU R50, [R1+0x1dc] ;  /* 0x0001dc0001327983 */ /* 0x000ee20000300800 */
[----:B------:R-:W-:-:S03]  /*21a30*/  LOP3.LUT R10, R10, 0x20, RZ, 0x3c, !PT ;  /* 0x000000200a0a7812 */ /* 0x000fc600078e3cff */
[----:B------:R-:W3:Y:S04]  /*21a40*/  LDL.LU R9, [R1+0x25c] ;  /* 0x00025c0001097983 */ /* 0x000ee80000300800 */
        /* <DEDUP_REMOVED lines=10> */
[----:B--2---:R-:W-:Y:S04]  /*21af0*/  STS.U8 [R10+UR9+0xc900], R58 ;  /* 0x00c9003a0a007988 */ /* 0x004fe80008000009 */
[----:B----4-:R-:W-:Y:S04]  /*21b00*/  STS.U8 [R10+UR9+0xe900], R60 ;  /* 0x00e9003c0a007988 */ /* 0x010fe80008000009 */
[----:B------:R0:W-:Y:S04]  /*21b10*/  STS.U8 [R10+UR9+0xed00], R3 ;  /* 0x00ed00030a007988 */ /* 0x0001e80008000009 */
[----:B------:R1:W-:Y:S04]  /*21b20*/  STS.U8 [R10+UR9+0x9100], R5 ;  /* 0x009100050a007988 */ /* 0x0003e80008000009 */
[----:B------:R2:W-:Y:S04]  /*21b30*/  STS.U8 [R10+UR9+0xb100], R8 ;  /* 0x00b100080a007988 */ /* 0x0005e80008000009 */
[----:B0-----:R-:W4:Y:S04]  /*21b40*/  LDL.LU R3, [R1+0x254] ;  /* 0x0002540001037983 */ /* 0x001f280000300800 */
[----:B-1----:R-:W4:Y:S04]  /*21b50*/  LDL.LU R5, [R1+0x250] ;  /* 0x0002500001057983 */ /* 0x002f280000300800 */
[----:B--2---:R-:W2:Y:S04]  /*21b60*/  LDL.LU R8, [R1+0x248] ;  /* 0x0002480001087983 */ /* 0x004ea80000300800 */
[----:B------:R-:W-:Y:S04]  /*21b70*/  STS.U8 [R10+UR9+0x8d00], R62 ;  /* 0x008d003e0a007988 */ /* 0x000fe80008000009 */
[----:B------:R-:W-:Y:S04]  /*21b80*/  STS.U8 [R10+UR9+0xad00], R64 ;  /* 0x00ad00400a007988 */ /* 0x000fe80008000009 */
[----:B------:R0:W-:Y:S04]  /*21b90*/  STS.U8 [R10+UR9+0xd100], R2 ;  /* 0x00d100020a007988 */ /* 0x0001e80008000009 */
[----:B---3--:R-:W-:Y:S04]  /*21ba0*/  STS.U8 [R10+UR9+0xf100], R4 ;  /* 0x00f100040a007988 */ /* 0x008fe80008000009 */
[----:B0-----:R-:W3:Y:S04]  /*21bb0*/  LDL.LU R2, [R1+0x244] ;  /* 0x0002440001027983 */ /* 0x001ee80000300800 */
[----:B------:R-:W-:Y:S04]  /*21bc0*/  STS.U8 [R10+UR9+0x8900], R54 ;  /* 0x008900360a007988 */ /* 0x000fe80008000009 */
[----:B------:R-:W-:Y:S04]  /*21bd0*/  STS.U8 [R10+UR9+0xa500], R52 ;  /* 0x00a500340a007988 */ /* 0x000fe80008000009 */
[----:B------:R-:W-:Y:S04]  /*21be0*/  STS.U8 [R10+UR9+0x8500], R50 ;  /* 0x008500320a007988 */ /* 0x000fe80008000009 */
[----:B------:R-:W-:Y:S04]  /*21bf0*/  STS.U8 [R10+UR9+0xe100], R9 ;  /* 0x00e100090a007988 */ /* 0x000fe80008000009 */
[----:B------:R-:W-:Y:S04]  /*21c00*/  STS.U8 [R10+UR9+0xa900], R56 ;  /* 0x00a900380a007988 */ /* 0x000fe80008000009 */
[----:B------:R-:W-:Y:S04]  /*21c10*/  STS.U8 [R10+UR9+0xcd00], R46 ;  /* 0x00cd002e0a007988 */ /* 0x000fe80008000009 */
[----:B------:R0:W-:Y:S04]  /*21c20*/  STS.U8 [R10+UR9+0x9500], R0 ;  /* 0x009500000a007988 */ /* 0x0001e80008000009 */
[----:B0-----:R-:W2:Y:S04]  /*21c30*/  LDL.LU R0, [R1+0x1c4] ;  /* 0x0001c40001007983 */ /* 0x001ea80000300800 */
        /* <DEDUP_REMOVED lines=11> */
[----:B------:R0:W-:Y:S04]  /*21cf0*/  STS.U8 [R10+UR9+0xb500], R7 ;  /* 0x00b500070a007988 */ /* 0x0001e80008000009 */
[----:B------:R1:W-:Y:S04]  /*21d00*/  STS.U8 [R10+UR9+0xd500], R11 ;  /* 0x00d5000b0a007988 */ /* 0x0003e80008000009 */
[----:B0-----:R-:W2:Y:S04]  /*21d10*/  LDL.LU R7, [R1+0xc38] ;  /* 0x000c380001077983 */ /* 0x001ea80000300800 */
[----:B-1----:R-:W2:Y:S04]  /*21d20*/  LDL.LU R11, [R1+0xc34] ;  /* 0x000c3400010b7983 */ /* 0x002ea80000300800 */
[----:B------:R0:W-:Y:S04]  /*21d30*/  STS.U8 [R10+UR9+0x9900], R48 ;  /* 0x009900300a007988 */ /* 0x0001e80008000009 */
[----:B------:R1:W-:Y:S04]  /*21d40*/  STS.U8 [R10+UR9+0xd900], R14 ;  /* 0x00d9000e0a007988 */ /* 0x0003e80008000009 */
[----:B------:R1:W-:Y:S04]  /*21d50*/  STS.U8 [R10+UR9+0xf900], R15 ;  /* 0x00f9000f0a007988 */ /* 0x0003e80008000009 */
[----:B0-----:R-:W3:Y:S04]  /*21d60*/  LDL.LU R48, [R1+0x140] ;  /* 0x0001400001307983 */ /* 0x001ee80000300800 */
[----:B-1----:R-:W3:Y:S04]  /*21d70*/  LDL.LU R14, [R1+0x148] ;  /* 0x00014800010e7983 */ /* 0x002ee80000300800 */
[----:B------:R-:W-:Y:S04]  /*21d80*/  STS.U8 [R10+UR9+0xb900], R13 ;  /* 0x00b9000d0a007988 */ /* 0x000fe80008000009 */
[----:B------:R-:W3:Y:S04]  /*21d90*/  LDL.LU R15, [R1+0x1b0] ;  /* 0x0001b000010f7983 */ /* 0x000ee80000300800 */
[----:B------:R-:W-:Y:S04]  /*21da0*/  STS.U8 [R10+UR9+0x9d00], R34 ;  /* 0x009d00220a007988 */ /* 0x000fe80008000009 */
[----:B------:R-:W-:Y:S04]  /*21db0*/  STS.U8 [R10+UR9+0xbd00], R35 ;  /* 0x00bd00230a007988 */ /* 0x000fe80008000009 */
[----:B------:R-:W-:Y:S04]  /*21dc0*/  STS.U8 [R10+UR9+0xdd00], R36 ;  /* 0x00dd00240a007988 */ /* 0x000fe80008000009 */
[----:B------:R-:W-:Y:S04]  /*21dd0*/  STS.U8 [R10+UR9+0xfd00], R37 ;  /* 0x00fd00250a007988 */ /* 0x000fe80008000009 */
[----:B--2---:R0:W-:Y:S02]  /*21de0*/  STS.U8 [R10+UR9+0xf500], R11 ;  /* 0x00f5000b0a007988 */ /* 0x0041e40008000009 */
[----:B0-----:R-:W0:Y:S02]  /*21df0*/  S2R R11, SR_TID.X ;  /* 0x00000000000b7919 */ /* 0x001e240000002100 */
[----:B------:R-:W2:Y:S01]  /*21e00*/  LDL.LU R10, [R1+0x1b4] ;  /* 0x0001b400010a7983 */ /* 0x000ea20000300800 */
[----:B0-----:R-:W-:-:S04]  /*21e10*/  LOP3.LUT R11, R11, 0x7f, RZ, 0xc0, !PT ;  /* 0x0000007f0b0b7812 */ /* 0x001fc800078ec0ff */
[----:B------:R-:W-:-:S05]  /*21e20*/  LOP3.LUT R11, R11, 0x30, RZ, 0x3c, !PT ;  /* 0x000000300b0b7812 */ /* 0x000fca00078e3cff */
[----:B----4-:R0:W-:Y:S04]  /*21e30*/  STS.U8 [R11+UR9+0x8180], R3 ;  /* 0x008180030b007988 */ /* 0x0101e80008000009 */
[----:B------:R1:W-:Y:S04]  /*21e40*/  STS.U8 [R11+UR9+0xa180], R5 ;  /* 0x00a180050b007988 */ /* 0x0003e80008000009 */
[----:B------:R4:W-:Y:S04]  /*21e50*/  STS.U8 [R11+UR9+0xc180], R8 ;  /* 0x00c180080b007988 */ /* 0x0009e80008000009 */
[----:B0-----:R-:W2:Y:S04]  /*21e60*/  LDL.LU R3, [R1+0xc30] ;  /* 0x000c300001037983 */ /* 0x001ea80000300800 */
[----:B-1----:R-:W2:Y:S04]  /*21e70*/  LDL.LU R5, [R1+0xc2c] ;  /* 0x000c2c0001057983 */ /* 0x002ea80000300800 */
[----:B----4-:R-:W4:Y:S04]  /*21e80*/  LDL.LU R8, [R1+0xc28] ;  /* 0x000c280001087983 */ /* 0x010f280000300800 */
[----:B---3--:R0:W-:Y:S04]  /*21e90*/  STS.U8 [R11+UR9+0xe180], R2 ;  /* 0x00e180020b007988 */ /* 0x0081e80008000009 */
[----:B------:R1:W-:Y:S04]  /*21ea0*/  STS.U8 [R11+UR9+0x8580], R0 ;  /* 0x008580000b007988 */ /* 0x0003e80008000009 */
[----:B------:R3:W-:Y:S04]  /*21eb0*/  STS.U8 [R11+UR9+0xa580], R4 ;  /* 0x00a580040b007988 */ /* 0x0007e80008000009 */
[----:B0-----:R-:W4:Y:S04]  /*21ec0*/  LDL.LU R2, [R1+0xc24] ;  /* 0x000c240001027983 */ /* 0x001f280000300800 */
[----:B-1----:R-:W4:Y:S04]  /*21ed0*/  LDL.LU R0, [R1+0xc20] ;  /* 0x000c200001007983 */ /* 0x002f280000300800 */
[----:B---3--:R-:W3:Y:S04]  /*21ee0*/  LDL.LU R4, [R1+0xc1c] ;  /* 0x000c1c0001047983 */ /* 0x008ee80000300800 */
        /* <DEDUP_REMOVED lines=22> */
[----:B--2---:R-:W-:Y:S04]  /*22050*/  STS.U8 [R11+UR9+0xc580], R10 ;  /* 0x00c5800a0b007988 */ /* 0x004fe80008000009 */
[----:B------:R-:W-:Y:S04]  /*22060*/  STS.U8 [R11+UR9+0xb580], R5 ;  /* 0x00b580050b007988 */ /* 0x000fe80008000009 */
[----:B----4-:R0:W-:Y:S04]  /*22070*/  STS.U8 [R11+UR9+0x9580], R8 ;  /* 0x009580080b007988 */ /* 0x0101e80008000009 */
[----:B0-----:R-:W2:Y:S04]  /*22080*/  LDL.LU R8, [R1+0x240] ;  /* 0x0002400001087983 */ /* 0x001ea80000300800 */
[----:B------:R-:W4:Y:S04]  /*22090*/  LDL.LU R5, [R1+0x23c] ;  /* 0x00023c0001057983 */ /* 0x000f280000300800 */
        /* <DEDUP_REMOVED lines=13> */
[----:B------:R0:W-:Y:S04]  /*22170*/  STS.U8 [R11+UR9+0xd580], R3 ;  /* 0x00d580030b007988 */ /* 0x0001e80008000009 */
[----:B0-----:R-:W3:Y:S04]  /*22180*/  LDL.LU R3, [R1+0xc18] ;  /* 0x000c180001037983 */ /* 0x001ee80000300800 */
[----:B------:R-:W3:Y:S04]  /*22190*/  LDL.LU R7, [R1+0xc14] ;  /* 0x000c140001077983 */ /* 0x000ee80000300800 */
[----:B------:R-:W3:Y:S04]  /*221a0*/  LDL.LU R16, [R1+0x19c] ;  /* 0x00019c0001107983 */ /* 0x000ee80000300800 */
[----:B------:R-:W3:Y:S04]  /*221b0*/  LDL.LU R17, [R1+0x1a0] ;  /* 0x0001a00001117983 */ /* 0x000ee80000300800 */
[----:B------:R-:W3:Y:S04]  /*221c0*/  LDL.LU R18, [R1+0x1a4] ;  /* 0x0001a40001127983 */ /* 0x000ee80000300800 */
[----:B------:R-:W3:Y:S04]  /*221d0*/  LDL.LU R19, [R1+0x1a8] ;  /* 0x0001a80001137983 */ /* 0x000ee80000300800 */
[----:B------:R-:W3:Y:S01]  /*221e0*/  LDL.LU R11, [R1+0x238] ;  /* 0x00023800010b7983 */ /* 0x000ee20000300800 */
[----:B------:R-:W0:Y:S02]  /*221f0*/  S2R R9, SR_TID.X ;  /* 0x0000000000097919 */ /* 0x000e240000002100 */
[----:B0-----:R-:W-:-:S04]  /*22200*/  LOP3.LUT R9, R9, 0x7f, RZ, 0xc0, !PT ;  /* 0x0000007f09097812 */ /* 0x001fc800078ec0ff */
[----:B------:R-:W-:-:S05]  /*22210*/  LOP3.LUT R9, R9, 0x40, RZ, 0x3c, !PT ;  /* 0x0000004009097812 */ /* 0x000fca00078e3cff */
[----:B--2---:R0:W-:Y:S04]  /*22220*/  STS.U8 [R9+UR9+0x8200], R8 ;  /* 0x0082000809007988 */ /* 0x0041e80008000009 */
[----:B----4-:R1:W-:Y:S04]  /*22230*/  STS.U8 [R9+UR9+0xa200], R5 ;  /* 0x00a2000509007988 */ /* 0x0103e80008000009 */
[----:B0-----:R-:W2:Y:S04]  /*22240*/  LDL.LU R8, [R1+0xc10] ;  /* 0x000c100001087983 */ /* 0x001ea80000300800 */
[----:B-1----:R-:W4:Y:S04]  /*22250*/  LDL.LU R5, [R1+0xc0c] ;  /* 0x000c0c0001057983 */ /* 0x002f280000300800 */
[----:B---3--:R-:W-:Y:S04]  /*22260*/  STS.U8 [R9+UR9+0xc200], R11 ;  /* 0x00c2000b09007988 */ /* 0x008fe80008000009 */
        /* <DEDUP_REMOVED lines=17> */
[----:B------:R0:W-:Y:S04]  /*22380*/  STS.U8 [R9+UR9+0x9600], R6 ;  /* 0x0096000609007988 */ /* 0x0001e80008000009 */
[----:B0-----:R-:W3:Y:S04]  /*22390*/  LDL.LU R6, [R1+0xc08] ;  /* 0x000c080001067983 */ /* 0x001ee80000300800 */
        /* <DEDUP_REMOVED lines=23> */
[----:B0-----:R-:W2:Y:S04]  /*22510*/  LDL.LU R20, [R1+0x224] ;  /* 0x0002240001147983 */ /* 0x001ea80000300800 */
[----:B-1----:R-:W2:Y:S01]  /*22520*/  LDL.LU R21, [R1+0x230] ;  /* 0x0002300001157983 */ /* 0x002ea20000300800 */
[----:B------:R-:W0:Y:S03]  /*22530*/  S2R R50, SR_TID.X ;  /* 0x0000000000327919 */ /* 0x000e260000002100 */
[----:B------:R1:W-:Y:S01]  /*22540*/  STS.U8 [R9+UR9+0xda00], R22 ;  /* 0x00da001609007988 */ /* 0x0003e20008000009 */
[----:B0-----:R-:W-:-:S04]  /*22550*/  LOP3.LUT R50, R50, 0x7f, RZ, 0xc0, !PT ;  /* 0x0000007f32327812 */ /* 0x001fc800078ec0ff */
[C---:B-1----:R-:W-:Y:S02]  /*22560*/  LOP3.LUT R22, R50.reuse, 0x40, RZ, 0x3c, !PT ;  /* 0x0000004032167812 */ /* 0x042fe400078e3cff */
[----:B------:R-:W-:-:S03]  /*22570*/  LOP3.LUT R50, R50, 0x50, RZ, 0x3c, !PT ;  /* 0x0000005032327812 */ /* 0x000fc600078e3cff */
[----:B------:R-:W-:Y:S04]  /*22580*/  STS.U8 [R22+UR9+0xfa00], R23 ;  /* 0x00fa001716007988 */ /* 0x000fe80008000009 */
[----:B------:R-:W-:Y:S04]  /*22590*/  STS.U8 [R22+UR9+0x9e00], R44 ;  /* 0x009e002c16007988 */ /* 0x000fe80008000009 */
[----:B------:R-:W-:Y:S04]  /*225a0*/  STS.U8 [R22+UR9+0xbe00], R45 ;  /* 0x00be002d16007988 */ /* 0x000fe80008000009 */
[----:B------:R-:W-:Y:S04]  /*225b0*/  STS.U8 [R22+UR9+0xde00], R49 ;  /* 0x00de003116007988 */ /* 0x000fe80008000009 */
[----:B------:R-:W-:Y:S04]  /*225c0*/  STS.U8 [R22+UR9+0xfe00], R51 ;  /* 0x00fe003316007988 */ /* 0x000fe80008000009 */
[----:B--2---:R-:W-:Y:S04]  /*225d0*/  STS.U8 [R50+UR9+0x8280], R21 ;  /* 0x0082801532007988 */ /* 0x004fe80008000009 */
[----:B------:R-:W-:Y:S04]  /*225e0*/  STS.U8 [R50+UR9+0xa280], R20 ;  /* 0x00a2801432007988 */ /* 0x000fe80008000009 */
[----:B------:R-:W-:Y:S04]  /*225f0*/  STS.U8 [R50+UR9+0xc280], R88 ;  /* 0x00c2805832007988 */ /* 0x000fe80008000009 */
[----:B------:R-:W-:Y:S04]  /*22600*/  STS.U8 [R50+UR9+0xe280], R90 ;  /* 0x00e2805a32007988 */ /* 0x000fe80008000009 */
[----:B------:R-:W-:Y:S04]  /*22610*/  STS.U8 [R50+UR9+0x8680], R92 ;  /* 0x0086805c32007988 */ /* 0x000fe80008000009 */
[----:B------:R-:W-:Y:S04]  /*22620*/  STS.U8 [R50+UR9+0xa680], R19 ;  /* 0x00a6801332007988 */ /* 0x000fe80008000009 */
[----:B------:R0:W-:Y:S04]  /*22630*/  STS.U8 [R50+UR9+0xc680], R18 ;  /* 0x00c6801232007988 */ /* 0x0001e80008000009 */
[----:B------:R-:W-:Y:S04]  /*22640*/  STS.U8 [R50+UR9+0xe680], R17 ;  /* 0x00e6801132007988 */ /* 0x000fe80008000009 */
[----:B------:R-:W-:Y:S04]  /*22650*/  STS.U8 [R50+UR9+0x8a80], R16 ;  /* 0x008a801032007988 */ /* 0x000fe80008000009 */
[----:B------:R-:W-:Y:S04]  /*22660*/  STS.U8 [R50+UR9+0xaa80], R15 ;  /* 0x00aa800f32007988 */ /* 0x000fe80008000009 */
[----:B------:R-:W-:Y:S01]  /*22670*/  STS.U8 [R50+UR9+0xca80], R14 ;  /* 0x00ca800e32007988 */ /* 0x000fe20008000009 */
[----:B0-----:R-:W0:Y:S03]  /*22680*/  S2R R18, SR_TID.X ;  /* 0x0000000000127919 */ /* 0x001e260000002100 */
[----:B------:R-:W-:Y:S04]  /*22690*/  STS.U8 [R50+UR9+0xea80], R48 ;  /* 0x00ea803032007988 */ /* 0x000fe80008000009 */
[----:B------:R1:W-:Y:S04]  /*226a0*/  STS.U8 [R50+UR9+0x8e80], R52 ;  /* 0x008e803432007988 */ /* 0x0003e80008000009 */
[----:B------:R2:W-:Y:S04]  /*226b0*/  STS.U8 [R50+UR9+0xae80], R54 ;  /* 0x00ae803632007988 */ /* 0x0005e80008000009 */
[----:B------:R3:W-:Y:S04]  /*226c0*/  STS.U8 [R50+UR9+0xce80], R56 ;  /* 0x00ce803832007988 */ /* 0x0007e80008000009 */
[----:B-1----:R-:W4:Y:S04]  /*226d0*/  LDL.LU R52, [R1+0x218] ;  /* 0x0002180001347983 */ /* 0x002f280000300800 */
[----:B--2---:R-:W2:Y:S04]  /*226e0*/  LDL.LU R54, [R1+0x214] ;  /* 0x0002140001367983 */ /* 0x004ea80000300800 */
[----:B------:R1:W-:Y:S04]  /*226f0*/  STS.U8 [R50+UR9+0xee80], R58 ;  /* 0x00ee803a32007988 */ /* 0x0003e80008000009 */
[----:B---3--:R-:W3:Y:S04]  /*22700*/  LDL.LU R56, [R1+0x210] ;  /* 0x0002100001387983 */ /* 0x008ee80000300800 */
        /* <DEDUP_REMOVED lines=8> */
[----:B-1----:R-:W3:Y:S04]  /*22790*/  LDL.LU R46, [R1+0x228] ;  /* 0x00022800012e7983 */ /* 0x002ee80000300800 */
[----:B------:R-:W3:Y:S04]  /*227a0*/  LDL R15, [R1+0x458] ;  /* 0x00045800010f7983 */ /* 0x000ee80000100800 */
[----:B------:R-:W3:Y:S01]  /*227b0*/  LDL R14, [R1+0x45c] ;  /* 0x00045c00010e7983 */ /* 0x000ee20000100800 */
[----:B------:R-:W-:-:S03]  /*227c0*/  LOP3.LUT R88, R18, 0x7f, RZ, 0xc0, !PT ;  /* 0x0000007f12587812 */ /* 0x000fc600078ec0ff */
[----:B------:R-:W3:Y:S04]  /*227d0*/  LDL R17, [R1+0x478] ;  /* 0x0004780001117983 */ /* 0x000ee80000100800 */
[----:B------:R-:W3:Y:S04]  /*227e0*/  LDL R16, [R1+0x47c] ;  /* 0x00047c0001107983 */ /* 0x000ee80000100800 */
[----:B------:R-:W3:Y:S04]  /*227f0*/  LDL R23, [R1+0x498] ;  /* 0x0004980001177983 */ /* 0x000ee80000100800 */
[----:B------:R-:W3:Y:S04]  /*22800*/  LDL R22, [R1+0x49c] ;  /* 0x00049c0001167983 */ /* 0x000ee80000100800 */
[----:B------:R-:W3:Y:S04]  /*22810*/  LDL R19, [R1+0x4b8] ;  /* 0x0004b80001137983 */ /* 0x000ee80000100800 */
[----:B------:R-:W3:Y:S04]  /*22820*/  LDL R18, [R1+0x4bc] ;  /* 0x0004bc0001127983 */ /* 0x000ee80000100800 */
[----:B------:R-:W3:Y:S04]  /*22830*/  LDL R51, [R1+0x4d8] ;  /* 0x0004d80001337983 */ /* 0x000ee80000100800 */
[----:B------:R-:W-:Y:S04]  /*22840*/  STS.U8 [R50+UR9+0x9680], R86 ;  /* 0x0096805632007988 */ /* 0x000fe80008000009 */
[----:B------:R-:W-:Y:S04]  /*22850*/  STS.U8 [R50+UR9+0xb680], R84 ;  /* 0x00b6805432007988 */ /* 0x000fe80008000009 */
[----:B------:R-:W-:Y:S04]  /*22860*/  STS.U8 [R50+UR9+0xd680], R82 ;  /* 0x00d6805232007988 */ /* 0x000fe80008000009 */
[----:B------:R-:W-:Y:S01]  /*22870*/  STS.U8 [R50+UR9+0xf680], R80 ;  /* 0x00f6805032007988 */ /* 0x000fe20008000009 */
[----:B------:R-:W-:-:S03]  /*22880*/  LOP3.LUT R49, R88, 0x60, RZ, 0x3c, !PT ;  /* 0x0000006058317812 */ /* 0x000fc600078e3cff */
        /* <DEDUP_REMOVED lines=8> */
[----:B------:R-:W3:Y:S04]  /*22910*/  LDL R48, [R1+0x4dc] ;  /* 0x0004dc0001307983 */ /* 0x000ee80000100800 */
[----:B------:R-:W3:Y:S04]  /*22920*/  LDL R21, [R1+0x4f8] ;  /* 0x0004f80001157983 */ /* 0x000ee80000100800 */
[----:B------:R-:W3:Y:S04]  /*22930*/  LDL R20, [R1+0x4fc] ;  /* 0x0004fc0001147983 */ /* 0x000ee80000100800 */
[----:B0-----:R-:W3:Y:S01]  /*22940*/  LDL R50, [R1+0x518] ;  /* 0x0005180001327983 */ /* 0x001ee20000100800 */
[----:B------:R-:W-:-:S02]  /*22950*/  PRMT R12, RZ, 0x7610, R12 ;  /* 0x00007610ff0c7816 */ /* 0x000fc4000000000c */
[----:B------:R-:W-:Y:S01]  /*22960*/  PRMT R13, RZ, 0x7610, R13 ;  /* 0x00007610ff0d7816 */ /* 0x000fe2000000000d */
[----:B------:R-:W3:Y:S04]  /*22970*/  LDL R55, [R1+0x480] ;  /* 0x0004800001377983 */ /* 0x000ee80000100800 */
[----:B------:R-:W3:Y:S01]  /*22980*/  LDL R53, [R1+0x4c4] ;  /* 0x0004c40001357983 */ /* 0x000ee20000100800 */
[----:B------:R-:W-:Y:S02]  /*22990*/  PRMT R24, RZ, 0x7610, R24 ;  /* 0x00007610ff187816 */ /* 0x000fe40000000018 */
[----:B------:R-:W-:Y:S01]  /*229a0*/  PRMT R25, RZ, 0x7610, R25 ;  /* 0x00007610ff197816 */ /* 0x000fe20000000019 */
[----:B------:R-:W3:Y:S01]  /*229b0*/  LDL R57, [R1+0x4c8] ;  /* 0x0004c80001397983 */ /* 0x000ee20000100800 */
[----:B------:R-:W-:-:S02]  /*229c0*/  PRMT R26, RZ, 0x7610, R26 ;  /* 0x00007610ff1a7816 */ /* 0x000fc4000000001a */
[----:B------:R-:W-:Y:S01]  /*229d0*/  PRMT R27, RZ, 0x7610, R27 ;  /* 0x00007610ff1b7816 */ /* 0x000fe2000000001b */
[----:B------:R-:W3:Y:S01]  /*229e0*/  LDL R84, [R1+0x4b0] ;  /* 0x0004b00001547983 */ /* 0x000ee20000100800 */
[----:B------:R-:W-:Y:S02]  /*229f0*/  PRMT R29, RZ, 0x7610, R29 ;  /* 0x00007610ff1d7816 */ /* 0x000fe4000000001d */
[----:B------:R-:W-:Y:S01]  /*22a00*/  PRMT R30, RZ, 0x7610, R30 ;  /* 0x00007610ff1e7816 */ /* 0x000fe2000000001e */
[----:B------:R-:W3:Y:S04]  /*22a10*/  LDL R82, [R1+0x4b4] ;  /* 0x0004b40001527983 */ /* 0x000ee80000100800 */
[----:B----4-:R0:W-:Y:S04]  /*22a20*/  STS.U8 [R49+UR9+0x8300], R52 ;  /* 0x0083003431007988 */ /* 0x0101e80008000009 */
[----:B--2---:R1:W-:Y:S04]  /*22a30*/  STS.U8 [R49+UR9+0xa300], R54 ;  /* 0x00a3003631007988 */ /* 0x0043e80008000009 */
[----:B0-----:R-:W2:Y:S04]  /*22a40*/  LDL R52, [R1+0x460] ;  /* 0x0004600001347983 */ /* 0x001ea80000100800 */
[----:B---3--:R0:W-:Y:S04]  /*22a50*/  STS.U8 [R49+UR9+0xc300], R56 ;  /* 0x00c3003831007988 */ /* 0x0081e80008000009 */
[----:B-1----:R-:W3:Y:S04]  /*22a60*/  LDL R54, [R1+0x4c0] ;  /* 0x0004c00001367983 */ /* 0x002ee80000100800 */
[----:B------:R-:W-:Y:S01]  /*22a70*/  STS.U8 [R49+UR9+0xe300], R58 ;  /* 0x00e3003a31007988 */ /* 0x000fe20008000009 */
[----:B------:R-:W-:-:S03]  /*22a80*/  PRMT R28, RZ, 0x7610, R28 ;  /* 0x00007610ff1c7816 */ /* 0x000fc6000000001c */
[----:B0-----:R-:W4:Y:S04]  /*22a90*/  LDL R56, [R1+0x4cc] ;  /* 0x0004cc0001387983 */ /* 0x001f280000100800 */
[----:B------:R-:W-:Y:S04]  /*22aa0*/  STS.U8 [R49+UR9+0x8700], R60 ;  /* 0x0087003c31007988 */ /* 0x000fe80008000009 */
[----:B------:R-:W-:Y:S04]  /*22ab0*/  STS.U8 [R49+UR9+0xa700], R62 ;  /* 0x00a7003e31007988 */ /* 0x000fe80008000009 */
[----:B------:R-:W-:Y:S04]  /*22ac0*/  STS.U8 [R49+UR9+0xc700], R64 ;  /* 0x00c7004031007988 */ /* 0x000fe80008000009 */
[----:B------:R0:W-:Y:S04]  /*22ad0*/  STS.U8 [R49+UR9+0xe700], R46 ;  /* 0x00e7002e31007988 */ /* 0x0001e80008000009 */
[----:B------:R1:W2:Y:S04]  /*22ae0*/  @!P1 LDG.E.U8 R12, desc[UR24][R14.64] ;  /* 0x000000180e0c9981 */ /* 0x0002a8000c1e1100 */
[----:B0-----:R-:W2:Y:S04]  /*22af0*/  LDL R46, [R1+0x51c] ;  /* 0x00051c00012e7983 */ /* 0x001ea80000100800 */
[----:B------:R0:W3:Y:S01]  /*22b00*/  @!P1 LDG.E.U8 R13, desc[UR24][R16.64] ;  /* 0x00000018100d9981 */ /* 0x0000e2000c1e1100 */
[----:B-1----:R-:W-:Y:S01]  /*22b10*/  PRMT R15, RZ, 0x7610, R15 ;  /* 0x00007610ff0f7816 */ /* 0x002fe2000000000f */
[----:B0-----:R-:W-:-:S02]  /*22b20*/  @!P1 IMAD.MOV.U32 R16, RZ, RZ, R22 ;  /* 0x000000ffff109224 */ /* 0x001fc400078e0016 */
[----:B------:R-:W-:Y:S01]  /*22b30*/  @!P1 IMAD.MOV.U32 R17, RZ, RZ, R23 ;  /* 0x000000ffff119224 */ /* 0x000fe200078e0017 */
[----:B------:R-:W3:Y:S04]  /*22b40*/  LDL R22, [R1+0x530] ;  /* 0x0005300001167983 */ /* 0x000ee80000100800 */
[----:B------:R0:W3:Y:S04]  /*22b50*/  @!P1 LDG.E.U8 R15, desc[UR24][R18.64] ;  /* 0x00000018120f9981 */ /* 0x0000e8000c1e1100 */
[----:B------:R-:W3:Y:S01]  /*22b60*/  LDL R23, [R1+0x400] ;  /* 0x0004000001177983 */ /* 0x000ee20000100800 */
[----:B0-----:R-:W-:-:S03]  /*22b70*/  @!P1 IMAD.MOV.U32 R19, RZ, RZ, R51 ;  /* 0x000000ffff139224 */ /* 0x001fc600078e0033 */
[----:B------:R-:W4:Y:S01]  /*22b80*/  LDL R51, [R1+0x464] ;  /* 0x0004640001337983 */ /* 0x000f220000100800 */
[----:B------:R-:W-:-:S06]  /*22b90*/  PRMT R14, RZ, 0x7610, R14 ;  /* 0x00007610ff0e7816 */ /* 0x000fcc000000000e */
[----:B------:R0:W4:Y:S02]  /*22ba0*/  @!P1 LDG.E.U8 R14, desc[UR24][R16.64] ;  /* 0x00000018100e9981 */ /* 0x000124000c1e1100 */
[----:B0-----:R-:W-:Y:S02]  /*22bb0*/  PRMT R17, RZ, 0x7610, R17 ;  /* 0x00007610ff117816 */ /* 0x001fe40000000011 */
[----:B------:R-:W-:Y:S01]  /*22bc0*/  PRMT R16, RZ, 0x7610, R16 ;  /* 0x00007610ff107816 */ /* 0x000fe20000000010 */
[----:B------:R-:W-:Y:S02]  /*22bd0*/  @!P1 IMAD.MOV.U32 R18, RZ, RZ, R48 ;  /* 0x000000ffff129224 */ /* 0x000fe400078e0030 */
[----:B------:R-:W4:Y:S04]  /*22be0*/  LDL R48, [R1+0x484] ;  /* 0x0004840001307983 */ /* 0x000f280000100800 */
[----:B------:R-:W4:Y:S04]  /*22bf0*/  @!P1 LDG.E.U8 R16, desc[UR24][R18.64] ;  /* 0x0000001812109981 */ /* 0x000f28000c1e1100 */
[----:B------:R0:W4:Y:S02]  /*22c00*/  @!P1 LDG.E.U8 R17, desc[UR24][R20.64] ;  /* 0x0000001814119981 */ /* 0x000124000c1e1100 */
[----:B0-----:R-:W-:-:S02]  /*22c10*/  @!P1 IMAD.MOV.U32 R21, RZ, RZ, R50 ;  /* 0x000000ffff159224 */ /* 0x001fc400078e0032 */
[----:B------:R-:W4:Y:S01]  /*22c20*/  LDL R50, [R1+0x4a0] ;  /* 0x0004a00001327983 */ /* 0x000f220000100800 */
[----:B------:R-:W-:Y:S01]  /*22c30*/  PRMT R19, RZ, 0x7610, R19 ;  /* 0x00007610ff137816 */ /* 0x000fe20000000013 */
[----:B--2---:R-:W-:Y:S02]  /*22c40*/  @!P1 IMAD.MOV.U32 R20, RZ, RZ, R46 ;  /* 0x000000ffff149224 */ /* 0x004fe400078e002e */
[----:B------:R-:W2:Y:S04]  /*22c50*/  LDL R46, [R1+0x4a4] ;  /* 0x0004a400012e7983 */ /* 0x000ea80000100800 */
[----:B---3--:R4:W3:Y:S02]  /*22c60*/  @!P1 LDG.E.U8 R19, desc[UR24][R22.64] ;  /* 0x0000001816139981 */ /* 0x0088e4000c1e1100 */
[----:B----4-:R-:W-:-:S02]  /*22c70*/  @!P1 IMAD.MOV.U32 R22, RZ, RZ, R51 ;  /* 0x000000ffff169224 */ /* 0x010fc400078e0033 */
[----:B------:R-:W4:Y:S01]  /*22c80*/  LDL R51, [R1+0x4e4] ;  /* 0x0004e40001337983 */ /* 0x000f220000100800 */
[----:B------:R-:W-:Y:S01]  /*22c90*/  PRMT R18, RZ, 0x7610, R18 ;  /* 0x00007610ff127816 */ /* 0x000fe20000000012 */
[----:B------:R-:W-:Y:S02]  /*22ca0*/  @!P1 IMAD.MOV.U32 R23, RZ, RZ, R52 ;  /* 0x000000ffff179224 */ /* 0x000fe400078e0034 */
[----:B------:R-:W3:Y:S04]  /*22cb0*/  LDL R52, [R1+0x4e0] ;  /* 0x0004e00001347983 */ /* 0x000ee80000100800 */
[----:B------:R0:W3:Y:S02]  /*22cc0*/  @!P1 LDG.E.U8 R18, desc[UR24][R20.64] ;  /* 0x0000001814129981 */ /* 0x0000e4000c1e1100 */
[----:B0-----:R-:W-:-:S02]  /*22cd0*/  PRMT R20, RZ, 0x7610, R20 ;  /* 0x00007610ff147816 */ /* 0x001fc40000000014 */
[----:B------:R-:W-:-:S04]  /*22ce0*/  PRMT R21, RZ, 0x7610, R21 ;  /* 0x00007610ff157816 */ /* 0x000fc80000000015 */
[----:B------:R0:W3:Y:S02]  /*22cf0*/  @!P1 LDG.E.U8 R20, desc[UR24][R22.64] ;  /* 0x0000001816149981 */ /* 0x0000e4000c1e1100 */
[----:B0-----:R-:W-:Y:S02]  /*22d00*/  @!P1 IMAD.MOV.U32 R23, RZ, RZ, R55 ;  /* 0x000000ffff179224 */ /* 0x001fe400078e0037 */
[----:B------:R-:W3:Y:S01]  /*22d10*/  LDL R55, [R1+0x500] ;  /* 0x0005000001377983 */ /* 0x000ee20000100800 */
[----:B------:R-:W-:-:S03]  /*22d20*/  @!P1 IMAD.MOV.U32 R22, RZ, RZ, R48 ;  /* 0x000000ffff169224 */ /* 0x000fc600078e0030 */
[----:B------:R-:W3:Y:S04]  /*22d30*/  LDL R48, [R1+0x504] ;  /* 0x0005040001307983 */ /* 0x000ee80000100800 */
[----:B------:R0:W3:Y:S02]  /*22d40*/  @!P1 LDG.E.U8 R21, desc[UR24][R22.64] ;  /* 0x0000001816159981 */ /* 0x0000e4000c1e1100 */
[----:B0-----:R-:W-:Y:S02]  /*22d50*/  @!P1 IMAD.MOV.U32 R23, RZ, RZ, R50 ;  /* 0x000000ffff179224 */ /* 0x001fe400078e0032 */
[----:B------:R-:W3:Y:S01]  /*22d60*/  LDL R50, [R1+0x520] ;  /* 0x0005200001327983 */ /* 0x000ee20000100800 */
[----:B--2---:R-:W-:-:S03]  /*22d70*/  @!P1 IMAD.MOV.U32 R22, RZ, RZ, R46 ;  /* 0x000000ffff169224 */ /* 0x004fc600078e002e */
[----:B------:R-:W2:Y:S04]  /*22d80*/  LDL R46, [R1+0x524] ;  /* 0x00052400012e7983 */ /* 0x000ea80000100800 */
[----:B------:R0:W2:Y:S02]  /*22d90*/  @!P1 LDG.E.U8 R24, desc[UR24][R22.64] ;  /* 0x0000001816189981 */ /* 0x0000a4000c1e1100 */
[----:B0-----:R-:W-:Y:S02]  /*22da0*/  @!P1 IMAD.MOV.U32 R22, RZ, RZ, R53 ;  /* 0x000000ffff169224 */ /* 0x001fe400078e0035 */
[----:B------:R-:W2:Y:S01]  /*22db0*/  LDL R53, [R1+0x534] ;  /* 0x0005340001357983 */ /* 0x000ea20000100800 */
[----:B------:R-:W-:-:S03]  /*22dc0*/  @!P1 IMAD.MOV.U32 R23, RZ, RZ, R54 ;  /* 0x000000ffff179224 */ /* 0x000fc600078e0036 */
[----:B------:R-:W2:Y:S04]  /*22dd0*/  LDL R54, [R1+0x404] ;  /* 0x0004040001367983 */ /* 0x000ea80000100800 */
[----:B------:R4:W2:Y:S02]  /*22de0*/  @!P1 LDG.E.U8 R25, desc[UR24][R22.64] ;  /* 0x0000001816199981 */ /* 0x0008a4000c1e1100 */
[----:B----4-:R-:W-:Y:S02]  /*22df0*/  @!P1 IMAD.MOV.U32 R22, RZ, RZ, R51 ;  /* 0x000000ffff169224 */ /* 0x010fe400078e0033 */
[----:B------:R-:W4:Y:S01]  /*22e00*/  LDL R51, [R1+0x46c] ;  /* 0x00046c0001337983 */ /* 0x000f220000100800 */
[----:B---3--:R-:W-:-:S03]  /*22e10*/  @!P1 IMAD.MOV.U32 R23, RZ, RZ, R52 ;  /* 0x000000ffff179224 */ /* 0x008fc600078e0034 */
[----:B------:R-:W3:Y:S04]  /*22e20*/  LDL R52, [R1+0x468] ;  /* 0x0004680001347983 */ /* 0x000ee80000100800 */
        /* <DEDUP_REMOVED lines=18> */
[----:B---3--:R-:W-:Y:S01]  /*22f50*/  @!P1 IMAD.MOV.U32 R23, RZ, RZ, R52 ;  /* 0x000000ffff179224 */ /* 0x008fe200078e0034 */
[----:B------:R-:W-:-:S02]  /*22f60*/  PRMT R31, RZ, 0x7610, R31 ;  /* 0x00007610ff1f7816 */ /* 0x000fc4000000001f */
[----:B------:R-:W3:Y:S04]  /*22f70*/  LDL R52, [R1+0x508] ;  /* 0x0005080001347983 */ /* 0x000ee80000100800 */
[----:B------:R0:W3:Y:S01]  /*22f80*/  @!P1 LDG.E.U8 R30, desc[UR24][R22.64] ;  /* 0x00000018161e9981 */ /* 0x0000e2000c1e1100 */
[----:B------:R-:W-:Y:S02]  /*22f90*/  PRMT R32, RZ, 0x7610, R32 ;  /* 0x00007610ff207816 */ /* 0x000fe40000000020 */
[----:B------:R-:W-:Y:S02]  /*22fa0*/  PRMT R33, RZ, 0x7610, R33 ;  /* 0x00007610ff217816 */ /* 0x000fe40000000021 */
[----:B------:R-:W-:Y:S01]  /*22fb0*/  PRMT R34, RZ, 0x7610, R34 ;  /* 0x00007610ff227816 */ /* 0x000fe20000000022 */
[----:B0-----:R-:W-:-:S02]  /*22fc0*/  @!P1 IMAD.MOV.U32 R22, RZ, RZ, R48 ;  /* 0x000000ffff169224 */ /* 0x001fc400078e0030 */
[----:B------:R-:W3:Y:S01]  /*22fd0*/  LDL R48, [R1+0x528] ;  /* 0x0005280001307983 */ /* 0x000ee20000100800 */
[----:B------:R-:W-:-:S03]  /*22fe0*/  @!P1 IMAD.MOV.U32 R23, RZ, RZ, R50 ;  /* 0x000000ffff179224 */ /* 0x000fc600078e0032 */
[----:B------:R-:W3:Y:S04]  /*22ff0*/  LDL R50, [R1+0x3f4] ;  /* 0x0003f40001327983 */ /* 0x000ee80000100800 */
[----:B------:R2:W3:Y:S02]  /*23000*/  @!P1 LDG.E.U8 R31, desc[UR24][R22.64] ;  /* 0x00000018161f9981 */ /* 0x0004e4000c1e1100 */
[----:B--2---:R-:W-:Y:S02]  /*23010*/  @!P1 IMAD.MOV.U32 R22, RZ, RZ, R46 ;  /* 0x000000ffff169224 */ /* 0x004fe400078e002e */
[----:B------:R-:W2:Y:S01]  /*23020*/  LDL R46, [R1+0x538] ;  /* 0x00053800012e7983 */ /* 0x000ea20000100800 */
[----:B------:R-:W-:-:S03]  /*23030*/  @!P1 IMAD.MOV.U32 R23, RZ, RZ, R53 ;  /* 0x000000ffff179224 */ /* 0x000fc600078e0035 */
[----:B------:R-:W2:Y:S04]  /*23040*/  LDL R53, [R1+0x408] ;  /* 0x0004080001357983 */ /* 0x000ea80000100800 */
[----:B------:R0:W2:Y:S02]  /*23050*/  @!P1 LDG.E.U8 R32, desc[UR24][R22.64] ;  /* 0x0000001816209981 */ /* 0x0000a4000c1e1100 */
[----:B0-----:R-:W-:Y:S02]  /*23060*/  @!P1 IMAD.MOV.U32 R22, RZ, RZ, R56 ;  /* 0x000000ffff169224 */ /* 0x001fe400078e0038 */
[----:B------:R-:W-:-:S05]  /*23070*/  @!P1 IMAD.MOV.U32 R23, RZ, RZ, R57 ;  /* 0x000000ffff179224 */ /* 0x000fca00078e0039 */
[----:B------:R0:W2:Y:S02]  /*23080*/  @!P1 LDG.E.U8 R33, desc[UR24][R22.64] ;  /* 0x0000001816219981 */ /* 0x0000a4000c1e1100 */
[----:B0-----:R-:W-:Y:S02]  /*23090*/  @!P1 IMAD.MOV.U32 R22, RZ, RZ, R54 ;  /* 0x000000ffff169224 */ /* 0x001fe400078e0036 */
[----:B------:R-:W-:-:S05]  /*230a0*/  @!P1 IMAD.MOV.U32 R23, RZ, RZ, R55 ;  /* 0x000000ffff179224 */ /* 0x000fca00078e0037 */
[----:B------:R4:W2:Y:S02]  /*230b0*/  @!P1 LDG.E.U8 R34, desc[UR24][R22.64] ;  /* 0x0000001816229981 */ /* 0x0008a4000c1e1100 */
[----:B----4-:R-:W-:Y:S02]  /*230c0*/  @!P1 IMAD.MOV.U32 R22, RZ, RZ, R51 ;  /* 0x000000ffff169224 */ /* 0x010fe400078e0033 */
[----:B------:R-:W4:Y:S01]  /*230d0*/  LDL R51, [R1+0x474] ;  /* 0x0004740001337983 */ /* 0x000f220000100800 */
[----:B------:R-:W-:Y:S01]  /*230e0*/  PRMT R35, RZ, 0x7610, R35 ;  /* 0x00007610ff237816 */ /* 0x000fe20000000023 */
[----:B---3--:R-:W-:Y:S02]  /*230f0*/  @!P1 IMAD.MOV.U32 R23, RZ, RZ, R52 ;  /* 0x000000ffff179224 */ /* 0x008fe400078e0034 */
[----:B------:R-:W3:Y:S01]  /*23100*/  LDL R52, [R1+0x470] ;  /* 0x0004700001347983 */ /* 0x000ee20000100800 */
[----:B------:R-:W-:-:S03]  /*23110*/  PRMT R36, RZ, 0x7610, R36 ;  /* 0x00007610ff247816 */ /* 0x000fc60000000024 */
[----:B------:R0:W3:Y:S01]  /*23120*/  @!P1 LDG.E.U8 R35, desc[UR24][R22.64] ;  /* 0x0000001816239981 */ /* 0x0000e2000c1e1100 */
[----:B------:R-:W-:Y:S01]  /*23130*/  PRMT R37, RZ, 0x7610, R37 ;  /* 0x00007610ff257816 */ /* 0x000fe20000000025 */
[----:B0-----:R-:W-:Y:S02]  /*23140*/  @!P1 IMAD.MOV.U32 R22, RZ, RZ, R48 ;  /* 0x000000ffff169224 */ /* 0x001fe400078e0030 */
[----:B------:R-:W3:Y:S01]  /*23150*/  LDL R48, [R1+0x494] ;  /* 0x0004940001307983 */ /* 0x000ee20000100800 */
[----:B------:R-:W-:-:S03]  /*23160*/  @!P1 IMAD.MOV.U32 R23, RZ, RZ, R50 ;  /* 0x000000ffff179224 */ /* 0x000fc600078e0032 */
[----:B------:R-:W3:Y:S04]  /*23170*/  LDL R50, [R1+0x490] ;  /* 0x0004900001327983 */ /* 0x000ee80000100800 */
[----:B------:R2:W3:Y:S04]  /*23180*/  @!P1 LDG.E.U8 R36, desc[UR24][R22.64] ;  /* 0x0000001816249981 */ /* 0x0004e8000c1e1100 */
[----:B------:R-:W3:Y:S04]  /*23190*/  LDL.LU R56, [R1+0x28c] ;  /* 0x00028c0001387983 */ /* 0x000ee80000300800 */
[----:B------:R-:W3:Y:S04]  /*231a0*/  LDL.LU R58, [R1+0x284] ;  /* 0x00028400013a7983 */ /* 0x000ee80000300800 */
[----:B------:R-:W3:Y:S04]  /*231b0*/  LDL.LU R60, [R1+0x27c] ;  /* 0x00027c00013c7983 */ /* 0x000ee80000300800 */
[----:B------:R-:W3:Y:S04]  /*231c0*/  LDL.LU R62, [R1+0x278] ;  /* 0x00027800013e7983 */ /* 0x000ee80000300800 */
[----:B------:R-:W3:Y:S01]  /*231d0*/  LDL.LU R64, [R1+0x1f4] ;  /* 0x0001f40001407983 */ /* 0x000ee20000300800 */
[----:B--2---:R-:W-:-:S03]  /*231e0*/  @!P1 IMAD.MOV.U32 R22, RZ, RZ, R46 ;  /* 0x000000ffff169224 */ /* 0x004fc600078e002e */
[----:B------:R-:W2:Y:S04]  /*231f0*/  LDL.LU R46, [R1+0x1e8] ;  /* 0x0001e800012e7983 */ /* 0x000ea80000300800 */
[----:B------:R-:W2:Y:S04]  /*23200*/  LDL R80, [R1+0x4d0] ;  /* 0x0004d00001507983 */ /* 0x000ea80000100800 */
[----:B------:R-:W2:Y:S04]  /*23210*/  LDL R59, [R1+0x4f0] ;  /* 0x0004f000013b7983 */ /* 0x000ea80000100800 */
[----:B------:R-:W2:Y:S01]  /*23220*/  LDL R57, [R1+0x4f4] ;  /* 0x0004f40001397983 */ /* 0x000ea20000100800 */
[----:B------:R-:W-:Y:S01]  /*23230*/  @!P1 IMAD.MOV.U32 R23, RZ, RZ, R53 ;  /* 0x000000ffff179224 */ /* 0x000fe200078e0035 */
[----:B------:R-:W-:-:S02]  /*23240*/  PRMT R38, RZ, 0x7610, R38 ;  /* 0x00007610ff267816 */ /* 0x000fc40000000026 */
[----:B------:R-:W2:Y:S04]  /*23250*/  LDL R55, [R1+0x510] ;  /* 0x0005100001377983 */ /* 0x000ea80000100800 */
[----:B------:R4:W2:Y:S04]  /*23260*/  @!P1 LDG.E.U8 R37, desc[UR24][R22.64] ;  /* 0x0000001816259981 */ /* 0x0008a8000c1e1100 */
[----:B------:R-:W2:Y:S01]  /*23270*/  LDL R54, [R1+0x514] ;  /* 0x0005140001367983 */ /* 0x000ea20000100800 */
[----:B------:R-:W-:-:S03]  /*23280*/  PRMT R39, RZ, 0x7610, R39 ;  /* 0x00007610ff277816 */ /* 0x000fc60000000027 */
[----:B------:R-:W2:Y:S01]  /*23290*/  LDL R53, [R1+0x3fc] ;  /* 0x0003fc0001357983 */ /* 0x000ea20000100800 */
[----:B----4-:R-:W-:-:S03]  /*232a0*/  @!P1 IMAD.MOV.U32 R22, RZ, RZ, R51 ;  /* 0x000000ffff169224 */ /* 0x010fc600078e0033 */
[----:B------:R-:W4:Y:S01]  /*232b0*/  LDL R51, [R1+0x4d4] ;  /* 0x0004d40001337983 */ /* 0x000f220000100800 */
[----:B---3--:R-:W-:-:S03]  /*232c0*/  @!P1 IMAD.MOV.U32 R23, RZ, RZ, R52 ;  /* 0x000000ffff179224 */ /* 0x008fc600078e0034 */
[----:B------:R-:W3:Y:S04]  /*232d0*/  LDL R52, [R1+0x52c] ;  /* 0x00052c0001347983 */ /* 0x000ee80000100800 */
[----:B------:R0:W3:Y:S01]  /*232e0*/  @!P1 LDG.E.U8 R38, desc[UR24][R22.64] ;  /* 0x0000001816269981 */ /* 0x0000e2000c1e1100 */
[----:B------:R-:W-:Y:S01]  /*232f0*/  PRMT R40, RZ, 0x7610, R40 ;  /* 0x00007610ff287816 */ /* 0x000fe20000000028 */
[----:B0-----:R-:W-:Y:S02]  /*23300*/  @!P1 IMAD.MOV.U32 R22, RZ, RZ, R48 ;  /* 0x000000ffff169224 */ /* 0x001fe400078e0030 */
[----:B------:R-:W3:Y:S01]  /*23310*/  LDL R48, [R1+0x40c] ;  /* 0x00040c0001307983 */ /* 0x000ee20000100800 */
[----:B------:R-:W-:-:S03]  /*23320*/  @!P1 IMAD.MOV.U32 R23, RZ, RZ, R50 ;  /* 0x000000ffff179224 */ /* 0x000fc600078e0032 */
[----:B------:R-:W3:Y:S04]  /*23330*/  LDL R50, [R1+0x3f8] ;  /* 0x0003f80001327983 */ /* 0x000ee80000100800 */
[----:B------:R0:W3:Y:S04]  /*23340*/  @!P1 LDG.E.U8 R39, desc[UR24][R22.64] ;  /* 0x0000001816279981 */ /* 0x0000e8000c1e1100 */
[----:B------:R-:W3:Y:S01]  /*23350*/  LDL.LU R86, [R1+0x1e0] ;  /* 0x0001e00001567983 */ /* 0x000ee20000300800 */
[----:B0-----:R-:W-:Y:S02]  /*23360*/  @!P1 IMAD.MOV.U32 R22, RZ, RZ, R82 ;  /* 0x000000ffff169224 */ /* 0x001fe400078e0052 */
[----:B------:R-:W-:-:S05]  /*23370*/  @!P1 IMAD.MOV.U32 R23, RZ, RZ, R84 ;  /* 0x000000ffff179224 */ /* 0x000fca00078e0054 */
[----:B------:R4:W3:Y:S02]  /*23380*/  @!P1 LDG.E.U8 R40, desc[UR24][R22.64] ;  /* 0x0000001816289981 */ /* 0x0008e4000c1e1100 */
[----:B----4-:R-:W-:Y:S02]  /*23390*/  @!P1 IMAD.MOV.U32 R22, RZ, RZ, R51 ;  /* 0x000000ffff169224 */ /* 0x010fe400078e0033 */
[----:B------:R-:W4:Y:S01]  /*233a0*/  LDL.LU R51, [R1+0x1d4] ;  /* 0x0001d40001337983 */ /* 0x000f220000300800 */
[----:B------:R-:W-:Y:S01]  /*233b0*/  PRMT R41, RZ, 0x7610, R41 ;  /* 0x00007610ff297816 */ /* 0x000fe20000000029 */
[----:B--2---:R-:W-:Y:S01]  /*233c0*/  @!P1 IMAD.MOV.U32 R23, RZ, RZ, R80 ;  /* 0x000000ffff179224 */ /* 0x004fe200078e0050 */
[----:B------:R-:W-:Y:S01]  /*233d0*/  PRMT R42, RZ, 0x7610, R42 ;  /* 0x00007610ff2a7816 */ /* 0x000fe2000000002a */
[----:B------:R-:W2:Y:S04]  /*233e0*/  LDL.LU R90, [R1+0xbc4] ;  /* 0x000bc400015a7983 */ /* 0x000ea80000300800 */
[----:B------:R0:W2:Y:S01]  /*233f0*/  @!P1 LDG.E.U8 R41, desc[UR24][R22.64] ;  /* 0x0000001816299981 */ /* 0x0000a2000c1e1100 */
[----:B------:R-:W-:-:S02]  /*23400*/  PRMT R43, RZ, 0x7610, R43 ;  /* 0x00007610ff2b7816 */ /* 0x000fc4000000002b */
[----:B------:R-:W-:Y:S01]  /*23410*/  PRMT R44, RZ, 0x7610, R44 ;  /* 0x00007610ff2c7816 */ /* 0x000fe2000000002c */
[----:B------:R-:W2:Y:S01]  /*23420*/  LDL.LU R92, [R1+0xbc0] ;  /* 0x000bc000015c7983 */ /* 0x000ea20000300800 */
[----:B0-----:R-:W-:Y:S02]  /*23430*/  @!P1 IMAD.MOV.U32 R22, RZ, RZ, R57 ;  /* 0x000000ffff169224 */ /* 0x001fe400078e0039 */
[----:B------:R-:W-:-:S05]  /*23440*/  @!P1 IMAD.MOV.U32 R23, RZ, RZ, R59 ;  /* 0x000000ffff179224 */ /* 0x000fca00078e003b */
[----:B------:R0:W2:Y:S02]  /*23450*/  @!P1 LDG.E.U8 R42, desc[UR24][R22.64] ;  /* 0x00000018162a9981 */ /* 0x0000a4000c1e1100 */
[----:B0-----:R-:W-:Y:S02]  /*23460*/  @!P1 IMAD.MOV.U32 R22, RZ, RZ, R54 ;  /* 0x000000ffff169224 */ /* 0x001fe400078e0036 */
[----:B------:R-:W-:-:S05]  /*23470*/  @!P1 IMAD.MOV.U32 R23, RZ, RZ, R55 ;  /* 0x000000ffff179224 */ /* 0x000fca00078e0037 */
[----:B------:R3:W2:Y:S02]  /*23480*/  @!P1 LDG.E.U8 R43, desc[UR24][R22.64] ;  /* 0x00000018162b9981 */ /* 0x0006a4000c1e1100 */
[----:B---3--:R-:W-:Y:S02]  /*23490*/  @!P1 IMAD.MOV.U32 R22, RZ, RZ, R52 ;  /* 0x000000ffff169224 */ /* 0x008fe400078e0034 */
[----:B------:R-:W-:Y:S01]  /*234a0*/  @!P1 IMAD.MOV.U32 R23, RZ, RZ, R53 ;  /* 0x000000ffff179224 */ /* 0x000fe200078e0035 */
[----:B------:R0:W-:Y:S04]  /*234b0*/  STS.U8 [R49+UR9+0x8b00], R56 ;  /* 0x008b003831007988 */ /* 0x0001e80008000009 */
[----:B------:R1:W3:Y:S04]  /*234c0*/  @!P1 LDG.E.U8 R44, desc[UR24][R22.64] ;  /* 0x00000018162c9981 */ /* 0x0002e8000c1e1100 */
[----:B------:R0:W-:Y:S01]  /*234d0*/  STS.U8 [R49+UR9+0xab00], R58 ;  /* 0x00ab003a31007988 */ /* 0x0001e20008000009 */
[----:B-1----:R-:W-:-:S02]  /*234e0*/  @!P1 IMAD.MOV.U32 R22, RZ, RZ, R48 ;  /* 0x000000ffff169224 */ /* 0x002fc400078e0030 */
[----:B------:R-:W-:Y:S01]  /*234f0*/  @!P1 IMAD.MOV.U32 R23, RZ, RZ, R50 ;  /* 0x000000ffff179224 */ /* 0x000fe200078e0032 */
[----:B------:R-:W2:Y:S04]  /*23500*/  LDL.LU R48, [R1+0xbbc] ;  /* 0x000bbc0001307983 */ /* 0x000ea80000300800 */
[----:B------:R-:W2:Y:S04]  /*23510*/  LDL.LU R50, [R1+0xbb8] ;  /* 0x000bb80001327983 */ /* 0x000ea80000300800 */
[----:B------:R-:W2:Y:S04]  /*23520*/  LDL.LU R52, [R1+0x2c0] ;  /* 0x0002c00001347983 */ /* 0x000ea80000300800 */
[----:B------:R1:W-:Y:S04]  /*23530*/  STS.U8 [R49+UR9+0xcb00], R60 ;  /* 0x00cb003c31007988 */ /* 0x0003e80008000009 */
[----:B------:R-:W2:Y:S04]  /*23540*/  LDL.LU R54, [R1+0x2bc] ;  /* 0x0002bc0001367983 */ /* 0x000ea80000300800 */
[----:B------:R1:W-:Y:S04]  /*23550*/  STS.U8 [R49+UR9+0xeb00], R62 ;  /* 0x00eb003e31007988 */ /* 0x0003e80008000009 */
[----:B0-----:R-:W3:Y:S04]  /*23560*/  LDL.LU R56, [R1+0x2b8] ;  /* 0x0002b80001387983 */ /* 0x001ee80000300800 */
[----:B------:R0:W-:Y:S04]  /*23570*/  STS.U8 [R49+UR9+0x8f00], R64 ;  /* 0x008f004031007988 */ /* 0x0001e80008000009 */
[----:B------:R-:W3:Y:S04]  /*23580*/  LDL.LU R58, [R1+0x2b4] ;  /* 0x0002b400013a7983 */ /* 0x000ee80000300800 */
[----:B------:R0:W-:Y:S04]  /*23590*/  STS.U8 [R49+UR9+0xaf00], R46 ;  /* 0x00af002e31007988 */ /* 0x0001e80008000009 */
[----:B-1----:R-:W3:Y:S04]  /*235a0*/  LDL.LU R60, [R1+0x26c] ;  /* 0x00026c00013c7983 */ /* 0x002ee80000300800 */
[----:B------:R-:W3:Y:S04]  /*235b0*/  LDL.LU R62, [R1+0x260] ;  /* 0x00026000013e7983 */ /* 0x000ee80000300800 */
[----:B------:R-:W-:Y:S04]  /*235c0*/  STS.U8 [R49+UR9+0xcf00], R86 ;  /* 0x00cf005631007988 */ /* 0x000fe80008000009 */
[----:B0-----:R-:W3:Y:S04]  /*235d0*/  LDL.LU R64, [R1+0x258] ;  /* 0x0002580001407983 */ /* 0x001ee80000300800 */
[----:B------:R-:W3:Y:S04]  /*235e0*/  LDL.LU R46, [R1+0x24c] ;  /* 0x00024c00012e7983 */ /* 0x000ee80000300800 */
[----:B----4-:R-:W-:Y:S04]  /*235f0*/  STS.U8 [R49+UR9+0xef00], R51 ;  /* 0x00ef003331007988 */ /* 0x010fe80008000009 */
[----:B------:R0:W-:Y:S04]  /*23600*/  STS.U8 [R49+UR9+0x9300], R6 ;  /* 0x0093000631007988 */ /* 0x0001e80008000009 */
[----:B------:R1:W-:Y:S04]  /*23610*/  STS.U8 [R49+UR9+0xb300], R5 ;  /* 0x00b3000531007988 */ /* 0x0003e80008000009 */
[----:B------:R4:W-:Y:S04]  /*23620*/  STS.U8 [R49+UR9+0xd300], R8 ;  /* 0x00d3000831007988 */ /* 0x0009e80008000009 */
[----:B0-----:R-:W3:Y:S04]  /*23630*/  LDL.LU R6, [R1+0xc04] ;  /* 0x000c040001067983 */ /* 0x001ee80000300800 */
[----:B-1----:R-:W3:Y:S04]  /*23640*/  LDL.LU R5, [R1+0xc00] ;  /* 0x000c000001057983 */ /* 0x002ee80000300800 */
[----:B----4-:R-:W4:Y:S04]  /*23650*/  LDL.LU R8, [R1+0xbfc] ;  /* 0x000bfc0001087983 */ /* 0x010f280000300800 */
[----:B------:R0:W-:Y:S04]  /*23660*/  STS.U8 [R49+UR9+0xf300], R7 ;  /* 0x00f3000731007988 */ /* 0x0001e80008000009 */
[----:B0-----:R-:W4:Y:S01]  /*23670*/  LDL.LU R7, [R1+0xbf8] ;  /* 0x000bf80001077983 */ /* 0x001f220000300800 */
[----:B------:R-:W-:-:S03]  /*23680*/  PRMT R45, RZ, 0x7610, R45 ;  /* 0x00007610ff2d7816 */ /* 0x000fc6000000002d */
[----:B------:R-:W-:Y:S04]  /*23690*/  STS.U8 [R49+UR9+0x9700], R78 ;  /* 0x0097004e31007988 */ /* 0x000fe80008000009 */
[----:B------:R0:W4:Y:S04]  /*236a0*/  @!P1 LDG.E.U8 R45, desc[UR24][R22.64] ;  /* 0x00000018162d9981 */ /* 0x000128000c1e1100 */
[----:B------:R-:W-:Y:S04]  /*236b0*/  STS.U8 [R49+UR9+0xb700], R76 ;  /* 0x00b7004c31007988 */ /* 0x000fe80008000009 */
[----:B------:R-:W-:Y:S04]  /*236c0*/  STS.U8 [R49+UR9+0xd700], R74 ;  /* 0x00d7004a31007988 */ /* 0x000fe80008000009 */
[----:B------:R-:W-:Y:S01]  /*236d0*/  STS.U8 [R49+UR9+0xf700], R72 ;  /* 0x00f7004831007988 */ /* 0x000fe20008000009 */
[----:B0-----:R-:W-:-:S03]  /*236e0*/  LOP3.LUT R22, R88, 0x70, RZ, 0x3c, !PT ;  /* 0x0000007058167812 */ /* 0x001fc600078e3cff */
        /* <DEDUP_REMOVED lines=14> */
[----:B---3--:R-:W-:Y:S04]  /*237d0*/  STS.U8 [R22+UR9+0xc780], R56 ;  /* 0x00c7803816007988 */ /* 0x008fe80008000009 */
[----:B------:R-:W-:Y:S04]  /*237e0*/  STS.U8 [R22+UR9+0xe780], R58 ;  /* 0x00e7803a16007988 */ /* 0x000fe80008000009 */
[----:B------:R-:W-:Y:S04]  /*237f0*/  STS.U8 [R22+UR9+0x8b80], R60 ;  /* 0x008b803c16007988 */ /* 0x000fe80008000009 */
[----:B------:R-:W-:Y:S04]  /*23800*/  STS.U8 [R22+UR9+0xab80], R62 ;  /* 0x00ab803e16007988 */ /* 0x000fe80008000009 */
[----:B------:R-:W-:Y:S04]  /*23810*/  STS.U8 [R22+UR9+0xcb80], R64 ;  /* 0x00cb804016007988 */ /* 0x000fe80008000009 */
[----:B------:R-:W-:Y:S04]  /*23820*/  STS.U8 [R22+UR9+0xeb80], R46 ;  /* 0x00eb802e16007988 */ /* 0x000fe80008000009 */
[----:B----4-:R0:W-:Y:S04]  /*23830*/  STS.U8 [R22+UR9+0x8f80], R7 ;  /* 0x008f800716007988 */ /* 0x0101e80008000009 */
[----:B------:R1:W-:Y:S04]  /*23840*/  STS.U8 [R22+UR9+0xaf80], R8 ;  /* 0x00af800816007988 */ /* 0x0003e80008000009 */
[----:B------:R2:W-:Y:S04]  /*23850*/  STS.U8 [R22+UR9+0xcf80], R5 ;  /* 0x00cf800516007988 */ /* 0x0005e80008000009 */
[----:B0-----:R0:W5:Y:S04]  /*23860*/  LDL.LU R7, [R1+0xbf4] ;  /* 0x000bf40001077983 */ /* 0x0011680000300800 */
[----:B-1----:R0:W5:Y:S04]  /*23870*/  LDL.LU R8, [R1+0xbf0] ;  /* 0x000bf00001087983 */ /* 0x0021680000300800 */
[----:B--2---:R0:W5:Y:S04]  /*23880*/  LDL.LU R5, [R1+0xbec] ;  /* 0x000bec0001057983 */ /* 0x0041680000300800 */
[----:B------:R1:W-:Y:S04]  /*23890*/  STS.U8 [R22+UR9+0xef80], R6 ;  /* 0x00ef800616007988 */ /* 0x0003e80008000009 */
[----:B------:R2:W-:Y:S04]  /*238a0*/  STS.U8 [R22+UR9+0x9380], R3 ;  /* 0x0093800316007988 */ /* 0x0005e80008000009 */
[----:B------:R3:W-:Y:S04]  /*238b0*/  STS.U8 [R22+UR9+0xb380], R4 ;  /* 0x00b3800416007988 */ /* 0x0007e80008000009 */
[----:B-1----:R0:W5:Y:S04]  /*238c0*/  LDL.LU R6, [R1+0xbe8] ;  /* 0x000be80001067983 */ /* 0x0021680000300800 */
[----:B--2---:R0:W5:Y:S04]  /*238d0*/  LDL.LU R3, [R1+0xbe4] ;  /* 0x000be40001037983 */ /* 0x0041680000300800 */
[----:B---3--:R0:W5:Y:S04]  /*238e0*/  LDL.LU R4, [R1+0xbe0] ;  /* 0x000be00001047983 */ /* 0x0081680000300800 */
[----:B------:R1:W-:Y:S04]  /*238f0*/  STS.U8 [R22+UR9+0xd380], R0 ;  /* 0x00d3800016007988 */ /* 0x0003e80008000009 */
[----:B------:R2:W-:Y:S04]  /*23900*/  STS.U8 [R22+UR9+0xf380], R2 ;  /* 0x00f3800216007988 */ /* 0x0005e80008000009 */
[----:B-1----:R0:W5:Y:S04]  /*23910*/  LDL.LU R0, [R1+0xbdc] ;  /* 0x000bdc0001007983 */ /* 0x0021680000300800 */
[----:B--2---:R0:W5:Y:S01]  /*23920*/  LDL.LU R2, [R1+0xbd8] ;  /* 0x000bd80001027983 */ /* 0x0041620000300800 */
[----:B------:R-:W1:Y:S01]  /*23930*/  S2R R9, SR_TID.X ;  /* 0x0000000000097919 */ /* 0x000e620000002100 */
[----:B------:R-:W2:Y:S01]  /*23940*/  S2R R10, SR_TID.X ;  /* 0x00000000000a7919 */ /* 0x000ea20000002100 */
[----:B------:R-:W3:Y:S01]  /*23950*/  S2R R11, SR_TID.X ;  /* 0x00000000000b7919 */ /* 0x000ee20000002100 */
[----:B------:R0:W-:Y:S04]  /*23960*/  STS.U8 [R22+UR9+0x9780], R70 ;  /* 0x0097804616007988 */ /* 0x0001e80008000009 */
[----:B------:R0:W-:Y:S04]  /*23970*/  STS.U8 [R22+UR9+0xb780], R68 ;  /* 0x00b7804416007988 */ /* 0x0001e80008000009 */
[----:B------:R0:W-:Y:S04]  /*23980*/  STS.U8 [R22+UR9+0xd780], R66 ;  /* 0x00d7804216007988 */ /* 0x0001e80008000009 */
[----:B------:R0:W-:Y:S04]  /*23990*/  STS.U8 [R22+UR9+0xf780], R61 ;  /* 0x00f7803d16007988 */ /* 0x0001e80008000009 */
[----:B------:R0:W-:Y:S04]  /*239a0*/  STS.U8 [R22+UR9+0x9b80], R71 ;  /* 0x009b804716007988 */ /* 0x0001e80008000009 */
[----:B------:R0:W-:Y:S04]  /*239b0*/  STS.U8 [R22+UR9+0xbb80], R73 ;  /* 0x00bb804916007988 */ /* 0x0001e80008000009 */
[----:B------:R0:W-:Y:S04]  /*239c0*/  STS.U8 [R22+UR9+0xdb80], R75 ;  /* 0x00db804b16007988 */ /* 0x0001e80008000009 */
[----:B------:R0:W-:Y:S01]  /*239d0*/  STS.U8 [R22+UR9+0xfb80], R77 ;  /* 0x00fb804d16007988 */ /* 0x0001e20008000009 */
[----:B-1----:R-:W-:-:S03]  /*239e0*/  LOP3.LUT R9, R9, 0x7f, RZ, 0xc0, !PT ;  /* 0x0000007f09097812 */ /* 0x002fc600078ec0ff */
[----:B------:R0:W-:Y:S01]  /*239f0*/  STS.U8 [R22+UR9+0x9f80], R87 ;  /* 0x009f805716007988 */ /* 0x0001e20008000009 */
[----:B--2---:R-:W-:-:S03]  /*23a00*/  LOP3.LUT R10, R10, 0x7f, RZ, 0xc0, !PT ;  /* 0x0000007f0a0a7812 */ /* 0x004fc600078ec0ff */
[----:B------:R0:W-:Y:S01]  /*23a10*/  STS.U8 [R22+UR9+0xbf80], R89 ;  /* 0x00bf805916007988 */ /* 0x0001e20008000009 */
[----:B---3--:R-:W-:-:S03]  /*23a20*/  LOP3.LUT R11, R11, 0x7f, RZ, 0xc0, !PT ;  /* 0x0000007f0b0b7812 */ /* 0x008fc600078ec0ff */
[----:B------:R0:W-:Y:S04]  /*23a30*/  STS.U8 [R22+UR9+0xdf80], R91 ;  /* 0x00df805b16007988 */ /* 0x0001e80008000009 */
[----:B------:R0:W-:Y:S01]  /*23a40*/  STS.U8 [R22+UR9+0xff80], R93 ;  /* 0x00ff805d16007988 */ /* 0x0001e20008000009 */
[----:B------:R-:W-:-:S03]  /*23a50*/  LOP3.LUT R9, R9, 0x10, RZ, 0x3c, !PT ;  /* 0x0000001009097812 */ /* 0x000fc600078e3cff */
[----:B------:R0:W-:Y:S01]  /*23a60*/  STS.U8 [R47+UR9+0x11000], R12 ;  /* 0x0110000c2f007988 */ /* 0x0001e20008000009 */
[----:B------:R-:W-:-:S03]  /*23a70*/  LOP3.LUT R10, R10, 0x20, RZ, 0x3c, !PT ;  /* 0x000000200a0a7812 */ /* 0x000fc600078e3cff */
[----:B------:R0:W-:Y:S01]  /*23a80*/  STS.U8 [R47+UR9+0x11200], R13 ;  /* 0x0112000d2f007988 */ /* 0x0001e20008000009 */
        /* <DEDUP_REMOVED lines=31> */
[----:B------:R1:W-:Y:S06]  /*23c80*/  MEMBAR.ALL.CTA ;  /* 0x0000000000007992 */ /* 0x0003ec0000008000 */
[----:B-1----:R-:W1:Y:S01]  /*23c90*/  FENCE.VIEW.ASYNC.S ;  /* 0x00000000000073c6 */ /* 0x002e620000000000 */
[----:B------:R-:W-:Y:S01]  /*23ca0*/  ULEA UR11, UR22, UR9, 0x3 ;  /* 0x00000009160b7291 */ /* 0x000fe2000f8e18ff */
[----:B------:R-:W-:-:S03]  /*23cb0*/  UMOV UR4, UR5 ;  /* 0x0000000500047c82 */ /* 0x000fc60008000000 */
[----:B------:R-:W-:Y:S01]  /*23cc0*/  UIADD3 UR11, UPT, UPT, UR11, 0x12000, URZ ;  /* 0x000120000b0b7890 */ /* 0x000fe2000fffe0ff */
[----:B-1----:R-:W-:Y:S06]  /*23cd0*/  BAR.SYNC.DEFER_BLOCKING 0x0 ;  /* 0x0000000000007b1d */ /* 0x002fec0000010000 */
[----:B0-----:R-:W-:Y:S05]  /*23ce0*/  @P0 BRA `(.L_x_9) ;  /* 0x0000000000900947 */ /* 0x001fea0003800000 */
[----:B------:R-:W-:Y:S02]  /*23cf0*/  UIADD3 UR55, UPT, UPT, UR8, 0x40, URZ ;  /* 0x0000004008377890 */ /* 0x000fe4000fffe0ff */
[----:B------:R-:W-:Y:S02]  /*23d00*/  UIADD3 UR56, UPT, UPT, UR8, 0x40, URZ ;  /* 0x0000004008387890 */ /* 0x000fe4000fffe0ff */
[----:B------:R-:W-:Y:S02]  /*23d10*/  UIADD3 UR57, UPT, UPT, UR8, 0x80, URZ ;  /* 0x0000008008397890 */ /* 0x000fe4000fffe0ff */
[----:B------:R-:W-:Y:S02]  /*23d20*/  UIADD3 UR58, UPT, UPT, UR8, 0x80, URZ ;  /* 0x00000080083a7890 */ /* 0x000fe4000fffe0ff */
[----:B------:R-:W-:Y:S01]  /*23d30*/  UIADD3 UR59, UPT, UPT, UR8, 0xc0, URZ ;  /* 0x000000c0083b7890 */ /* 0x000fe2000fffe0ff */
[----:B------:R-:W-:Y:S01]  /*23d40*/  UMOV UR18, 0x0 ;  /* 0x0000000000127882 */ /* 0x000fe20000000000 */
[----:B------:R-:W-:Y:S01]  /*23d50*/  UMOV UR19, 0x8108490 ;  /* 0x0810849000137882 */ /* 0x000fe20000000000 */
[----:B------:R-:W-:Y:S01]  /*23d60*/  UMOV UR17, 0x40004040 ;  /* 0x4000404000117882 */ /* 0x000fe20000000000 */
[----:B------:R-:W-:-:S02]  /*23d70*/  UIADD3 UR60, UPT, UPT, UR8, 0xc0, URZ ;  /* 0x000000c0083c7890 */ /* 0x000fc4000fffe0ff */
[----:B------:R0:W-:Y:S01]  /*23d80*/  UTCQMMA gdesc[UR16], gdesc[UR14], tmem[UR8], tmem[UR18], idesc[UR19], UPT ;  /* 0x00ff120e100075ea */ /* 0x0001e2000b800308 */
[----:B------:R-:W-:Y:S01]  /*23d90*/  UMOV UR40, 0x0 ;  /* 0x0000000000287882 */ /* 0x000fe20000000000 */
[----:B------:R-:W-:Y:S01]  /*23da0*/  UMOV UR41, 0x8108490 ;  /* 0x0810849000297882 */ /* 0x000fe20000000000 */
[----:B------:R-:W-:Y:S01]  /*23db0*/  UMOV UR50, 0x0 ;  /* 0x0000000000327882 */ /* 0x000fe20000000000 */
[----:B------:R-:W-:Y:S01]  /*23dc0*/  UMOV UR51, 0x8108490 ;  /* 0x0810849000337882 */ /* 0x000fe20000000000 */
[----:B------:R-:W-:Y:S01]  /*23dd0*/  UMOV UR48, 0x0 ;  /* 0x0000000000307882 */ /* 0x000fe20000000000 */
[----:B------:R-:W-:Y:S01]  /*23de0*/  UMOV UR49, 0x8108490 ;  /* 0x0810849000317882 */ /* 0x000fe20000000000 */
[----:B------:R0:W-:Y:S01]  /*23df0*/  UTCQMMA gdesc[UR26], gdesc[UR12], tmem[UR8], tmem[UR40], idesc[UR41], UPT ;  /* 0x00ff280c1a0075ea */ /* 0x0001e2000b800308 */
        /* <DEDUP_REMOVED lines=8> */
[----:B------:R-:W-:Y:S01]  /*23e80*/  UMOV UR6, UR11 ;  /* 0x0000000b00067c82 */ /* 0x000fe20008000000 */
[----:B------:R-:W-:Y:S01]  /*23e90*/  UMOV UR7, URZ ;  /* 0x000000ff00077c82 */ /* 0x000fe20008000000 */
[----:B------:R0:W-:Y:S01]  /*23ea0*/  UTCQMMA gdesc[UR32], gdesc[UR14], tmem[UR57], tmem[UR46], idesc[UR47], UPT ;  /* 0x00ff2e0e200075ea */ /* 0x0001e2000b800339 */
[----:B------:R-:W-:Y:S01]  /*23eb0*/  UMOV UR52, 0x0 ;  /* 0x0000000000347882 */ /* 0x000fe20000000000 */
[----:B------:R-:W-:Y:S01]  /*23ec0*/  UMOV UR53, 0x8108490 ;  /* 0x0810849000357882 */ /* 0x000fe20000000000 */
[----:B------:R0:W-:Y:S01]  /*23ed0*/  UTCQMMA gdesc[UR34], gdesc[UR12], tmem[UR58], tmem[UR44], idesc[UR45], UPT ;  /* 0x00ff2c0c220075ea */ /* 0x0001e2000b80033a */
[----:B------:R-:W-:Y:S01]  /*23ee0*/  UMOV UR5, UR6 ;  /* 0x0000000600057c82 */ /* 0x000fe20008000000 */
[----:B------:R0:W-:Y:S01]  /*23ef0*/  UTCQMMA gdesc[UR36], gdesc[UR14], tmem[UR59], tmem[UR42], idesc[UR43], UPT ;  /* 0x00ff2a0e240075ea */ /* 0x0001e2000b80033b */
[----:B------:R0:W-:Y:S01]  /*23f00*/  UTCQMMA gdesc[UR38], gdesc[UR12], tmem[UR60], tmem[UR52], idesc[UR53], UPT ;  /* 0x00ff340c260075ea */ /* 0x0001e2000b80033c */
[----:B------:R0:W-:Y:S01]  /*23f10*/  UTCBAR [UR5], URZ ;  /* 0x000000ff050073e9 */ /* 0x0001e200080000ff */
[----:B------:R-:W-:Y:S01]  /*23f20*/  NOP ;  /* 0x0000000000007918 */ /* 0x000fe20000000000 */
.L_x_9:
[----:B------:R-:W2:Y:S04]  /*23f30*/  LDL R13, [R1+0xbd4] ;  /* 0x000bd400010d7983 */ /* 0x000ea80000100800 */
[----:B------:R-:W2:Y:S01]  /*23f40*/  LDL.LU R12, [R1+0xbc8] ;  /* 0x000bc800010c7983 */ /* 0x000ea20000300800 */
[----:B------:R-:W-:-:S04]  /*23f50*/  UIADD3 UR22, UPT, UPT, UR22, 0x1, URZ ;  /* 0x0000000116167890 */ /* 0x000fc8000fffe0ff */
[----:B------:R-:W-:-:S04]  /*23f60*/  UISETP.GT.AND UP1, UPT, UR22, 0x1, UPT ;  /* 0x000000011600788c */ /* 0x000fc8000bf24270 */
[----:B0-----:R-:W-:Y:S02]  /*23f70*/  USEL UR5, URZ, 0x1, !UP1 ;  /* 0x00000001ff057887 */ /* 0x001fe4000c800000 */
[----:B------:R-:W-:Y:S02]  /*23f80*/  USEL UR22, UR22, URZ, !UP1 ;  /* 0x000000ff16167287 */ /* 0x000fe4000c800000 */
[----:B------:R-:W-:Y:S01]  /*23f90*/  ULOP3.LUT UR5, UR4, UR5, URZ, 0x3c, !UPT ;  /* 0x0000000504057292 */ /* 0x000fe2000f8e3cff */
[----:B--2---:R-:W-:Y:S02]  /*23fa0*/  ISETP.NE.U32.AND P1, PT, R12, R13, PT ;  /* 0x0000000d0c00720c */ /* 0x004fe40003f25070 */
[----:B------:R-:W2:Y:S01]  /*23fb0*/  LDL.LU R12, [R1+0xbcc] ;  /* 0x000bcc00010c7983 */ /* 0x000ea20000300800 */
[----:B------:R-:W-:-:S03]  /*23fc0*/  IMAD.U32 R13, RZ, RZ, UR4 ;  /* 0x00000004ff0d7e24 */ /* 0x000fc6000f8e00ff */
[----:B--2---:R1:W-:Y:S07]  /*23fd0*/  STL [R1+0xbc8], R12 ;  /* 0x000bc80c01007387 */ /* 0x0043ee0000100800 */
[----:B------:R-:W-:Y:S05]  /*23fe0*/  @P1 BRA `(.L_x_10) ;  /* 0xfffffedc00e41947 */ /* 0x000fea000383ffff */
.L_x_7:
[----:B01----:R-:W0:Y:S01]  /*23ff0*/  LDC R12, c[0x0][0x3a0] ;  /* 0x0000e800ff0c7b82 */ /* 0x003e220000000800 */
[----:B------:R-:W1:Y:S01]  /*24000*/  LDCU UR30, c[0x0][0x3b8] ;  /* 0x00007700ff1e77ac */ /* 0x000e620008000800 */
[----:B------:R-:W2:Y:S06]  /*24010*/  LDCU UR6, c[0x0][0x39c] ;  /* 0x00007380ff0677ac */ /* 0x000eac0008000800 */
[----:B-----5:R-:W3:Y:S01]  /*24020*/  LDC R4, c[0x0][0x3b4] ;  /* 0x0000ed00ff047b82 */ /* 0x020ee20000000800 */
[----:B0-----:R-:W-:-:S05]  /*24030*/  VIADD R12, R12, 0x3f ;  /* 0x0000003f0c0c7836 */ /* 0x001fca0000000000 */
[----:B------:R-:W-:-:S13]  /*24040*/  ISETP.GE.AND P0, PT, R12, 0x40, PT ;  /* 0x000000400c00780c */ /* 0x000fda0003f06270 */
[----:B-123--:R-:W-:Y:S05]  /*24050*/  @!P0 BRA `(.L_x_11) ;  /* 0x0000000000108947 */ /* 0x00efea0003800000 */
[----:B------:R-:W-:-:S06]  /*24060*/  USHF.L.U32 UR4, UR4, 0x1f, URZ ;  /* 0x0000001f04047899 */ /* 0x000fcc00080006ff */
[----:B------:R-:W-:-:S04]  /*24070*/  IMAD.U32 R0, RZ, RZ, UR4 ;  /* 0x00000004ff007e24 */ /* 0x000fc8000f8e00ff */
[----:B------:R-:W0:Y:S02]  /*24080*/  SYNCS.PHASECHK.TRANS64.TRYWAIT P0, [UR11], R0 ;  /* 0x00000000ff0075a7 */ /* 0x000e24000800110b */
[----:B0-----:R-:W-:Y:S05]  /*24090*/  @!P0 BRA `(.L_x_12) ;  /* 0x0000009400b88947 */ /* 0x001fea0003800000 */
.L_x_11:
[----:B------:R-:W2:Y:S01]  /*240a0*/  LDL R5, [R1+0x304] ;  /* 0x0003040001057983 */ /* 0x000ea20000100800 */
[----:B------:R-:W0:Y:S03]  /*240b0*/  LDCU.128 UR16, c[0x0][0x390] ;  /* 0x00007200ff1077ac */ /* 0x000e260008000c00 */
[----:B------:R-:W3:Y:S01]  /*240c0*/  LDL R3, [R1+0x300] ;  /* 0x0003000001037983 */ /* 0x000ee20000100800 */
[----:B------:R-:W1:Y:S01]  /*240d0*/  LDCU.64 UR32, c[0x0][0x398] ;  /* 0x00007300ff2077ac */ /* 0x000e620008000a00 */
[----:B------:R-:W-:Y:S06]  /*240e0*/  BAR.SYNC.DEFER_BLOCKING 0x0 ;  /* 0x0000000000007b1d */ /* 0x000fec0000010000 */
[----:B------:R-:W4:Y:S01]  /*240f0*/  LDCU UR11, c[0x0][0x39c] ;  /* 0x00007380ff0b77ac */ /* 0x000f220008000800 */
[----:B------:R-:W5:Y:S01]  /*24100*/  LDCU UR7, c[0x0][0x39c] ;  /* 0x00007380ff0777ac */ /* 0x000f620008000800 */
[----:B------:R-:W0:Y:S01]  /*24110*/  LDCU.64 UR4, c[0x0][0x398] ;  /* 0x00007300ff0477ac */ /* 0x000e220008000a00 */
[----:B------:R-:W0:Y:S01]  /*24120*/  LDCU.64 UR12, c[0x0][0x398] ;  /* 0x00007300ff0c77ac */ /* 0x000e220008000a00 */
[----:B------:R-:W0:Y:S01]  /*24130*/  LDCU UR14, c[0x0][0x39c] ;  /* 0x00007380ff0e77ac */ /* 0x000e220008000800 */
[----:B------:R-:W0:Y:S02]  /*24140*/  @!P3 SYNCS.CCTL.IV [UR9+0x12000] ;  /* 0x01200000ff00b9b1 */ /* 0x000e240008000009 */
[----:B0-----:R-:W-:Y:S06]  /*24150*/  BAR.SYNC.DEFER_BLOCKING 0x0 ;  /* 0x0000000000007b1d */ /* 0x001fec0000010000 */
[----:B------:R-:W0:Y:S01]  /*24160*/  LDCU.64 UR20, c[0x0][0x398] ;  /* 0x00007300ff1477ac */ /* 0x000e220008000a00 */
[----:B------:R-:W0:Y:S01]  /*24170*/  LDTM.x64 R8, tmem[UR10] ;  /* 0x0000000a000879ee */ /* 0x000e220008340000 */
[----:B------:R-:W0:Y:S01]  /*24180*/  LDCU.64 UR28, c[0x0][0x398] ;  /* 0x00007300ff1c77ac */ /* 0x000e220008000a00 */
[----:B------:R-:W0:Y:S01]  /*24190*/  LDCU.64 UR26, c[0x0][0x398] ;  /* 0x00007300ff1a77ac */ /* 0x000e220008000a00 */
[----:B------:R-:W0:Y:S01]  /*241a0*/  LDCU.64 UR22, c[0x0][0x398] ;  /* 0x00007300ff1677ac */ /* 0x000e220008000a00 */
[----:B------:R-:W1:Y:S01]  /*241b0*/  @!P3 SYNCS.CCTL.IV [UR9+0x12008] ;  /* 0x01200800ff00b9b1 */ /* 0x000e620008000009 */
[----:B------:R-:W0:Y:S02]  /*241c0*/  LDCU UR9, c[0x0][0x398] ;  /* 0x00007300ff0977ac */ /* 0x000e240008000800 */
[----:B0-----:R-:W-:Y:S01]  /*241d0*/  STL.64 [R1+0x208], R10 ;  /* 0x0002080a01007387 */ /* 0x001fe20000100a00 */
[----:B------:R-:W-:-:S02]  /*241e0*/  IMAD.MOV.U32 R7, RZ, RZ, R8 ;  /* 0x000000ffff077224 */ /* 0x000fc400078e0008 */
[----:B------:R-:W-:Y:S01]  /*241f0*/  IMAD.MOV.U32 R6, RZ, RZ, R9 ;  /* 0x000000ffff067224 */ /* 0x000fe200078e0009 */
[----:B------:R-:W-:Y:S04]  /*24200*/  STL.64 [R1+0x210], R12 ;  /* 0x0002100c01007387 */ /* 0x000fe80000100a00 */
        /* <DEDUP_REMOVED lines=28> */
[----:B------:R0:W-:Y:S02]  /*243d0*/  STL.64 [R1+0x2f8], R70 ;  /* 0x0002f84601007387 */ /* 0x0001e40000100a00 */
[----:B0-----:R-:W-:Y:S01]  /*243e0*/  F2FP.SATFINITE.E5M2.F32.PACK_AB_MERGE_C R70, R6, R7, RZ ;  /* 0x000000070646723e */ /* 0x001fe200048060ff */
[C---:B--2---:R-:W-:Y:S01]  /*243f0*/  IMAD R72, R5.reuse, R4, RZ ;  /* 0x0000000405487224 */ /* 0x044fe200078e02ff */
[----:B------:R-:W-:Y:S01]  /*24400*/  ISETP.GE.AND P1, PT, R5, UR18, PT ;  /* 0x0000001205007c0c */ /* 0x000fe2000bf26270 */
[----:B---3--:R-:W-:-:S03]  /*24410*/  VIADD R0, R3, 0x1 ;  /* 0x0000000103007836 */ /* 0x008fc60000000000 */
[C---:B-1----:R-:W-:Y:S01]  /*24420*/  ISETP.LT.AND P1, PT, R3.reuse, UR33, !P1 ;  /* 0x0000002103007c0c */ /* 0x042fe2000cf21270 */
[----:B------:R-:W-:Y:S02]  /*24430*/  IMAD R71, R4, 0x80, R72 ;  /* 0x0000008004477824 */ /* 0x000fe400078e0248 */
[C---:B------:R-:W-:Y:S01]  /*24440*/  VIADD R2, R3.reuse, 0x2 ;  /* 0x0000000203027836 */ /* 0x040fe20000000000 */
[----:B------:R-:W-:Y:S01]  /*24450*/  ISETP.GE.AND P5, PT, R0, UR6, PT ;  /* 0x0000000600007c0c */ /* 0x000fe2000bfa6270 */
[C---:B------:R-:W-:Y:S02]  /*24460*/  VIADD R0, R3.reuse, 0x3 ;  /* 0x0000000303007836 */ /* 0x040fe40000000000 */
[----:B------:R-:W-:Y:S01]  /*24470*/  IMAD R73, R3, UR30, RZ ;  /* 0x0000001e03497c24 */ /* 0x000fe2000f8e02ff */
[----:B-----5:R-:W-:Y:S01]  /*24480*/  ISETP.GE.AND P2, PT, R2, UR7, PT ;  /* 0x0000000702007c0c */ /* 0x020fe2000bf46270 */
[----:B------:R-:W-:Y:S01]  /*24490*/  IMAD R3, R4, 0x80, R71 ;  /* 0x0000008004037824 */ /* 0x000fe200078e0247 */
[----:B----4-:R-:W-:Y:S01]  /*244a0*/  ISETP.GE.AND P0, PT, R0, UR11, PT ;  /* 0x0000000b00007c0c */ /* 0x010fe2000bf06270 */
[----:B------:R-:W0:Y:S01]  /*244b0*/  LDCU.64 UR6, c[0x0][0x398] ;  /* 0x00007300ff0677ac */ /* 0x000e220008000a00 */
[----:B------:R-:W-:Y:S01]  /*244c0*/  IADD3 R0, P4, PT, R72, UR16, RZ ;  /* 0x0000001048007c10 */ /* 0x000fe2000ff9e0ff */
[----:B------:R-:W-:Y:S01]  /*244d0*/  IMAD R69, R4, 0x80, R3 ;  /* 0x0000008004457824 */ /* 0x000fe200078e0203 */
[----:B------:R-:W-:Y:S01]  /*244e0*/  IADD3 R2, P6, PT, R71, UR16, RZ ;  /* 0x0000001047027c10 */ /* 0x000fe2000ffde0ff */
[----:B------:R-:W1:Y:S01]  /*244f0*/  LDTM.x64 R4, tmem[UR10+0x40] ;  /* 0x0000400a000479ee */ /* 0x000e620008340000 */
[----:B------:R-:W-:-:S02]  /*24500*/  SHF.R.S32.HI R75, RZ, 0x1f, R73 ;  /* 0x0000001fff4b7819 */ /* 0x000fc40000011449 */
[----:B------:R-:W-:Y:S02]  /*24510*/  LEA.HI.X.SX32 R72, R72, UR17, 0x1, P4 ;  /* 0x0000001148487c11 */ /* 0x000fe4000a0f0eff */
[----:B------:R-:W-:Y:S02]  /*24520*/  IADD3 R80, P3, PT, R73, R0, RZ ;  /* 0x0000000049507210 */ /* 0x000fe40007f7e0ff */
[----:B------:R-:W-:Y:S02]  /*24530*/  LEA.HI.X.SX32 R71, R71, UR17, 0x1, P6 ;  /* 0x0000001147477c11 */ /* 0x000fe4000b0f0eff */
[----:B------:R-:W-:Y:S01]  /*24540*/  IADD3 R68, P4, PT, R3, UR16, RZ ;  /* 0x0000001003447c10 */ /* 0x000fe2000ff9e0ff */
[----:B-1----:R-:W-:Y:S01]  /*24550*/  STL.64 [R1+0x108], R6 ;  /* 0x0001080601007387 */ /* 0x002fe20000100a00 */
[----:B------:R-:W-:Y:S02]  /*24560*/  IMAD.MOV.U32 R86, RZ, RZ, R4 ;  /* 0x000000ffff567224 */ /* 0x000fe400078e0004 */
        /* <DEDUP_REMOVED lines=31> */
[----:B-1----:R-:W1:Y:S02]  /*24760*/  LDTM.x64 R4, tmem[UR10+0x80] ;  /* 0x0000800a000479ee */ /* 0x002e640008340000 */
[----:B-1----:R-:W-:Y:S01]  /*24770*/  STL.64 [R1+0x8], R6 ;  /* 0x0000080601007387 */ /* 0x002fe20000100a00 */
        /* <DEDUP_REMOVED lines=32> */
[----:B-1----:R-:W1:Y:S01]  /*24980*/  LDTM.x64 R4, tmem[UR10+0xc0] ;  /* 0x0000c00a000479ee */ /* 0x002e620008340000 */
[----:B------:R-:W-:Y:S01]  /*24990*/  IMAD.X R81, R75, 0x1, R72, P3 ;  /* 0x000000014b517824 */ /* 0x000fe200018e0648 */
[----:B------:R-:W-:Y:S01]  /*249a0*/  LEA.HI.X.SX32 R3, R3, UR17, 0x1, P4 ;  /* 0x0000001103037c11 */ /* 0x000fe2000a0f0eff */
[----:B------:R-:W-:Y:S01]  /*249b0*/  NOP ;  /* 0x0000000000007918 */ /* 0x000fe20000000000 */
[----:B------:R-:W2:Y:S01]  /*249c0*/  LDCU.64 UR10, c[0x0][0x398] ;  /* 0x00007300ff0a77ac */ /* 0x000ea20008000a00 */
[----:B-1----:R-:W-:Y:S04]  /*249d0*/  STL [R1+0xc60], R33 ;  /* 0x000c602101007387 */ /* 0x002fe80000100800 */
[----:B------:R1:W-:Y:S04]  /*249e0*/  STL [R1+0xc5c], R34 ;  /* 0x000c5c2201007387 */ /* 0x0003e80000100800 */
[----:B------:R-:W-:Y:S04]  /*249f0*/  STL [R1+0xc58], R35 ;  /* 0x000c582301007387 */ /* 0x000fe80000100800 */
[----:B------:R-:W-:Y:S01]  /*24a00*/  STL [R1+0xc54], R36 ;  /* 0x000c542401007387 */ /* 0x000fe20000100800 */
[----:B-1----:R-:W-:-:S03]  /*24a10*/  IMAD.MOV.U32 R34, RZ, RZ, R70 ;  /* 0x000000ffff227224 */ /* 0x002fc600078e0046 */
[----:B------:R1:W-:Y:S04]  /*24a20*/  STL [R1+0xc50], R37 ;  /* 0x000c502501007387 */ /* 0x0003e80000100800 */
[----:B-1----:R-:W3:Y:S04]  /*24a30*/  LDL R37, [R1+0xb30] ;  /* 0x000b300001257983 */ /* 0x002ee80000100800 */
        /* <DEDUP_REMOVED lines=12> */
[----:B------:R1:W-:Y:S04]  /*24b00*/  STL [R1+0xbec], R62 ;  /* 0x000bec3e01007387 */ /* 0x0003e80000100800 */
[----:B-1----:R-:W0:Y:S04]  /*24b10*/  LDL R62, [R1+0xb64] ;  /* 0x000b6400013e7983 */ /* 0x002e280000100800 */
[----:B------:R-:W-:Y:S04]  /*24b20*/  STL [R1+0xbe8], R63 ;  /* 0x000be83f01007387 */ /* 0x000fe80000100800 */
[----:B------:R-:W-:Y:S04]  /*24b30*/  STL [R1+0xbe4], R64 ;  /* 0x000be44001007387 */ /* 0x000fe80000100800 */
[----:B------:R1:W-:Y:S04]  /*24b40*/  STL [R1+0xbe0], R65 ;  /* 0x000be04101007387 */ /* 0x0003e80000100800 */
[----:B-1----:R-:W4:Y:S04]  /*24b50*/  LDL.LU R65, [R1+0x300] ;  /* 0x0003000001417983 */ /* 0x002f280000300800 */
[----:B------:R1:W-:Y:S04]  /*24b60*/  STL [R1+0xbdc], R66 ;  /* 0x000bdc4201007387 */ /* 0x0003e80000100800 */
[----:B-1----:R-:W5:Y:S04]  /*24b70*/  LDL.LU R66, [R1+0x304] ;  /* 0x0003040001427983 */ /* 0x002f680000300800 */
[----:B------:R1:W-:Y:S04]  /*24b80*/  STL [R1+0xbd8], R67 ;  /* 0x000bd84301007387 */ /* 0x0003e80000100800 */
[----:B-1----:R-:W2:Y:S01]  /*24b90*/  LDL.LU R67, [R1+0xb8c] ;  /* 0x000b8c0001437983 */ /* 0x002ea20000300800 */
[----:B------:R-:W-:-:S02]  /*24ba0*/  IADD3 R70, P6, PT, R69, UR16, RZ ;  /* 0x0000001045467c10 */ /* 0x000fc4000ffde0ff */
[----:B------:R-:W-:Y:S01]  /*24bb0*/  IADD3 R76, P3, PT, R73, R68, RZ ;  /* 0x00000044494c7210 */ /* 0x000fe20007f7e0ff */
[----:B------:R-:W5:Y:S01]  /*24bc0*/  LDL.LU R64, [R1+0x208] ;  /* 0x0002080001407983 */ /* 0x000f620000300800 */
[----:B------:R-:W-:Y:S01]  /*24bd0*/  LEA.HI.X.SX32 R69, R69, UR17, 0x1, P6 ;  /* 0x0000001145457c11 */ /* 0x000fe2000b0f0eff */
[----:B------:R-:W1:Y:S01]  /*24be0*/  LDCU.64 UR16, c[0x0][0x398] ;  /* 0x00007300ff1077ac */ /* 0x000e620008000a00 */
[----:B------:R-:W-:Y:S01]  /*24bf0*/  IADD3 R78, P4, PT, R73, R2, RZ ;  /* 0x00000002494e7210 */ /* 0x000fe20007f9e0ff */
[----:B------:R-:W5:Y:S01]  /*24c00*/  LDL.LU R63, [R1+0x20c] ;  /* 0x00020c00013f7983 */ /* 0x000f620000300800 */
[----:B------:R-:W-:Y:S01]  /*24c10*/  IMAD.X R77, R75, 0x1, R3, P3 ;  /* 0x000000014b4d7824 */ /* 0x000fe200018e0603 */
[----:B------:R-:W-:Y:S02]  /*24c20*/  F2FP.SATFINITE.E5M2.F32.PACK_AB_MERGE_C R33, R85, R86, RZ ;  /* 0x000000565521723e */ /* 0x000fe400048060ff */
[----:B------:R-:W-:Y:S01]  /*24c30*/  IMAD.X R79, R75, 0x1, R71, P4 ;  /* 0x000000014b4f7824 */ /* 0x000fe200020e0647 */
[----:B------:R-:W-:Y:S01]  /*24c40*/  IADD3 R74, P4, PT, R73, R70, RZ ;  /* 0x00000046494a7210 */ /* 0x000fe20007f9e0ff */
[----:B------:R1:W-:Y:S01]  /*24c50*/  @P1 STG.E.U8 desc[UR24][R80.64], R34 ;  /* 0x0000002250001986 */ /* 0x0003e2000c101118 */
[----:B------:R-:W-:-:S02]  /*24c60*/  F2FP.SATFINITE.E5M2.F32.PACK_AB_MERGE_C R35, R83, R84, RZ ;  /* 0x000000545323723e */ /* 0x000fc400048060ff */
[----:B------:R-:W-:Y:S01]  /*24c70*/  F2FP.SATFINITE.E5M2.F32.PACK_AB_MERGE_C R36, R5, R4, RZ ;  /* 0x000000040524723e */ /* 0x000fe200048060ff */
[----:B------:R-:W-:Y:S01]  /*24c80*/  IMAD.X R75, R75, 0x1, R69, P4 ;  /* 0x000000014b4b7824 */ /* 0x000fe200020e0645 */
[----:B-1----:R-:W-:-:S04]  /*24c90*/  PRMT R34, R34, 0x9910, RZ ;  /* 0x0000991022227816 */ /* 0x002fc800000000ff */
[----:B------:R-:W-:Y:S02]  /*24ca0*/  SHF.R.S32.HI R34, RZ, 0x8, R34 ;  /* 0x00000008ff227819 */ /* 0x000fe40000011422 */
[C---:B----4-:R-:W-:Y:S01]  /*24cb0*/  ISETP.GE.AND P6, PT, R65.reuse, UR19, PT ;  /* 0x0000001341007c0c */ /* 0x050fe2000bfc6270 */
[----:B------:R-:W-:Y:S01]  /*24cc0*/  VIADD R82, R65, 0x4 ;  /* 0x0000000441527836 */ /* 0x000fe20000000000 */
[----:B------:R-:W1:Y:S02]  /*24cd0*/  LDCU.64 UR18, c[0x0][0x398] ;  /* 0x00007300ff1277ac */ /* 0x000e640008000a00 */
[----:B0-----:R-:W-:Y:S02]  /*24ce0*/  ISETP.LT.AND P4, PT, R62, UR6, !P6 ;  /* 0x000000063e007c0c */ /* 0x001fe4000f781270 */
[----:B------:R-:W-:Y:S01]  /*24cf0*/  ISETP.GE.AND P1, PT, R82, UR14, PT ;  /* 0x0000000e52007c0c */ /* 0x000fe2000bf26270 */
[----:B------:R-:W0:Y:S01]  /*24d00*/  LDCU.64 UR14, c[0x0][0x398] ;  /* 0x00007300ff0e77ac */ /* 0x000e220008000a00 */
[----:B------:R-:W4:Y:S01]  /*24d10*/  LDCU UR6, c[0x0][0x39c] ;  /* 0x00007380ff0677ac */ /* 0x000f220008000800 */
[----:B--2---:R-:W-:Y:S01]  /*24d20*/  ISETP.LT.AND P3, PT, R67, UR4, !P6 ;  /* 0x0000000443007c0c */ /* 0x004fe2000f761270 */
[----:B------:R-:W2:Y:S01]  /*24d30*/  LDCU UR4, c[0x0][0x39c] ;  /* 0x00007380ff0477ac */ /* 0x000ea20008000800 */
[----:B---3--:R-:W-:-:S02]  /*24d40*/  ISETP.LT.AND P6, PT, R37, UR12, !P6 ;  /* 0x0000000c25007c0c */ /* 0x008fc4000f7c1270 */
[----:B------:R-:W-:-:S09]  /*24d50*/  F2FP.SATFINITE.E5M2.F32.PACK_AB_MERGE_C R7, R7, R6, RZ ;  /* 0x000000060707723e */ /* 0x000fd200048060ff */
[----:B------:R3:W-:Y:S01]  /*24d60*/  @P3 STG.E.U8 desc[UR24][R78.64], R33 ;  /* 0x000000214e003986 */ /* 0x0007e2000c101118 */
[----:B------:R-:W0:Y:S03]  /*24d70*/  LDCU UR12, c[0x0][0x398] ;  /* 0x00007300ff0c77ac */ /* 0x000e260008000800 */
[----:B------:R0:W-:Y:S04]  /*24d80*/  @P4 STG.E.U8 desc[UR24][R76.64], R35 ;  /* 0x000000234c004986 */ /* 0x0001e8000c101118 */
[----:B------:R0:W-:Y:S01]  /*24d90*/  @P6 STG.E.U8 desc[UR24][R74.64], R36 ;  /* 0x000000244a006986 */ /* 0x0001e2000c101118 */
[----:B---3--:R-:W-:-:S04]  /*24da0*/  VIADD R78, R73, UR30 ;  /* 0x0000001e494e7c36 */ /* 0x008fc80008000000 */
[C---:B------:R-:W-:Y:S01]  /*24db0*/  VIADD R92, R78.reuse, UR30 ;  /* 0x0000001e4e5c7c36 */ /* 0x040fe20008000000 */
[----:B------:R-:W-:Y:S02]  /*24dc0*/  SHF.R.S32.HI R79, RZ, 0x1f, R78 ;  /* 0x0000001fff4f7819 */ /* 0x000fe4000001144e */
[----:B------:R-:W-:Y:S01]  /*24dd0*/  IADD3 R84, P3, PT, R78, R0, RZ ;  /* 0x000000004e547210 */ /* 0x000fe20007f7e0ff */
[----:B------:R-:W-:Y:S01]  /*24de0*/  VIADD R5, R92, UR30 ;  /* 0x0000001e5c057c36 */ /* 0x000fe20008000000 */
[----:B------:R-:W-:Y:S02]  /*24df0*/  IADD3 R82, P4, PT, R78, R2, RZ ;  /* 0x000000024e527210 */ /* 0x000fe40007f9e0ff */
[----:B------:R-:W-:Y:S01]  /*24e00*/  SHF.R.S32.HI R93, RZ, 0x1f, R92 ;  /* 0x0000001fff5d7819 */ /* 0x000fe2000001145c */
[C-C-:B------:R-:W-:Y:S01]  /*24e10*/  IMAD.X R85, R79.reuse, 0x1, R72.reuse, P3 ;  /* 0x000000014f557824 */ /* 0x140fe200018e0648 */
[C---:B0-----:R-:W-:Y:S01]  /*24e20*/  IADD3 R76, P3, PT, R92.reuse, R0, RZ ;  /* 0x000000005c4c7210 */ /* 0x041fe20007f7e0ff */
[----:B------:R-:W-:Y:S01]  /*24e30*/  IMAD.X R83, R79, 0x1, R71, P4 ;  /* 0x000000014f537824 */ /* 0x000fe200020e0647 */
[----:B------:R-:W-:Y:S01]  /*24e40*/  IADD3 R74, P4, PT, R92, R2, RZ ;  /* 0x000000025c4a7210 */ /* 0x000fe20007f9e0ff */
[----:B------:R-:W-:Y:S01]  /*24e50*/  VIADD R4, R5, UR30 ;  /* 0x0000001e05047c36 */ /* 0x000fe20008000000 */
[----:B------:R-:W-:Y:S01]  /*24e60*/  SHF.R.S32.HI R73, RZ, 0x1f, R5 ;  /* 0x0000001fff497819 */ /* 0x000fe20000011405 */
[C---:B------:R-:W-:Y:S01]  /*24e70*/  IMAD.X R77, R93.reuse, 0x1, R72, P3 ;  /* 0x000000015d4d7824 */ /* 0x040fe200018e0648 */
[-C--:B------:R-:W-:Y:S01]  /*24e80*/  IADD3 R80, P3, PT, R78, R68.reuse, RZ ;  /* 0x000000444e507210 */ /* 0x080fe20007f7e0ff */
[----:B------:R-:W-:Y:S01]  /*24e90*/  IMAD.X R75, R93, 0x1, R71, P4 ;  /* 0x000000015d4b7824 */ /* 0x000fe200020e0647 */
[----:B------:R-:W-:-:S02]  /*24ea0*/  IADD3 R38, P4, PT, R92, R68, RZ ;  /* 0x000000445c267210 */ /* 0x000fc40007f9e0ff */
[----:B------:R-:W-:Y:S01]  /*24eb0*/  SHF.R.S32.HI R52, RZ, 0x1f, R4 ;  /* 0x0000001fff347819 */ /* 0x000fe20000011404 */
[--C-:B------:R-:W-:Y:S01]  /*24ec0*/  IMAD.X R81, R79, 0x1, R3.reuse, P3 ;  /* 0x000000014f517824 */ /* 0x100fe200018e0603 */
[----:B------:R-:W-:Y:S01]  /*24ed0*/  IADD3 R90, P3, PT, R5, R0, RZ ;  /* 0x00000000055a7210 */ /* 0x000fe20007f7e0ff */
[----:B------:R-:W-:Y:S01]  /*24ee0*/  IMAD.X R39, R93, 0x1, R3, P4 ;  /* 0x000000015d277824 */ /* 0x000fe200020e0603 */
[C---:B------:R-:W-:Y:S02]  /*24ef0*/  IADD3 R88, P4, PT, R5.reuse, R2, RZ ;  /* 0x0000000205587210 */ /* 0x040fe40007f9e0ff */
[----:B------:R-:W-:Y:S01]  /*24f00*/  IADD3 R86, P6, PT, R5, R68, RZ ;  /* 0x0000004405567210 */ /* 0x000fe20007fde0ff */
[C---:B------:R-:W-:Y:S01]  /*24f10*/  IMAD.X R91, R73.reuse, 0x1, R72, P3 ;  /* 0x00000001495b7824 */ /* 0x040fe200018e0648 */
[-C--:B------:R-:W-:Y:S01]  /*24f20*/  IADD3 R78, P3, PT, R78, R70.reuse, RZ ;  /* 0x000000464e4e7210 */ /* 0x080fe20007f7e0ff */
[C---:B------:R-:W-:Y:S01]  /*24f30*/  IMAD.X R89, R73.reuse, 0x1, R71, P4 ;  /* 0x0000000149597824 */ /* 0x040fe200020e0647 */
[----:B------:R-:W-:Y:S01]  /*24f40*/  IADD3 R92, P4, PT, R92, R70, RZ ;  /* 0x000000465c5c7210 */ /* 0x000fe20007f9e0ff */
[----:B------:R-:W-:-:S02]  /*24f50*/  IMAD.X R87, R73, 0x1, R3, P6 ;  /* 0x0000000149577824 */ /* 0x000fc400030e0603 */
[--C-:B------:R-:W-:Y:S01]  /*24f60*/  IMAD.X R79, R79, 0x1, R69.reuse, P3 ;  /* 0x000000014f4f7824 */ /* 0x100fe200018e0645 */
[----:B------:R-:W-:Y:S01]  /*24f70*/  IADD3 R40, P3, PT, R5, R70, RZ ;  /* 0x0000004605287210 */ /* 0x000fe20007f7e0ff */
[--C-:B------:R-:W-:Y:S01]  /*24f80*/  IMAD.X R93, R93, 0x1, R69.reuse, P4 ;  /* 0x000000015d5d7824 */ /* 0x100fe200020e0645 */
[C---:B------:R-:W-:Y:S01]  /*24f90*/  IADD3 R42, P4, PT, R4.reuse, R0, RZ ;  /* 0x00000000042a7210 */ /* 0x040fe20007f9e0ff */
[C---:B------:R-:W-:Y:S02]  /*24fa0*/  VIADD R5, R4.reuse, UR30 ;  /* 0x0000001e04057c36 */ /* 0x040fe40008000000 */
[----:B------:R-:W-:Y:S01]  /*24fb0*/  IMAD.X R41, R73, 0x1, R69, P3 ;  /* 0x0000000149297824 */ /* 0x000fe200018e0645 */
[----:B------:R-:W-:Y:S01]  /*24fc0*/  IADD3 R44, P3, PT, R4, R2, RZ ;  /* 0x00000002042c7210 */ /* 0x000fe20007f7e0ff */
[----:B------:R-:W-:Y:S01]  /*24fd0*/  IMAD.X R43, R52, 0x1, R72, P4 ;  /* 0x00000001342b7824 */ /* 0x000fe200020e0648 */
[----:B------:R-:W-:Y:S02]  /*24fe0*/  IADD3 R46, P4, PT, R4, R68, RZ ;  /* 0x00000044042e7210 */ /* 0x000fe40007f9e0ff */
[----:B------:R-:W-:Y:S01]  /*24ff0*/  SHF.R.S32.HI R73, RZ, 0x1f, R5 ;  /* 0x0000001fff497819 */ /* 0x000fe20000011405 */
[----:B------:R-:W-:Y:S01]  /*25000*/  IMAD.X R45, R52, 0x1, R71, P3 ;  /* 0x00000001342d7824 */ /* 0x000fe200018e0647 */
[----:B------:R-:W-:Y:S01]  /*25010*/  IADD3 R48, P3, PT, R4, R70, RZ ;  /* 0x0000004604307210 */ /* 0x000fe20007f7e0ff */
[----:B------:R-:W-:Y:S01]  /*25020*/  IMAD.X R47, R52, 0x1, R3, P4 ;  /* 0x00000001342f7824 */ /* 0x000fe200020e0603 */
[----:B------:R-:W-:-:S03]  /*25030*/  IADD3 R50, P4, PT, R5, R0, RZ ;  /* 0x0000000005327210 */ /* 0x000fc60007f9e0ff */
[----:B------:R-:W-:Y:S01]  /*25040*/  IMAD.X R49, R52, 0x1, R69, P3 ;  /* 0x0000000134317824 */ /* 0x000fe200018e0645 */
[----:B------:R-:W-:Y:S01]  /*25050*/  IADD3 R52, P3, PT, R5, R2, RZ ;  /* 0x0000000205347210 */ /* 0x000fe20007f7e0ff */
[----:B------:R-:W-:Y:S01]  /*25060*/  IMAD.X R51, R73, 0x1, R72, P4 ;  /* 0x0000000149337824 */ /* 0x000fe200020e0648 */
[C---:B------:R-:W-:Y:S01]  /*25070*/  IADD3 R54, P4, PT, R5.reuse, R68, RZ ;  /* 0x0000004405367210 */ /* 0x040fe20007f9e0ff */
[----:B------:R-:W-:Y:S02]  /*25080*/  VIADD R4, R5, UR30 ;  /* 0x0000001e05047c36 */ /* 0x000fe40008000000 */
[----:B------:R-:W-:Y:S01]  /*25090*/  IMAD.X R53, R73, 0x1, R71, P3 ;  /* 0x0000000149357824 */ /* 0x000fe200018e0647 */
[----:B------:R-:W-:Y:S01]  /*250a0*/  IADD3 R56, P3, PT, R5, R70, RZ ;  /* 0x0000004605387210 */ /* 0x000fe20007f7e0ff */
[C---:B------:R-:W-:Y:S01]  /*250b0*/  IMAD.X R55, R73.reuse, 0x1, R3, P4 ;  /* 0x0000000149377824 */ /* 0x040fe200020e0603 */
[----:B-----5:R-:W-:Y:S02]  /*250c0*/  ISETP.LT.AND P4, PT, R66, UR20, !P5 ;  /* 0x0000001442007c0c */ /* 0x020fe4000ef81270 */
[----:B------:R-:W-:Y:S01]  /*250d0*/  SHF.R.S32.HI R5, RZ, 0x1f, R4 ;  /* 0x0000001fff057819 */ /* 0x000fe20000011404 */
[----:B------:R-:W-:Y:S01]  /*250e0*/  IMAD.X R57, R73, 0x1, R69, P3 ;  /* 0x0000000149397824 */ /* 0x000fe200018e0645 */
[C---:B------:R-:W-:Y:S01]  /*250f0*/  IADD3 R60, P3, PT, R4.reuse, R2, RZ ;  /* 0x00000002043c7210 */ /* 0x040fe20007f7e0ff */
[----:B------:R-:W-:Y:S01]  /*25100*/  VIADD R73, R65, 0x5 ;  /* 0x0000000541497836 */ /* 0x000fe20000000000 */
[----:B------:R-:W-:-:S03]  /*25110*/  IADD3 R58, P6, PT, R4, R0, RZ ;  /* 0x00000000043a7210 */ /* 0x000fc60007fde0ff */
[----:B------:R-:W-:Y:S01]  /*25120*/  IMAD.X R61, R5, 0x1, R71, P3 ;  /* 0x00000001053d7824 */ /* 0x000fe200018e0647 */
[----:B------:R-:W-:Y:S01]  /*25130*/  ISETP.LT.AND P3, PT, R67, UR10, !P5 ;  /* 0x0000000a43007c0c */ /* 0x000fe2000ef61270 */
[----:B------:R-:W-:Y:S01]  /*25140*/  IMAD.X R59, R5, 0x1, R72, P6 ;  /* 0x00000001053b7824 */ /* 0x000fe200030e0648 */
[----:B--2---:R-:W-:Y:S01]  /*25150*/  ISETP.GE.AND P6, PT, R73, UR4, PT ;  /* 0x0000000449007c0c */ /* 0x004fe2000bfc6270 */
[----:B------:R0:W-:Y:S01]  /*25160*/  @P4 STG.E.U8 desc[UR24][R84.64], R34 ;  /* 0x0000002254004986 */ /* 0x0001e2000c101118 */
[----:B------:R-:W-:Y:S01]  /*25170*/  PRMT R73, R33, 0x9910, RZ ;  /* 0x0000991021497816 */ /* 0x000fe200000000ff */
[----:B------:R-:W2:Y:S01]  /*25180*/  LDCU UR4, c[0x0][0x39c] ;  /* 0x00007380ff0477ac */ /* 0x000ea20008000800 */
[----:B-1----:R-:W-:Y:S01]  /*25190*/  ISETP.LT.AND P4, PT, R62, UR18, !P5 ;  /* 0x000000123e007c0c */ /* 0x002fe2000ef81270 */
[----:B------:R-:W3:Y:S01]  /*251a0*/  LDL.LU R33, [R1+0xc60] ;  /* 0x000c600001217983 */ /* 0x000ee20000300800 */
[----:B------:R-:W-:Y:S01]  /*251b0*/  SHF.R.S32.HI R73, RZ, 0x8, R73 ;  /* 0x00000008ff497819 */ /* 0x000fe20000011449 */
[----:B------:R-:W-:Y:S01]  /*251c0*/  VIADD R6, R65, 0x7 ;  /* 0x0000000741067836 */ /* 0x000fe20000000000 */
[----:B------:R-:W1:Y:S01]  /*251d0*/  LDCU UR10, c[0x0][0x398] ;  /* 0x00007300ff0a77ac */ /* 0x000e620008000800 */
[----:B0-----:R-:W-:Y:S01]  /*251e0*/  PRMT R84, R35, 0x9910, RZ ;  /* 0x0000991023547816 */ /* 0x001fe200000000ff */
[----:B------:R-:W5:Y:S01]  /*251f0*/  LDL.LU R34, [R1+0xc5c] ;  /* 0x000c5c0001227983 */ /* 0x000f620000300800 */
[----:B------:R-:W-:Y:S01]  /*25200*/  PRMT R85, R36, 0x9910, RZ ;  /* 0x0000991024557816 */ /* 0x000fe200000000ff */
[----:B------:R-:W0:Y:S02]  /*25210*/  LDCU UR18, c[0x0][0x398] ;  /* 0x00007300ff1277ac */ /* 0x000e240008000800 */
[----:B------:R1:W-:Y:S04]  /*25220*/  @P3 STG.E.U8 desc[UR24][R82.64], R73 ;  /* 0x0000004952003986 */ /* 0x0003e8000c101118 */
[----:B------:R-:W5:Y:S04]  /*25230*/  LDL.LU R35, [R1+0xc58] ;  /* 0x000c580001237983 */ /* 0x000f680000300800 */
[----:B------:R-:W2:Y:S01]  /*25240*/  LDL.LU R36, [R1+0xc54] ;  /* 0x000c540001247983 */ /* 0x000ea20000300800 */
[----:B-1----:R-:W-:Y:S01]  /*25250*/  SHF.R.S32.HI R82, RZ, 0x8, R84 ;  /* 0x00000008ff527819 */ /* 0x002fe20000011454 */
[----:B------:R-:W-:Y:S01]  /*25260*/  IMAD.MOV.U32 R73, RZ, RZ, R85 ;  /* 0x000000ffff497224 */ /* 0x000fe200078e0055 */
[----:B------:R-:W-:Y:S01]  /*25270*/  F2FP.SATFINITE.E5M2.F32.PACK_AB_MERGE_C R83, R63, R64, RZ ;  /* 0x000000403f53723e */ /* 0x000fe200048060ff */
[----:B------:R-:W2:Y:S04]  /*25280*/  LDL.LU R85, [R1+0xc] ;  /* 0x00000c0001557983 */ /* 0x000ea80000300800 */
[----:B------:R-:W2:Y:S04]  /*25290*/  LDL.LU R84, [R1+0x8] ;  /* 0x0000080001547983 */ /* 0x000ea80000300800 */
[----:B------:R-:W3:Y:S04]  /*252a0*/  LDL.LU R64, [R1+0x210] ;  /* 0x0002100001407983 */ /* 0x000ee80000300800 */
[----:B------:R-:W3:Y:S04]  /*252b0*/  LDL.LU R63, [R1+0x214] ;  /* 0x00021400013f7983 */ /* 0x000ee80000300800 */
[----:B------:R1:W-:Y:S04]  /*252c0*/  @P4 STG.E.U8 desc[UR24][R80.64], R82 ;  /* 0x0000005250004986 */ /* 0x0003e8000c101118 */
[----:B-1----:R-:W3:Y:S04]  /*252d0*/  LDL.LU R80, [R1+0x108] ;  /* 0x0001080001507983 */ /* 0x002ee80000300800 */
[----:B------:R-:W3:Y:S01]  /*252e0*/  LDL.LU R81, [R1+0x10c] ;  /* 0x00010c0001517983 */ /* 0x000ee20000300800 */
[----:B------:R-:W-:Y:S01]  /*252f0*/  ISETP.LT.AND P5, PT, R37, UR16, !P5 ;  /* 0x0000001025007c0c */ /* 0x000fe2000efa1270 */
[----:B------:R-:W1:Y:S01]  /*25300*/  LDCU UR16, c[0x0][0x398] ;  /* 0x00007300ff1077ac */ /* 0x000e620008000800 */
[----:B------:R-:W-:-:S02]  /*25310*/  ISETP.LT.AND P3, PT, R66, UR14, !P2 ;  /* 0x0000000e42007c0c */ /* 0x000fc4000d761270 */
[----:B------:R-:W-:Y:S01]  /*25320*/  SHF.R.S32.HI R73, RZ, 0x8, R73 ;  /* 0x00000008ff497819 */ /* 0x000fe20000011449 */
[----:B------:R-:W0:Y:S01]  /*25330*/  LDCU UR14, c[0x0][0x398] ;  /* 0x00007300ff0e77ac */ /* 0x000e220008000800 */
[----:B------:R-:W-:-:S07]  /*25340*/  ISETP.LT.AND P4, PT, R67, UR28, !P2 ;  /* 0x0000001c43007c0c */ /* 0x000fce000d781270 */
[----:B------:R0:W-:Y:S01]  /*25350*/  @P5 STG.E.U8 desc[UR24][R78.64], R73 ;  /* 0x000000494e005986 */ /* 0x0001e2000c101118 */
[----:B------:R-:W-:Y:S02]  /*25360*/  ISETP.LT.AND P5, PT, R62, UR26, !P2 ;  /* 0x0000001a3e007c0c */ /* 0x000fe4000d7a1270 */
[----:B------:R-:W-:Y:S01]  /*25370*/  ISETP.LT.AND P2, PT, R37, UR22, !P2 ;  /* 0x0000001625007c0c */ /* 0x000fe2000d741270 */
[----:B------:R3:W-:Y:S04]  /*25380*/  @P3 STG.E.U8 desc[UR24][R76.64], R83 ;  /* 0x000000534c003986 */ /* 0x0007e8000c101118 */
[----:B------:R-:W5:Y:S01]  /*25390*/  LDL.LU R37, [R1+0xc50] ;  /* 0x000c500001257983 */ /* 0x000f620000300800 */
[----:B0-----:R-:W-:-:S05]  /*253a0*/  VIADD R73, R65, 0x6 ;  /* 0x0000000641497836 */ /* 0x001fca0000000000 */
[----:B----4-:R-:W-:Y:S01]  /*253b0*/  ISETP.GE.AND P3, PT, R73, UR6, PT ;  /* 0x0000000649007c0c */ /* 0x010fe2000bf66270 */
[----:B------:R-:W0:Y:S01]  /*253c0*/  LDCU UR6, c[0x0][0x398] ;  /* 0x00007300ff0677ac */ /* 0x000e220008000800 */
[----:B--2---:R-:W-:Y:S02]  /*253d0*/  F2FP.SATFINITE.E5M2.F32.PACK_AB_MERGE_C R73, R85, R84, RZ ;  /* 0x000000545549723e */ /* 0x004fe400048060ff */
[----:B---3--:R-:W-:-:S05]  /*253e0*/  F2FP.SATFINITE.E5M2.F32.PACK_AB_MERGE_C R76, R81, R80, RZ ;  /* 0x00000050514c723e */ /* 0x008fca00048060ff */
[----:B------:R-:W-:Y:S04]  /*253f0*/  @P4 STG.E.U8 desc[UR24][R74.64], R76 ;  /* 0x0000004c4a004986 */ /* 0x000fe8000c101118 */
[----:B------:R2:W-:Y:S04]  /*25400*/  @P5 STG.E.U8 desc[UR24][R38.64], R73 ;  /* 0x0000004926005986 */ /* 0x0005e8000c101118 */
[----:B------:R3:W-:Y:S04]  /*25410*/  @P2 STG.E.U8 desc[UR24][R92.64], R7 ;  /* 0x000000075c002986 */ /* 0x0007e8000c101118 */
[----:B--2---:R-:W2:Y:S04]  /*25420*/  LDL.LU.64 R38, [R1+0xc48] ;  /* 0x000c480001267983 */ /* 0x004ea80000300a00 */
[----:B---3--:R-:W3:Y:S04]  /*25430*/  LDL.LU R93, [R1+0xb30] ;  /* 0x000b3000015d7983 */ /* 0x008ee80000300800 */
[----:B------:R-:W4:Y:S04]  /*25440*/  LDL.LU R84, [R1+0x110] ;  /* 0x0001100001547983 */ /* 0x000f280000300800 */
[----:B------:R-:W4:Y:S01]  /*25450*/  LDL.LU R85, [R1+0x114] ;  /* 0x0001140001557983 */ /* 0x000f220000300800 */
[----:B------:R-:W-:-:S03]  /*25460*/  F2FP.SATFINITE.E5M2.F32.PACK_AB_MERGE_C R80, R63, R64, RZ ;  /* 0x000000403f50723e */ /* 0x000fc600048060ff */
[----:B------:R-:W2:Y:S04]  /*25470*/  LDL.LU R64, [R1+0x10] ;  /* 0x0000100001407983 */ /* 0x000ea80000300800 */
[----:B------:R-:W2:Y:S01]  /*25480*/  LDL.LU R63, [R1+0x14] ;  /* 0x00001400013f7983 */ /* 0x000ea20000300800 */
[----:B------:R-:W-:Y:S02]  /*25490*/  IADD3 R78, P4, PT, R4, R68, RZ ;  /* 0x00000044044e7210 */ /* 0x000fe40007f9e0ff */
[----:B------:R-:W-:Y:S02]  /*254a0*/  PRMT R83, R83, 0x9910, RZ ;  /* 0x0000991053537816 */ /* 0x000fe400000000ff */
[----:B------:R-:W-:Y:S01]  /*254b0*/  ISETP.LT.AND P5, PT, R66, UR32, !P0 ;  /* 0x0000002042007c0c */ /* 0x000fe2000c7a1270 */
[----:B------:R-:W-:Y:S01]  /*254c0*/  IMAD.X R79, R5, 0x1, R3, P4 ;  /* 0x00000001054f7824 */ /* 0x000fe200020e0603 */
[----:B------:R-:W-:Y:S01]  /*254d0*/  ISETP.GE.AND P4, PT, R6, UR4, PT ;  /* 0x0000000406007c0c */ /* 0x000fe2000bf86270 */
[----:B------:R-:W-:Y:S01]  /*254e0*/  IMAD.MOV.U32 R6, RZ, RZ, R83 ;  /* 0x000000ffff067224 */ /* 0x000fe200078e0053 */
[----:B------:R-:W-:Y:S01]  /*254f0*/  PRMT R76, R76, 0x9910, RZ ;  /* 0x000099104c4c7816 */ /* 0x000fe200000000ff */
[----:B------:R-:W1:Y:S03]  /*25500*/  LDCU UR4, c[0x0][0x39c] ;  /* 0x00007380ff0477ac */ /* 0x000e660008000800 */
[----:B------:R-:W-:-:S02]  /*25510*/  SHF.R.S32.HI R6, RZ, 0x8, R6 ;  /* 0x00000008ff067819 */ /* 0x000fc40000011406 */
[----:B0-----:R-:W-:Y:S01]  /*25520*/  ISETP.LT.AND P2, PT, R67, UR6, !P0 ;  /* 0x0000000643007c0c */ /* 0x001fe2000c741270 */
[----:B------:R-:W0:Y:S02]  /*25530*/  LDCU UR6, c[0x0][0x39c] ;  /* 0x00007380ff0677ac */ /* 0x000e240008000800 */
[----:B------:R1:W-:Y:S01]  /*25540*/  @P5 STG.E.U8 desc[UR24][R90.64], R6 ;  /* 0x000000065a005986 */ /* 0x0003e2000c101118 */
[----:B------:R-:W-:Y:S01]  /*25550*/  ISETP.LT.AND P5, PT, R62, UR9, !P0 ;  /* 0x000000093e007c0c */ /* 0x000fe2000c7a1270 */
[----:B------:R-:W0:Y:S01]  /*25560*/  LDCU UR9, c[0x0][0x398] ;  /* 0x00007300ff0977ac */ /* 0x000e220008000800 */
[----:B------:R-:W-:Y:S01]  /*25570*/  PRMT R73, R73, 0x9910, RZ ;  /* 0x0000991049497816 */ /* 0x000fe200000000ff */
[----:B-1----:R-:W-:-:S05]  /*25580*/  IMAD.MOV.U32 R6, RZ, RZ, R76 ;  /* 0x000000ffff067224 */ /* 0x002fca00078e004c */
[----:B------:R-:W-:-:S05]  /*25590*/  SHF.R.S32.HI R6, RZ, 0x8, R6 ;  /* 0x00000008ff067819 */ /* 0x000fca0000011406 */
[----:B------:R1:W-:Y:S01]  /*255a0*/  @P2 STG.E.U8 desc[UR24][R88.64], R6 ;  /* 0x0000000658002986 */ /* 0x0003e2000c101118 */
[----:B------:R-:W-:Y:S01]  /*255b0*/  ISETP.LT.AND P2, PT, R66, UR12, !P1 ;  /* 0x0000000c42007c0c */ /* 0x000fe2000cf41270 */
[----:B------:R-:W0:Y:S01]  /*255c0*/  LDCU UR12, c[0x0][0x398] ;  /* 0x00007300ff0c77ac */ /* 0x000e220008000800 */
[----:B-1----:R-:W-:-:S05]  /*255d0*/  SHF.R.S32.HI R6, RZ, 0x8, R73 ;  /* 0x00000008ff067819 */ /* 0x002fca0000011449 */
[----:B------:R2:W-:Y:S01]  /*255e0*/  @P5 STG.E.U8 desc[UR24][R86.64], R6 ;  /* 0x0000000656005986 */ /* 0x0005e2000c101118 */
[----:B------:R-:W-:Y:S02]  /*255f0*/  IADD3 R76, P5, PT, R4, R70, RZ ;  /* 0x00000046044c7210 */ /* 0x000fe40007fbe0ff */
[----:B------:R-:W-:-:S03]  /*25600*/  PRMT R7, R7, 0x9910, RZ ;  /* 0x0000991007077816 */ /* 0x000fc600000000ff */
[----:B------:R-:W-:Y:S01]  /*25610*/  IMAD.X R77, R5, 0x1, R69, P5 ;  /* 0x00000001054d7824 */ /* 0x000fe200028e0645 */
[----:B------:R-:W-:Y:S01]  /*25620*/  ISETP.LT.AND P5, PT, R67, UR14, !P1 ;  /* 0x0000000e43007c0c */ /* 0x000fe2000cfa1270 */
[----:B------:R-:W-:Y:S01]  /*25630*/  VIADD R4, R4, UR30 ;  /* 0x0000001e04047c36 */ /* 0x000fe20008000000 */
[----:B------:R-:W-:Y:S02]  /*25640*/  SHF.R.S32.HI R7, RZ, 0x8, R7 ;  /* 0x00000008ff077819 */ /* 0x000fe40000011407 */
[----:B------:R-:W-:Y:S02]  /*25650*/  F2FP.SATFINITE.E5M2.F32.PACK_AB_MERGE_C R8, R9, R8, RZ ;  /* 0x000000080908723e */ /* 0x000fe400048060ff */
[----:B---3--:R-:W-:Y:S01]  /*25660*/  ISETP.LT.AND P0, PT, R93, UR10, !P0 ;  /* 0x0000000a5d007c0c */ /* 0x008fe2000c701270 */
[----:B------:R-:W1:Y:S01]  /*25670*/  LDCU UR10, c[0x0][0x398] ;  /* 0x00007300ff0a77ac */ /* 0x000e620008000800 */
[----:B------:R-:W-:Y:S02]  /*25680*/  SHF.R.S32.HI R73, RZ, 0x1f, R4 ;  /* 0x0000001fff497819 */ /* 0x000fe40000011404 */
[----:B--2---:R-:W-:-:S09]  /*25690*/  F2FP.SATFINITE.E5M2.F32.PACK_AB_MERGE_C R6, R63, R64, RZ ;  /* 0x000000403f06723e */ /* 0x004fd200048060ff */
[----:B------:R4:W-:Y:S01]  /*256a0*/  @P0 STG.E.U8 desc[UR24][R40.64], R7 ;  /* 0x0000000728000986 */ /* 0x0009e2000c101118 */
[----:B------:R-:W-:Y:S01]  /*256b0*/  IADD3 R74, P0, PT, R4, R0, RZ ;  /* 0x00000000044a7210 */ /* 0x000fe20007f1e0ff */
[----:B------:R-:W-:Y:S01]  /*256c0*/  VIADD R5, R65, 0x8 ;  /* 0x0000000841057836 */ /* 0x000fe20000000000 */
[----:B------:R-:W2:Y:S01]  /*256d0*/  LDCU UR14, c[0x0][0x398] ;  /* 0x00007300ff0e77ac */ /* 0x000ea20008000800 */
[----:B------:R3:W-:Y:S02]  /*256e0*/  @P2 STG.E.U8 desc[UR24][R42.64], R80 ;  /* 0x000000502a002986 */ /* 0x0007e4000c101118 */
[----:B------:R-:W-:Y:S01]  /*256f0*/  IMAD.X R75, R73, 0x1, R72, P0 ;  /* 0x00000001494b7824 */ /* 0x000fe200000e0648 */
[----:B----4-:R-:W-:Y:S01]  /*25700*/  F2FP.SATFINITE.E5M2.F32.PACK_AB_MERGE_C R7, R85, R84, RZ ;  /* 0x000000545507723e */ /* 0x010fe200048060ff */
[----:B------:R-:W4:Y:S01]  /*25710*/  LDL.LU.64 R40, [R1+0xc40] ;  /* 0x000c400001287983 */ /* 0x000f220000300a00 */
[----:B0-----:R-:W-:Y:S01]  /*25720*/  ISETP.LT.AND P0, PT, R62, UR9, !P1 ;  /* 0x000000093e007c0c */ /* 0x001fe2000cf01270 */
[----:B------:R-:W0:Y:S02]  /*25730*/  LDCU UR9, c[0x0][0x398] ;  /* 0x00007300ff0977ac */ /* 0x000e240008000800 */
[----:B---3--:R-:W3:Y:S01]  /*25740*/  LDL.LU.64 R42, [R1+0xc38] ;  /* 0x000c3800012a7983 */ /* 0x008ee20000300a00 */
[----:B-1----:R-:W-:Y:S01]  /*25750*/  ISETP.LT.AND P1, PT, R93, UR10, !P1 ;  /* 0x0000000a5d007c0c */ /* 0x002fe2000cf21270 */
[----:B------:R-:W1:Y:S02]  /*25760*/  LDCU UR10, c[0x0][0x398] ;  /* 0x00007300ff0a77ac */ /* 0x000e640008000800 */
[----:B------:R-:W3:Y:S04]  /*25770*/  LDL.LU R82, [R1+0x218] ;  /* 0x0002180001527983 */ /* 0x000ee80000300800 */
[----:B------:R-:W3:Y:S04]  /*25780*/  LDL.LU R81, [R1+0x21c] ;  /* 0x00021c0001517983 */ /* 0x000ee80000300800 */
[----:B------:R0:W-:Y:S04]  /*25790*/  @P5 STG.E.U8 desc[UR24][R44.64], R7 ;  /* 0x000000072c005986 */ /* 0x0001e8000c101118 */
[----:B0-----:R-:W4:Y:S04]  /*257a0*/  LDL.LU.64 R44, [R1+0xc30] ;  /* 0x000c3000012c7983 */ /* 0x001f280000300a00 */
[----:B------:R-:W4:Y:S04]  /*257b0*/  LDL.LU R84, [R1+0x118] ;  /* 0x0001180001547983 */ /* 0x000f280000300800 */
[----:B------:R-:W4:Y:S04]  /*257c0*/  LDL.LU R85, [R1+0x11c] ;  /* 0x00011c0001557983 */ /* 0x000f280000300800 */
[----:B------:R0:W-:Y:S04]  /*257d0*/  @P0 STG.E.U8 desc[UR24][R46.64], R6 ;  /* 0x000000062e000986 */ /* 0x0001e8000c101118 */
[----:B------:R1:W-:Y:S04]  /*257e0*/  @P1 STG.E.U8 desc[UR24][R48.64], R8 ;  /* 0x0000000830001986 */ /* 0x0003e8000c101118 */
[----:B0-----:R-:W5:Y:S04]  /*257f0*/  LDL.LU.64 R46, [R1+0xc28] ;  /* 0x000c2800012e7983 */ /* 0x001f680000300a00 */
[----:B-1----:R-:W5:Y:S04]  /*25800*/  LDL.LU.64 R48, [R1+0xc20] ;  /* 0x000c200001307983 */ /* 0x002f680000300a00 */
[----:B------:R-:W5:Y:S04]  /*25810*/  LDL.LU R64, [R1+0x18] ;  /* 0x0000180001407983 */ /* 0x000f680000300800 */
[----:B------:R-:W5:Y:S01]  /*25820*/  LDL.LU R63, [R1+0x1c] ;  /* 0x00001c00013f7983 */ /* 0x000f620000300800 */
[----:B------:R-:W-:Y:S01]  /*25830*/  ISETP.GE.AND P2, PT, R5, UR4, PT ;  /* 0x0000000405007c0c */ /* 0x000fe2000bf46270 */
[----:B------:R-:W-:Y:S01]  /*25840*/  VIADD R5, R65, 0x9 ;  /* 0x0000000941057836 */ /* 0x000fe20000000000 */
[----:B------:R-:W-:Y:S01]  /*25850*/  PRMT R9, R80, 0x9910, RZ ;  /* 0x0000991050097816 */ /* 0x000fe200000000ff */
[----:B------:R-:W0:Y:S01]  /*25860*/  LDCU UR4, c[0x0][0x39c] ;  /* 0x00007380ff0477ac */ /* 0x000e220008000800 */
[----:B------:R-:W-:-:S02]  /*25870*/  ISETP.LT.AND P5, PT, R66, UR12, !P6 ;  /* 0x0000000c42007c0c */ /* 0x000fc4000f7a1270 */
[----:B------:R-:W-:Y:S01]  /*25880*/  ISETP.GE.AND P0, PT, R5, UR6, PT ;  /* 0x0000000605007c0c */ /* 0x000fe2000bf06270 */
[----:B------:R-:W-:Y:S01]  /*25890*/  IMAD.MOV.U32 R5, RZ, RZ, R9 ;  /* 0x000000ffff057224 */ /* 0x000fe200078e0009 */
[----:B------:R-:W-:Y:S01]  /*258a0*/  PRMT R7, R7, 0x9910, RZ ;  /* 0x0000991007077816 */ /* 0x000fe200000000ff */
[----:B------:R-:W1:Y:S03]  /*258b0*/  LDCU UR6, c[0x0][0x398] ;  /* 0x00007300ff0677ac */ /* 0x000e660008000800 */
[----:B------:R-:W-:Y:S01]  /*258c0*/  SHF.R.S32.HI R5, RZ, 0x8, R5 ;  /* 0x00000008ff057819 */ /* 0x000fe20000011405 */
[----:B------:R-:W0:Y:S01]  /*258d0*/  LDCU UR12, c[0x0][0x398] ;  /* 0x00007300ff0c77ac */ /* 0x000e220008000800 */
[----:B--2---:R-:W-:-:S03]  /*258e0*/  ISETP.LT.AND P1, PT, R67, UR14, !P6 ;  /* 0x0000000e43007c0c */ /* 0x004fc6000f721270 */
[----:B------:R2:W-:Y:S01]  /*258f0*/  @P5 STG.E.U8 desc[UR24][R50.64], R5 ;  /* 0x0000000532005986 */ /* 0x0005e2000c101118 */
[----:B------:R-:W-:Y:S01]  /*25900*/  ISETP.LT.AND P5, PT, R62, UR9, !P6 ;  /* 0x000000093e007c0c */ /* 0x000fe2000f7a1270 */
[----:B------:R-:W0:Y:S01]  /*25910*/  LDCU UR9, c[0x0][0x398] ;  /* 0x00007300ff0977ac */ /* 0x000e220008000800 */
[----:B------:R-:W-:Y:S01]  /*25920*/  PRMT R8, R8, 0x9910, RZ ;  /* 0x0000991008087816 */ /* 0x000fe200000000ff */
[----:B------:R-:W0:Y:S01]  /*25930*/  LDCU UR14, c[0x0][0x398] ;  /* 0x00007300ff0e77ac */ /* 0x000e220008000800 */
[----:B--2---:R-:W-:Y:S01]  /*25940*/  IMAD.MOV.U32 R5, RZ, RZ, R7 ;  /* 0x000000ffff057224 */ /* 0x004fe200078e0007 */
[----:B------:R-:W-:Y:S01]  /*25950*/  PRMT R7, R6, 0x9910, RZ ;  /* 0x0000991006077816 */ /* 0x000fe200000000ff */
[----:B------:R-:W2:Y:S03]  /*25960*/  LDL.LU.64 R50, [R1+0xc18] ;  /* 0x000c180001327983 */ /* 0x000ea60000300a00 */
[----:B------:R-:W-:Y:S01]  /*25970*/  SHF.R.S32.HI R6, RZ, 0x8, R5 ;  /* 0x00000008ff067819 */ /* 0x000fe20000011405 */
[----:B------:R-:W-:Y:S01]  /*25980*/  IMAD.MOV.U32 R5, RZ, RZ, R7 ;  /* 0x000000ffff057224 */ /* 0x000fe200078e0007 */
[----:B------:R-:W-:Y:S01]  /*25990*/  ISETP.LT.AND P6, PT, R93, UR10, !P6 ;  /* 0x0000000a5d007c0c */ /* 0x000fe2000f7c1270 */
[----:B------:R-:W3:Y:S03]  /*259a0*/  LDCU UR10, c[0x0][0x398] ;  /* 0x00007300ff0a77ac */ /* 0x000ee60008000800 */
[----:B------:R-:W-:Y:S01]  /*259b0*/  SHF.R.S32.HI R5, RZ, 0x8, R5 ;  /* 0x00000008ff057819 */ /* 0x000fe20000011405 */
[----:B------:R0:W-:Y:S01]  /*259c0*/  @P1 STG.E.U8 desc[UR24][R52.64], R6 ;  /* 0x0000000634001986 */ /* 0x0001e2000c101118 */
[----:B-1----:R-:W-:Y:S01]  /*259d0*/  ISETP.LT.AND P1, PT, R66, UR6, !P3 ;  /* 0x0000000642007c0c */ /* 0x002fe2000df21270 */
[----:B------:R-:W1:Y:S02]  /*259e0*/  LDCU UR6, c[0x0][0x398] ;  /* 0x00007300ff0677ac */ /* 0x000e640008000800 */
[----:B------:R1:W-:Y:S01]  /*259f0*/  @P5 STG.E.U8 desc[UR24][R54.64], R5 ;  /* 0x0000000536005986 */ /* 0x0003e2000c101118 */
[----:B0-----:R-:W-:Y:S01]  /*25a00*/  ISETP.LT.AND P5, PT, R67, UR12, !P3 ;  /* 0x0000000c43007c0c */ /* 0x001fe2000dfa1270 */
[----:B------:R-:W0:Y:S01]  /*25a10*/  LDCU UR12, c[0x0][0x398] ;  /* 0x00007300ff0c77ac */ /* 0x000e220008000800 */
[----:B------:R-:W-:Y:S01]  /*25a20*/  IMAD.MOV.U32 R6, RZ, RZ, R8 ;  /* 0x000000ffff067224 */ /* 0x000fe200078e0008 */
[----:B------:R-:W2:Y:S04]  /*25a30*/  LDL.LU.64 R52, [R1+0xc10] ;  /* 0x000c100001347983 */ /* 0x000ea80000300a00 */
[----:B-1----:R-:W-:Y:S01]  /*25a40*/  SHF.R.S32.HI R5, RZ, 0x8, R6 ;  /* 0x00000008ff057819 */ /* 0x002fe20000011406 */
[----:B------:R-:W2:Y:S04]  /*25a50*/  LDL.LU.64 R54, [R1+0xc08] ;  /* 0x000c080001367983 */ /* 0x000ea80000300a00 */
[----:B------:R1:W-:Y:S04]  /*25a60*/  @P6 STG.E.U8 desc[UR24][R56.64], R5 ;  /* 0x0000000538006986 */ /* 0x0003e8000c101118 */
[----:B-1----:R-:W2:Y:S01]  /*25a70*/  LDL.LU.64 R56, [R1+0xc00] ;  /* 0x000c000001387983 */ /* 0x002ea20000300a00 */
[----:B---3--:R-:W-:-:S05]  /*25a80*/  F2FP.SATFINITE.E5M2.F32.PACK_AB_MERGE_C R9, R81, R82, RZ ;  /* 0x000000525109723e */ /* 0x008fca00048060ff */
[----:B------:R1:W-:Y:S04]  /*25a90*/  @P1 STG.E.U8 desc[UR24][R58.64], R9 ;  /* 0x000000093a001986 */ /* 0x0003e8000c101118 */
[----:B-1----:R-:W3:Y:S01]  /*25aa0*/  LDL.LU.64 R58, [R1+0xbf8] ;  /* 0x000bf800013a7983 */ /* 0x002ee20000300a00 */
[----:B----4-:R-:W-:-:S05]  /*25ab0*/  F2FP.SATFINITE.E5M2.F32.PACK_AB_MERGE_C R8, R85, R84, RZ ;  /* 0x000000545508723e */ /* 0x010fca00048060ff */
[----:B------:R1:W-:Y:S04]  /*25ac0*/  @P5 STG.E.U8 desc[UR24][R60.64], R8 ;  /* 0x000000083c005986 */ /* 0x0003e8000c101118 */
[----:B-1----:R-:W4:Y:S04]  /*25ad0*/  LDL.LU.64 R60, [R1+0xbf0] ;  /* 0x000bf000013c7983 */ /* 0x002f280000300a00 */
[----:B------:R-:W2:Y:S04]  /*25ae0*/  LDL.LU R83, [R1+0x220] ;  /* 0x0002200001537983 */ /* 0x000ea80000300800 */
[----:B------:R-:W2:Y:S01]  /*25af0*/  LDL.LU R82, [R1+0x224] ;  /* 0x0002240001527983 */ /* 0x000ea20000300800 */
[----:B-----5:R-:W-:-:S03]  /*25b00*/  F2FP.SATFINITE.E5M2.F32.PACK_AB_MERGE_C R80, R63, R64, RZ ;  /* 0x000000403f50723e */ /* 0x020fc600048060ff */
[----:B------:R-:W5:Y:S04]  /*25b10*/  LDL.LU R84, [R1+0x120] ;  /* 0x0001200001547983 */ /* 0x000f680000300800 */
[----:B------:R-:W5:Y:S04]  /*25b20*/  LDL.LU R85, [R1+0x124] ;  /* 0x0001240001557983 */ /* 0x000f680000300800 */
[----:B------:R-:W3:Y:S04]  /*25b30*/  LDL.LU R64, [R1+0x20] ;  /* 0x0000200001407983 */ /* 0x000ee80000300800 */
[----:B------:R-:W3:Y:S01]  /*25b40*/  LDL.LU R63, [R1+0x24] ;  /* 0x00002400013f7983 */ /* 0x000ee20000300800 */
[----:B------:R-:W-:Y:S01]  /*25b50*/  ISETP.LT.AND P6, PT, R62, UR9, !P3 ;  /* 0x000000093e007c0c */ /* 0x000fe2000dfc1270 */
[----:B------:R-:W1:Y:S01]  /*25b60*/  LDCU UR9, c[0x0][0x398] ;  /* 0x00007300ff0977ac */ /* 0x000e620008000800 */
[----:B------:R-:W-:Y:S01]  /*25b70*/  IADD3 R6, P5, PT, R4, R2, RZ ;  /* 0x0000000204067210 */ /* 0x000fe20007fbe0ff */
[----:B------:R-:W-:Y:S01]  /*25b80*/  VIADD R5, R65, 0xa ;  /* 0x0000000a41057836 */ /* 0x000fe20000000000 */
[----:B------:R-:W-:-:S02]  /*25b90*/  PRMT R9, R9, 0x9910, RZ ;  /* 0x0000991009097816 */ /* 0x000fc400000000ff */
[----:B------:R-:W-:Y:S01]  /*25ba0*/  ISETP.LT.AND P3, PT, R93, UR6, !P3 ;  /* 0x000000065d007c0c */ /* 0x000fe2000df61270 */
[----:B------:R-:W-:Y:S01]  /*25bb0*/  IMAD.X R7, R73, 0x1, R71, P5 ;  /* 0x0000000149077824 */ /* 0x000fe200028e0647 */
[----:B------:R-:W-:Y:S01]  /*25bc0*/  ISETP.LT.AND P5, PT, R66, UR10, !P4 ;  /* 0x0000000a42007c0c */ /* 0x000fe2000e7a1270 */
[----:B------:R-:W0:Y:S01]  /*25bd0*/  LDCU UR10, c[0x0][0x398] ;  /* 0x00007300ff0a77ac */ /* 0x000e220008000800 */
[----:B------:R-:W-:-:S03]  /*25be0*/  ISETP.GE.AND P1, PT, R5, UR4, PT ;  /* 0x0000000405007c0c */ /* 0x000fc6000bf26270 */
[----:B------:R-:W-:Y:S01]  /*25bf0*/  @P6 STG.E.U8 desc[UR24][R78.64], R80 ;  /* 0x000000504e006986 */ /* 0x000fe2000c101118 */
[----:B------:R-:W-:Y:S01]  /*25c00*/  PRMT R5, R8, 0x9910, RZ ;  /* 0x0000991008057816 */ /* 0x000fe200000000ff */
[----:B------:R-:W-:Y:S01]  /*25c10*/  IMAD.MOV.U32 R8, RZ, RZ, R9 ;  /* 0x000000ffff087224 */ /* 0x000fe200078e0009 */
[----:B------:R-:W-:Y:S01]  /*25c20*/  F2FP.SATFINITE.E5M2.F32.PACK_AB_MERGE_C R81, R11, R10, RZ ;  /* 0x0000000a0b51723e */ /* 0x000fe200048060ff */
[----:B------:R-:W0:Y:S01]  /*25c30*/  LDCU UR4, c[0x0][0x39c] ;  /* 0x00007380ff0477ac */ /* 0x000e220008000800 */
[----:B-1----:R-:W-:Y:S02]  /*25c40*/  ISETP.LT.AND P6, PT, R67, UR9, !P4 ;  /* 0x0000000943007c0c */ /* 0x002fe4000e7c1270 */
[----:B------:R-:W-:Y:S01]  /*25c50*/  SHF.R.S32.HI R8, RZ, 0x8, R8 ;  /* 0x00000008ff087819 */ /* 0x000fe20000011408 */
[----:B------:R-:W1:Y:S01]  /*25c60*/  LDCU UR6, c[0x0][0x39c] ;  /* 0x00007380ff0677ac */ /* 0x000e620008000800 */
[----:B------:R-:W-:Y:S01]  /*25c70*/  SHF.R.S32.HI R5, RZ, 0x8, R5 ;  /* 0x00000008ff057819 */ /* 0x000fe20000011405 */
[----:B------:R-:W-:Y:S01]  /*25c80*/  @P3 STG.E.U8 desc[UR24][R76.64], R81 ;  /* 0x000000514c003986 */ /* 0x000fe2000c101118 */
[----:B------:R-:W0:Y:S03]  /*25c90*/  LDCU UR9, c[0x0][0x398] ;  /* 0x00007300ff0977ac */ /* 0x000e260008000800 */
[----:B------:R1:W-:Y:S04]  /*25ca0*/  @P5 STG.E.U8 desc[UR24][R74.64], R8 ;  /* 0x000000084a005986 */ /* 0x0003e8000c101118 */
[----:B------:R0:W-:Y:S01]  /*25cb0*/  @P6 STG.E.U8 desc[UR24][R6.64], R5 ;  /* 0x0000000506006986 */ /* 0x0001e2000c101118 */
[C---:B-1----:R-:W-:Y:S01]  /*25cc0*/  IADD3 R74, P3, PT, R4.reuse, R68, RZ ;  /* 0x00000044044a7210 */ /* 0x042fe20007f7e0ff */
[C---:B0-----:R-:W-:Y:S01]  /*25cd0*/  VIADD R5, R4.reuse, UR30 ;  /* 0x0000001e04057c36 */ /* 0x041fe20008000000 */
[----:B------:R-:W-:-:S03]  /*25ce0*/  IADD3 R8, P5, PT, R4, R70, RZ ;  /* 0x0000004604087210 */ /* 0x000fc60007fbe0ff */
[----:B------:R-:W-:Y:S01]  /*25cf0*/  IMAD.X R75, R73, 0x1, R3, P3 ;  /* 0x00000001494b7824 */ /* 0x000fe200018e0603 */
[----:B------:R-:W-:Y:S02]  /*25d00*/  SHF.R.S32.HI R4, RZ, 0x1f, R5 ;  /* 0x0000001fff047819 */ /* 0x000fe40000011405 */
[----:B------:R-:W-:Y:S01]  /*25d10*/  IADD3 R6, P3, PT, R5, R0, RZ ;  /* 0x0000000005067210 */ /* 0x000fe20007f7e0ff */
[----:B------:R-:W-:Y:S01]  /*25d20*/  IMAD.X R9, R73, 0x1, R69, P5 ;  /* 0x0000000149097824 */ /* 0x000fe200028e0645 */
[----:B------:R-:W-:-:S03]  /*25d30*/  IADD3 R10, P5, PT, R5, R2, RZ ;  /* 0x00000002050a7210 */ /* 0x000fc60007fbe0ff */
[C---:B------:R-:W-:Y:S01]  /*25d40*/  IMAD.X R7, R4.reuse, 0x1, R72, P3 ;  /* 0x0000000104077824 */ /* 0x040fe200018e0648 */
[----:B------:R-:W-:Y:S01]  /*25d50*/  IADD3 R76, P3, PT, R5, R68, RZ ;  /* 0x00000044054c7210 */ /* 0x000fe20007f7e0ff */
[----:B------:R-:W-:Y:S01]  /*25d60*/  IMAD.X R11, R4, 0x1, R71, P5 ;  /* 0x00000001040b7824 */ /* 0x000fe200028e0647 */
[----:B------:R-:W-:-:S03]  /*25d70*/  PRMT R81, R81, 0x9910, RZ ;  /* 0x0000991051517816 */ /* 0x000fc600000000ff */
[----:B------:R-:W-:Y:S01]  /*25d80*/  IMAD.X R77, R4, 0x1, R3, P3 ;  /* 0x00000001044d7824 */ /* 0x000fe200018e0603 */
[----:B------:R-:W-:Y:S02]  /*25d90*/  IADD3 R78, P3, PT, R5, R70, RZ ;  /* 0x00000046054e7210 */ /* 0x000fe40007f7e0ff */
[----:B------:R-:W-:Y:S02]  /*25da0*/  ISETP.LT.AND P5, PT, R62, UR10, !P4 ;  /* 0x0000000a3e007c0c */ /* 0x000fe4000e7a1270 */
[----:B------:R-:W-:Y:S01]  /*25db0*/  PRMT R80, R80, 0x9910, RZ ;  /* 0x0000991050507816 */ /* 0x000fe200000000ff */
[----:B------:R-:W-:Y:S01]  /*25dc0*/  IMAD.X R79, R4, 0x1, R69, P3 ;  /* 0x00000001044f7824 */ /* 0x000fe200018e0645 */
[----:B------:R-:W-:Y:S01]  /*25dd0*/  ISETP.LT.AND P4, PT, R93, UR9, !P4 ;  /* 0x000000095d007c0c */ /* 0x000fe2000e781270 */
[----:B------:R-:W-:Y:S01]  /*25de0*/  IMAD.MOV.U32 R4, RZ, RZ, R81 ;  /* 0x000000ffff047224 */ /* 0x000fe200078e0051 */
[----:B------:R-:W-:Y:S01]  /*25df0*/  ISETP.LT.AND P6, PT, R66, UR12, !P2 ;  /* 0x0000000c42007c0c */ /* 0x000fe2000d7c1270 */
[----:B------:R-:W-:Y:S01]  /*25e00*/  VIADD R73, R65, 0xb ;  /* 0x0000000b41497836 */ /* 0x000fe20000000000 */
[----:B------:R-:W-:Y:S01]  /*25e10*/  SHF.R.S32.HI R80, RZ, 0x8, R80 ;  /* 0x00000008ff507819 */ /* 0x000fe20000011450 */
[----:B------:R-:W0:Y:S01]  /*25e20*/  LDCU UR9, c[0x0][0x398] ;  /* 0x00007300ff0977ac */ /* 0x000e220008000800 */
[----:B------:R-:W-:-:S02]  /*25e30*/  SHF.R.S32.HI R4, RZ, 0x8, R4 ;  /* 0x00000008ff047819 */ /* 0x000fc40000011404 */
[----:B------:R-:W-:Y:S01]  /*25e40*/  ISETP.GE.AND P3, PT, R73, UR4, PT ;  /* 0x0000000449007c0c */ /* 0x000fe2000bf66270 */
[----:B------:R-:W-:Y:S01]  /*25e50*/  @P5 STG.E.U8 desc[UR24][R74.64], R80 ;  /* 0x000000504a005986 */ /* 0x000fe2000c101118 */
[----:B------:R-:W1:Y:S03]  /*25e60*/  LDCU UR10, c[0x0][0x398] ;  /* 0x00007300ff0a77ac */ /* 0x000e660008000800 */
[----:B------:R0:W-:Y:S01]  /*25e70*/  @P4 STG.E.U8 desc[UR24][R8.64], R4 ;  /* 0x0000000408004986 */ /* 0x0001e2000c101118 */
[----:B------:R-:W1:Y:S01]  /*25e80*/  LDCU UR12, c[0x0][0x398] ;  /* 0x00007300ff0c77ac */ /* 0x000e620008000800 */
[----:B------:R-:W-:Y:S01]  /*25e90*/  VIADD R5, R5, UR30 ;  /* 0x0000001e05057c36 */ /* 0x000fe20008000000 */
[----:B------:R-:W1:Y:S01]  /*25ea0*/  LDCU UR4, c[0x0][0x39c] ;  /* 0x00007380ff0477ac */ /* 0x000e620008000800 */
[----:B0-----:R-:W-:Y:S01]  /*25eb0*/  VIADD R4, R65, 0xc ;  /* 0x0000000c41047836 */ /* 0x001fe20000000000 */
[----:B--2---:R-:W-:-:S02]  /*25ec0*/  F2FP.SATFINITE.E5M2.F32.PACK_AB_MERGE_C R73, R82, R83, RZ ;  /* 0x000000535249723e */ /* 0x004fc400048060ff */
[----:B------:R-:W2:Y:S04]  /*25ed0*/  LDL.LU R83, [R1+0x228] ;  /* 0x0002280001537983 */ /* 0x000ea80000300800 */
[----:B------:R0:W-:Y:S01]  /*25ee0*/  @P6 STG.E.U8 desc[UR24][R6.64], R73 ;  /* 0x0000004906006986 */ /* 0x0001e2000c101118 */
[----:B------:R-:W-:Y:S01]  /*25ef0*/  ISETP.GE.AND P6, PT, R4, UR6, PT ;  /* 0x0000000604007c0c */ /* 0x000fe2000bfc6270 */
[----:B------:R-:W0:Y:S01]  /*25f00*/  LDCU UR6, c[0x0][0x39c] ;  /* 0x00007380ff0677ac */ /* 0x000e220008000800 */
[----:B-----5:R-:W-:Y:S01]  /*25f10*/  F2FP.SATFINITE.E5M2.F32.PACK_AB_MERGE_C R4, R85, R84, RZ ;  /* 0x000000545504723e */ /* 0x020fe200048060ff */
[----:B------:R-:W2:Y:S04]  /*25f20*/  LDL.LU R82, [R1+0x22c] ;  /* 0x00022c0001527983 */ /* 0x000ea80000300800 */
[----:B------:R-:W5:Y:S01]  /*25f30*/  LDL.LU R84, [R1+0x128] ;  /* 0x0001280001547983 */ /* 0x000f620000300800 */
[----:B---3--:R-:W-:-:S03]  /*25f40*/  F2FP.SATFINITE.E5M2.F32.PACK_AB_MERGE_C R74, R63, R64, RZ ;  /* 0x000000403f4a723e */ /* 0x008fc600048060ff */
[----:B------:R-:W5:Y:S04]  /*25f50*/  LDL.LU R85, [R1+0x12c] ;  /* 0x00012c0001557983 */ /* 0x000f680000300800 */
[----:B------:R-:W3:Y:S04]  /*25f60*/  LDL.LU R64, [R1+0x28] ;  /* 0x0000280001407983 */ /* 0x000ee80000300800 */
[----:B------:R-:W3:Y:S01]  /*25f70*/  LDL.LU R63, [R1+0x2c] ;  /* 0x00002c00013f7983 */ /* 0x000ee20000300800 */
[----:B------:R-:W-:Y:S01]  /*25f80*/  ISETP.LT.AND P5, PT, R67, UR14, !P2 ;  /* 0x0000000e43007c0c */ /* 0x000fe2000d7a1270 */
[----:B------:R-:W1:Y:S01]  /*25f90*/  LDCU UR14, c[0x0][0x398] ;  /* 0x00007300ff0e77ac */ /* 0x000e620008000800 */
[----:B------:R-:W-:-:S02]  /*25fa0*/  ISETP.LT.AND P4, PT, R62, UR16, !P2 ;  /* 0x000000103e007c0c */ /* 0x000fc4000d781270 */
[----:B------:R-:W-:Y:S01]  /*25fb0*/  ISETP.LT.AND P2, PT, R93, UR9, !P2 ;  /* 0x000000095d007c0c */ /* 0x000fe2000d741270 */
[----:B------:R-:W1:Y:S01]  /*25fc0*/  LDCU UR9, c[0x0][0x398] ;  /* 0x00007300ff0977ac */ /* 0x000e620008000800 */
[----:B------:R-:W1:Y:S07]  /*25fd0*/  LDCU UR16, c[0x0][0x398] ;  /* 0x00007300ff1077ac */ /* 0x000e6e0008000800 */
[----:B------:R1:W-:Y:S01]  /*25fe0*/  @P5 STG.E.U8 desc[UR24][R10.64], R4 ;  /* 0x000000040a005986 */ /* 0x0003e2000c101118 */
[----:B------:R-:W-:-:S03]  /*25ff0*/  IADD3 R8, P5, PT, R5, R0, RZ ;  /* 0x0000000005087210 */ /* 0x000fc60007fbe0ff */
[----:B------:R4:W-:Y:S01]  /*26000*/  @P4 STG.E.U8 desc[UR24][R76.64], R74 ;  /* 0x0000004a4c004986 */ /* 0x0009e2000c101118 */
[----:B0-----:R-:W-:Y:S02]  /*26010*/  IADD3 R6, P4, PT, R5, R2, RZ ;  /* 0x0000000205067210 */ /* 0x001fe40007f9e0ff */
[----:B-1----:R-:W-:-:S05]  /*26020*/  SHF.R.S32.HI R11, RZ, 0x1f, R5 ;  /* 0x0000001fff0b7819 */ /* 0x002fca0000011405 */
[C---:B------:R-:W-:Y:S01]  /*26030*/  IMAD.X R7, R11.reuse, 0x1, R71, P4 ;  /* 0x000000010b077824 */ /* 0x040fe200020e0647 */
[----:B------:R-:W-:Y:S01]  /*26040*/  ISETP.LT.AND P4, PT, R66, UR10, !P0 ;  /* 0x0000000a42007c0c */ /* 0x000fe2000c781270 */
[----:B------:R-:W-:Y:S01]  /*26050*/  IMAD.X R9, R11, 0x1, R72, P5 ;  /* 0x000000010b097824 */ /* 0x000fe200028e0648 */
[----:B------:R-:W-:Y:S01]  /*26060*/  ISETP.LT.AND P5, PT, R67, UR12, !P0 ;  /* 0x0000000c43007c0c */ /* 0x000fe2000c7a1270 */
[----:B------:R-:W0:Y:S01]  /*26070*/  LDCU UR10, c[0x0][0x398] ;  /* 0x00007300ff0a77ac */ /* 0x000e220008000800 */
[----:B------:R-:W-:Y:S02]  /*26080*/  PRMT R10, R73, 0x9910, RZ ;  /* 0x00009910490a7816 */ /* 0x000fe400000000ff */
[----:B------:R-:W-:Y:S01]  /*26090*/  PRMT R4, R4, 0x9910, RZ ;  /* 0x0000991004047816 */ /* 0x000fe200000000ff */
[----:B------:R-:W1:Y:S01]  /*260a0*/  LDCU UR12, c[0x0][0x398] ;  /* 0x00007300ff0c77ac */ /* 0x000e620008000800 */
[----:B------:R-:W-:Y:S02]  /*260b0*/  F2FP.SATFINITE.E5M2.F32.PACK_AB_MERGE_C R73, R13, R12, RZ ;  /* 0x0000000c0d49723e */ /* 0x000fe400048060ff */
[----:B------:R-:W-:-:S02]  /*260c0*/  SHF.R.S32.HI R10, RZ, 0x8, R10 ;  /* 0x00000008ff0a7819 */ /* 0x000fc4000001140a */
[----:B------:R-:W-:Y:S01]  /*260d0*/  SHF.R.S32.HI R4, RZ, 0x8, R4 ;  /* 0x00000008ff047819 */ /* 0x000fe20000011404 */
[----:B------:R-:W-:Y:S01]  /*260e0*/  @P2 STG.E.U8 desc[UR24][R78.64], R73 ;  /* 0x000000494e002986 */ /* 0x000fe2000c101118 */
[----:B----4-:R-:W-:-:S03]  /*260f0*/  IADD3 R76, P2, PT, R5, R68, RZ ;  /* 0x00000044054c7210 */ /* 0x010fc60007f5e0ff */
[----:B------:R-:W-:Y:S04]  /*26100*/  @P4 STG.E.U8 desc[UR24][R8.64], R10 ;  /* 0x0000000a08004986 */ /* 0x000fe8000c101118 */
[----:B------:R4:W-:Y:S01]  /*26110*/  @P5 STG.E.U8 desc[UR24][R6.64], R4 ;  /* 0x0000000406005986 */ /* 0x0009e2000c101118 */
[----:B------:R-:W-:Y:S01]  /*26120*/  IADD3 R12, P4, PT, R5, R70, RZ ;  /* 0x00000046050c7210 */ /* 0x000fe20007f9e0ff */
[----:B------:R-:W-:Y:S02]  /*26130*/  IMAD.X R77, R11, 0x1, R3, P2 ;  /* 0x000000010b4d7824 */ /* 0x000fe400010e0603 */
[----:B----4-:R-:W-:-:S05]  /*26140*/  VIADD R4, R5, UR30 ;  /* 0x0000001e05047c36 */ /* 0x010fca0008000000 */
[----:B------:R-:W-:Y:S02]  /*26150*/  SHF.R.S32.HI R5, RZ, 0x1f, R4 ;  /* 0x0000001fff057819 */ /* 0x000fe40000011404 */
[C---:B------:R-:W-:Y:S02]  /*26160*/  IADD3 R10, P2, PT, R4.reuse, R0, RZ ;  /* 0x00000000040a7210 */ /* 0x040fe40007f5e0ff */
[----:B------:R-:W-:Y:S01]  /*26170*/  IADD3 R8, P5, PT, R4, R2, RZ ;  /* 0x0000000204087210 */ /* 0x000fe20007fbe0ff */
[----:B------:R-:W-:Y:S01]  /*26180*/  IMAD.X R13, R11, 0x1, R69, P4 ;  /* 0x000000010b0d7824 */ /* 0x000fe200020e0645 */
[----:B------:R-:W-:Y:S01]  /*26190*/  ISETP.LT.AND P4, PT, R62, UR9, !P0 ;  /* 0x000000093e007c0c */ /* 0x000fe2000c781270 */
[----:B------:R-:W-:Y:S01]  /*261a0*/  IMAD.X R11, R5, 0x1, R72, P2 ;  /* 0x00000001050b7824 */ /* 0x000fe200010e0648 */
[----:B0-----:R-:W-:Y:S01]  /*261b0*/  ISETP.LT.AND P2, PT, R93, UR10, !P0 ;  /* 0x0000000a5d007c0c */ /* 0x001fe2000c741270 */
[----:B------:R-:W-:Y:S01]  /*261c0*/  IMAD.X R9, R5, 0x1, R71, P5 ;  /* 0x0000000105097824 */ /* 0x000fe200028e0647 */
[----:B------:R-:W-:Y:S01]  /*261d0*/  PRMT R78, R74, 0x9910, RZ ;  /* 0x000099104a4e7816 */ /* 0x000fe200000000ff */
[----:B------:R-:W0:Y:S01]  /*261e0*/  LDCU UR9, c[0x0][0x398] ;  /* 0x00007300ff0977ac */ /* 0x000e220008000800 */
[----:B------:R-:W-:-:S02]  /*261f0*/  IADD3 R6, P5, PT, R4, R68, RZ ;  /* 0x0000004404067210 */ /* 0x000fc40007fbe0ff */
[----:B------:R-:W-:Y:S01]  /*26200*/  IADD3 R74, P0, PT, R4, R70, RZ ;  /* 0x00000046044a7210 */ /* 0x000fe20007f1e0ff */
[----:B------:R-:W4:Y:S01]  /*26210*/  LDCU UR10, c[0x0][0x398] ;  /* 0x00007300ff0a77ac */ /* 0x000f220008000800 */
[----:B------:R-:W-:Y:S01]  /*26220*/  PRMT R79, R73, 0x9910, RZ ;  /* 0x00009910494f7816 */ /* 0x000fe200000000ff */
[C---:B------:R-:W-:Y:S01]  /*26230*/  IMAD.X R7, R5.reuse, 0x1, R3, P5 ;  /* 0x0000000105077824 */ /* 0x040fe200028e0603 */
[----:B------:R-:W-:Y:S01]  /*26240*/  SHF.R.S32.HI R78, RZ, 0x8, R78 ;  /* 0x00000008ff4e7819 */ /* 0x000fe2000001144e */
[----:B------:R-:W-:Y:S01]  /*26250*/  IMAD.X R75, R5, 0x1, R69, P0 ;  /* 0x00000001054b7824 */ /* 0x000fe200000e0645 */
[----:B------:R-:W-:Y:S02]  /*26260*/  SHF.R.S32.HI R5, RZ, 0x8, R79 ;  /* 0x00000008ff057819 */ /* 0x000fe4000001144f */
[----:B-1----:R-:W-:Y:S01]  /*26270*/  ISETP.LT.AND P5, PT, R66, UR12, !P1 ;  /* 0x0000000c42007c0c */ /* 0x002fe2000cfa1270 */
[----:B------:R-:W-:Y:S01]  /*26280*/  @P4 STG.E.U8 desc[UR24][R76.64], R78 ;  /* 0x0000004e4c004986 */ /* 0x000fe2000c101118 */
[----:B------:R-:W-:Y:S01]  /*26290*/  ISETP.LT.AND P4, PT, R67, UR14, !P1 ;  /* 0x0000000e43007c0c */ /* 0x000fe2000cf81270 */
[----:B------:R-:W-:Y:S01]  /*262a0*/  VIADD R73, R65, 0xd ;  /* 0x0000000d41497836 */ /* 0x000fe20000000000 */
[----:B------:R-:W1:Y:S01]  /*262b0*/  LDCU UR12, c[0x0][0x398] ;  /* 0x00007300ff0c77ac */ /* 0x000e620008000800 */
[----:B------:R0:W-:Y:S01]  /*262c0*/  @P2 STG.E.U8 desc[UR24][R12.64], R5 ;  /* 0x000000050c002986 */ /* 0x0001e2000c101118 */
[----:B------:R-:W-:-:S02]  /*262d0*/  ISETP.LT.AND P2, PT, R62, UR16, !P1 ;  /* 0x000000103e007c0c */ /* 0x000fc4000cf41270 */
[----:B------:R-:W-:Y:S01]  /*262e0*/  ISETP.LT.AND P1, PT, R93, UR18, !P1 ;  /* 0x000000125d007c0c */ /* 0x000fe2000cf21270 */
[----:B------:R-:W-:Y:S01]  /*262f0*/  VIADD R4, R4, UR30 ;  /* 0x0000001e04047c36 */ /* 0x000fe20008000000 */
[----:B------:R-:W-:Y:S01]  /*26300*/  ISETP.GE.AND P0, PT, R73, UR4, PT ;  /* 0x0000000449007c0c */ /* 0x000fe2000bf06270 */
[----:B------:R-:W1:Y:S01]  /*26310*/  LDCU UR4, c[0x0][0x39c] ;  /* 0x00007380ff0477ac */ /* 0x000e620008000800 */
[----:B------:R-:W-:Y:S01]  /*26320*/  F2FP.SATFINITE.E5M2.F32.PACK_AB_MERGE_C R73, R15, R14, RZ ;  /* 0x0000000e0f49723e */ /* 0x000fe200048060ff */
[----:B------:R-:W4:Y:S01]  /*26330*/  LDL.LU R62, [R1+0xbec] ;  /* 0x000bec00013e7983 */ /* 0x000f220000300800 */
[----:B------:R-:W1:Y:S01]  /*26340*/  LDCU UR14, c[0x0][0x398] ;  /* 0x00007300ff0e77ac */ /* 0x000e620008000800 */
[----:B0-----:R-:W-:Y:S02]  /*26350*/  VIADD R5, R65, 0xe ;  /* 0x0000000e41057836 */ /* 0x001fe40000000000 */
[----:B------:R-:W4:Y:S01]  /*26360*/  LDL.LU R92, [R1+0x1e4] ;  /* 0x0001e400015c7983 */ /* 0x000f220000300800 */
[----:B------:R-:W-:-:S02]  /*26370*/  F2FP.SATFINITE.E5M2.F32.PACK_AB_MERGE_C R17, R17, R16, RZ ;  /* 0x000000101111723e */ /* 0x000fc400048060ff */
[----:B--2---:R-:W-:Y:S01]  /*26380*/  F2FP.SATFINITE.E5M2.F32.PACK_AB_MERGE_C R83, R82, R83, RZ ;  /* 0x000000535253723e */ /* 0x004fe200048060ff */
[----:B------:R-:W0:Y:S01]  /*26390*/  LDCU UR16, c[0x0][0x398] ;  /* 0x00007300ff1077ac */ /* 0x000e220008000800 */
[----:B-----5:R-:W-:-:S03]  /*263a0*/  F2FP.SATFINITE.E5M2.F32.PACK_AB_MERGE_C R13, R85, R84, RZ ;  /* 0x00000054550d723e */ /* 0x020fc600048060ff */
[----:B------:R-:W-:Y:S01]  /*263b0*/  @P5 STG.E.U8 desc[UR24][R10.64], R83 ;  /* 0x000000530a005986 */ /* 0x000fe2000c101118 */
[----:B------:R-:W-:Y:S01]  /*263c0*/  ISETP.GE.AND P5, PT, R5, UR6, PT ;  /* 0x0000000605007c0c */ /* 0x000fe2000bfa6270 */
[----:B------:R-:W2:Y:S01]  /*263d0*/  LDCU UR6, c[0x0][0x398] ;  /* 0x00007300ff0677ac */ /* 0x000ea20008000800 */
[----:B---3--:R-:W-:Y:S01]  /*263e0*/  F2FP.SATFINITE.E5M2.F32.PACK_AB_MERGE_C R90, R63, R64, RZ ;  /* 0x000000403f5a723e */ /* 0x008fe200048060ff */
[----:B------:R3:W-:Y:S01]  /*263f0*/  @P4 STG.E.U8 desc[UR24][R8.64], R13 ;  /* 0x0000000d08004986 */ /* 0x0007e2000c101118 */
[----:B------:R-:W-:-:S03]  /*26400*/  SHF.R.S32.HI R5, RZ, 0x1f, R4 ;  /* 0x0000001fff057819 */ /* 0x000fc60000011404 */
[----:B------:R5:W-:Y:S04]  /*26410*/  @P2 STG.E.U8 desc[UR24][R6.64], R90 ;  /* 0x0000005a06002986 */ /* 0x000be8000c101118 */
[----:B------:R0:W-:Y:S01]  /*26420*/  @P1 STG.E.U8 desc[UR24][R74.64], R73 ;  /* 0x000000494a001986 */ /* 0x0001e2000c101118 */
[C---:B------:R-:W-:Y:S02]  /*26430*/  IADD3 R80, P2, PT, R4.reuse, R2, RZ ;  /* 0x0000000204507210 */ /* 0x040fe40007f5e0ff */
[----:B---3--:R-:W-:Y:S01]  /*26440*/  IADD3 R8, P1, PT, R4, R0, RZ ;  /* 0x0000000004087210 */ /* 0x008fe20007f3e0ff */
[----:B------:R-:W3:Y:S02]  /*26450*/  LDL.LU R63, [R1+0x130] ;  /* 0x00013000013f7983 */ /* 0x000ee40000300800 */
[----:B------:R-:W-:-:S02]  /*26460*/  IMAD.X R81, R5, 0x1, R71, P2 ;  /* 0x0000000105517824 */ /* 0x000fc400010e0647 */
[C---:B------:R-:W-:Y:S01]  /*26470*/  IMAD.X R9, R5.reuse, 0x1, R72, P1 ;  /* 0x0000000105097824 */ /* 0x040fe200008e0648 */
[C---:B------:R-:W-:Y:S01]  /*26480*/  IADD3 R78, P1, PT, R4.reuse, R68, RZ ;  /* 0x00000044044e7210 */ /* 0x040fe20007f3e0ff */
[C---:B-----5:R-:W-:Y:S01]  /*26490*/  VIADD R6, R4.reuse, UR30 ;  /* 0x0000001e04067c36 */ /* 0x060fe20008000000 */
[----:B------:R-:W-:Y:S01]  /*264a0*/  IADD3 R10, P2, PT, R4, R70, RZ ;  /* 0x00000046040a7210 */ /* 0x000fe20007f5e0ff */
[----:B------:R-:W5:Y:S02]  /*264b0*/  LDL.LU R64, [R1+0x30] ;  /* 0x0000300001407983 */ /* 0x000f640000300800 */
[C---:B------:R-:W-:Y:S01]  /*264c0*/  IMAD.X R79, R5.reuse, 0x1, R3, P1 ;  /* 0x00000001054f7824 */ /* 0x040fe200008e0603 */
[----:B------:R-:W-:Y:S02]  /*264d0*/  SHF.R.S32.HI R4, RZ, 0x1f, R6 ;  /* 0x0000001fff047819 */ /* 0x000fe40000011406 */
[C---:B------:R-:W-:Y:S01]  /*264e0*/  IADD3 R88, P1, PT, R6.reuse, R0, RZ ;  /* 0x0000000006587210 */ /* 0x040fe20007f3e0ff */
[----:B------:R-:W-:Y:S01]  /*264f0*/  IMAD.X R11, R5, 0x1, R69, P2 ;  /* 0x00000001050b7824 */ /* 0x000fe200010e0645 */
[C---:B------:R-:W-:Y:S01]  /*26500*/  IADD3 R86, P2, PT, R6.reuse, R2, RZ ;  /* 0x0000000206567210 */ /* 0x040fe20007f5e0ff */
[----:B------:R-:W-:-:S02]  /*26510*/  VIADD R5, R6, UR30 ;  /* 0x0000001e06057c36 */ /* 0x000fc40008000000 */
[--C-:B------:R-:W-:Y:S01]  /*26520*/  IMAD.X R89, R4, 0x1, R72.reuse, P1 ;  /* 0x0000000104597824 */ /* 0x100fe200008e0648 */
[----:B------:R-:W-:Y:S01]  /*26530*/  IADD3 R84, P1, PT, R6, R68, RZ ;  /* 0x0000004406547210 */ /* 0x000fe20007f3e0ff */
[----:B------:R-:W-:Y:S01]  /*26540*/  IMAD.X R87, R4, 0x1, R71, P2 ;  /* 0x0000000104577824 */ /* 0x000fe200010e0647 */
[----:B------:R-:W-:Y:S02]  /*26550*/  IADD3 R76, P2, PT, R6, R70, RZ ;  /* 0x00000046064c7210 */ /* 0x000fe40007f5e0ff */
[----:B------:R-:W-:Y:S01]  /*26560*/  SHF.R.S32.HI R12, RZ, 0x1f, R5 ;  /* 0x0000001fff0c7819 */ /* 0x000fe20000011405 */
[C---:B------:R-:W-:Y:S01]  /*26570*/  IMAD.X R85, R4.reuse, 0x1, R3, P1 ;  /* 0x0000000104557824 */ /* 0x040fe200008e0603 */
[C---:B0-----:R-:W-:Y:S01]  /*26580*/  IADD3 R74, P1, PT, R5.reuse, R0, RZ ;  /* 0x00000000054a7210 */ /* 0x041fe20007f3e0ff */
[----:B------:R-:W-:Y:S01]  /*26590*/  IMAD.X R77, R4, 0x1, R69, P2 ;  /* 0x00000001044d7824 */ /* 0x000fe200010e0645 */
[C---:B------:R-:W-:Y:S02]  /*265a0*/  IADD3 R14, P2, PT, R5.reuse, R2, RZ ;  /* 0x00000002050e7210 */ /* 0x040fe40007f5e0ff */
[C---:B------:R-:W-:Y:S01]  /*265b0*/  IADD3 R82, P4, PT, R5.reuse, R70, RZ ;  /* 0x0000004605527210 */ /* 0x040fe20007f9e0ff */
[C---:B------:R-:W-:Y:S01]  /*265c0*/  IMAD.X R75, R12.reuse, 0x1, R72, P1 ;  /* 0x000000010c4b7824 */ /* 0x040fe200008e0648 */
[----:B------:R-:W-:Y:S01]  /*265d0*/  IADD3 R6, P1, PT, R5, R68, RZ ;  /* 0x0000004405067210 */ /* 0x000fe20007f3e0ff */
[C---:B------:R-:W-:Y:S01]  /*265e0*/  IMAD.X R15, R12.reuse, 0x1, R71, P2 ;  /* 0x000000010c0f7824 */ /* 0x040fe200010e0647 */
[----:B------:R-:W-:Y:S01]  /*265f0*/  PRMT R91, R83, 0x9910, RZ ;  /* 0x00009910535b7816 */ /* 0x000fe200000000ff */
[----:B------:R-:W-:Y:S01]  /*26600*/  IMAD.X R83, R12, 0x1, R69, P4 ;  /* 0x000000010c537824 */ /* 0x000fe200020e0645 */
[----:B--2---:R-:W-:Y:S01]  /*26610*/  ISETP.LT.AND P2, PT, R66, UR6, !P3 ;  /* 0x0000000642007c0c */ /* 0x004fe2000df41270 */
[----:B------:R-:W-:Y:S01]  /*26620*/  VIADD R4, R65, 0xf ;  /* 0x0000000f41047836 */ /* 0x000fe20000000000 */
[----:B------:R-:W-:Y:S01]  /*26630*/  ISETP.LT.AND P4, PT, R67, UR9, !P3 ;  /* 0x0000000943007c0c */ /* 0x000fe2000df81270 */
[----:B------:R-:W-:Y:S01]  /*26640*/  IMAD.X R7, R12, 0x1, R3, P1 ;  /* 0x000000010c077824 */ /* 0x000fe200008e0603 */
[----:B------:R-:W-:Y:S01]  /*26650*/  PRMT R13, R13, 0x9910, RZ ;  /* 0x000099100d0d7816 */ /* 0x000fe200000000ff */
[----:B------:R-:W-:Y:S01]  /*26660*/  IMAD.MOV.U32 R12, RZ, RZ, R91 ;  /* 0x000000ffff0c7224 */ /* 0x000fe200078e005b */
[----:B-1----:R-:W-:Y:S01]  /*26670*/  ISETP.GE.AND P1, PT, R4, UR4, PT ;  /* 0x0000000404007c0c */ /* 0x002fe2000bf26270 */
[----:B------:R-:W2:Y:S01]  /*26680*/  LDL.LU R91, [R1+0x1e0] ;  /* 0x0001e000015b7983 */ /* 0x000ea20000300800 */
[----:B------:R-:W-:Y:S01]  /*26690*/  SHF.R.S32.HI R13, RZ, 0x8, R13 ;  /* 0x00000008ff0d7819 */ /* 0x000fe2000001140d */
[----:B------:R-:W0:Y:S01]  /*266a0*/  LDCU UR6, c[0x0][0x398] ;  /* 0x00007300ff0677ac */ /* 0x000e220008000800 */
[----:B------:R-:W-:Y:S01]  /*266b0*/  SHF.R.S32.HI R4, RZ, 0x8, R12 ;  /* 0x00000008ff047819 */ /* 0x000fe2000001140c */
[----:B------:R-:W-:Y:S01]  /*266c0*/  VIADD R5, R5, UR30 ;  /* 0x0000001e05057c36 */ /* 0x000fe20008000000 */
[----:B------:R-:W1:Y:S03]  /*266d0*/  LDCU UR4, c[0x0][0x398] ;  /* 0x00007300ff0477ac */ /* 0x000e660008000800 */
[----:B------:R-:W-:Y:S01]  /*266e0*/  @P2 STG.E.U8 desc[UR24][R8.64], R4 ;  /* 0x0000000408002986 */ /* 0x000fe2000c101118 */
[----:B------:R-:W0:Y:S03]  /*266f0*/  LDCU UR9, c[0x0][0x398] ;  /* 0x00007300ff0977ac */ /* 0x000e260008000800 */
[----:B------:R1:W-:Y:S04]  /*26700*/  @P4 STG.E.U8 desc[UR24][R80.64], R13 ;  /* 0x0000000d50004986 */ /* 0x0003e8000c101118 */
[----:B-1----:R-:W2:Y:S04]  /*26710*/  LDL.LU R80, [R1+0x234] ;  /* 0x0002340001507983 */ /* 0x002ea80000300800 */
[----:B------:R-:W4:Y:S01]  /*26720*/  LDL.LU R81, [R1+0xb64] ;  /* 0x000b640001517983 */ /* 0x000f220000300800 */
[----:B------:R-:W-:-:S02]  /*26730*/  PRMT R8, R90, 0x9910, RZ ;  /* 0x000099105a087816 */ /* 0x000fc400000000ff */
[----:B------:R-:W-:Y:S01]  /*26740*/  PRMT R9, R73, 0x9910, RZ ;  /* 0x0000991049097816 */ /* 0x000fe200000000ff */
[----:B------:R-:W2:Y:S04]  /*26750*/  LDL.LU R90, [R1+0x1c4] ;  /* 0x0001c400015a7983 */ /* 0x000ea80000300800 */
[----:B------:R-:W2:Y:S01]  /*26760*/  LDL.LU R73, [R1+0x230] ;  /* 0x0002300001497983 */ /* 0x000ea20000300800 */
[----:B------:R-:W-:Y:S02]  /*26770*/  SHF.R.S32.HI R4, RZ, 0x1f, R5 ;  /* 0x0000001fff047819 */ /* 0x000fe40000011405 */
[----:B------:R-:W-:-:S05]  /*26780*/  IADD3 R12, P2, PT, R5, R0, RZ ;  /* 0x00000000050c7210 */ /* 0x000fca0007f5e0ff */
[----:B------:R-:W-:Y:S01]  /*26790*/  IMAD.X R13, R4, 0x1, R72, P2 ;  /* 0x00000001040d7824 */ /* 0x000fe200010e0648 */
[----:B0-----:R-:W-:Y:S01]  /*267a0*/  ISETP.LT.AND P4, PT, R93, UR6, !P3 ;  /* 0x000000065d007c0c */ /* 0x001fe2000df81270 */
[----:B------:R-:W0:Y:S01]  /*267b0*/  LDCU UR6, c[0x0][0x39c] ;  /* 0x00007380ff0677ac */ /* 0x000e220008000800 */
[----:B------:R-:W-:Y:S02]  /*267c0*/  SHF.R.S32.HI R8, RZ, 0x8, R8 ;  /* 0x00000008ff087819 */ /* 0x000fe40000011408 */
[----:B------:R-:W-:Y:S02]  /*267d0*/  SHF.R.S32.HI R9, RZ, 0x8, R9 ;  /* 0x00000008ff097819 */ /* 0x000fe40000011409 */
[----:B----4-:R-:W-:Y:S01]  /*267e0*/  ISETP.LT.AND P2, PT, R81, UR10, !P3 ;  /* 0x0000000a51007c0c */ /* 0x010fe2000df41270 */
[----:B------:R-:W1:Y:S01]  /*267f0*/  LDCU UR10, c[0x0][0x398] ;  /* 0x00007300ff0a77ac */ /* 0x000e620008000800 */
[----:B------:R-:W-:Y:S01]  /*26800*/  ISETP.LT.AND P3, PT, R66, UR4, !P6 ;  /* 0x0000000442007c0c */ /* 0x000fe2000f761270 */
[----:B------:R-:W4:Y:S10]  /*26810*/  LDCU UR4, c[0x0][0x39c] ;  /* 0x00007380ff0477ac */ /* 0x000f340008000800 */
[----:B------:R0:W-:Y:S01]  /*26820*/  @P2 STG.E.U8 desc[UR24][R78.64], R8 ;  /* 0x000000084e002986 */ /* 0x0001e2000c101118 */
[----:B--2---:R-:W-:-:S03]  /*26830*/  F2FP.SATFINITE.E5M2.F32.PACK_AB_MERGE_C R80, R80, R73, RZ ;  /* 0x000000495050723e */ /* 0x004fc600048060ff */
[----:B------:R2:W-:Y:S01]  /*26840*/  @P4 STG.E.U8 desc[UR24][R10.64], R9 ;  /* 0x000000090a004986 */ /* 0x0005e2000c101118 */
[----:B------:R-:W-:Y:S01]  /*26850*/  VIADD R73, R65, 0x10 ;  /* 0x0000001041497836 */ /* 0x000fe20000000000 */
[C---:B0-----:R-:W-:Y:S02]  /*26860*/  IADD3 R8, P2, PT, R5.reuse, R2, RZ ;  /* 0x0000000205087210 */ /* 0x041fe40007f5e0ff */
[----:B------:R-:W3:Y:S03]  /*26870*/  LDL.LU R78, [R1+0x134] ;  /* 0x00013400014e7983 */ /* 0x000ee60000300800 */
[C---:B--2---:R-:W-:Y:S01]  /*26880*/  IMAD.X R9, R4.reuse, 0x1, R71, P2 ;  /* 0x0000000104097824 */ /* 0x044fe200010e0647 */
[----:B------:R-:W-:Y:S01]  /*26890*/  IADD3 R10, P2, PT, R5, R68, RZ ;  /* 0x00000044050a7210 */ /* 0x000fe20007f5e0ff */
[----:B------:R-:W2:Y:S04]  /*268a0*/  LDL.LU R79, [R1+0x1c0] ;  /* 0x0001c000014f7983 */ /* 0x000ea80000300800 */
[----:B------:R0:W-:Y:S01]  /*268b0*/  @P3 STG.E.U8 desc[UR24][R88.64], R80 ;  /* 0x0000005058003986 */ /* 0x0001e2000c101118 */
[----:B------:R-:W-:Y:S01]  /*268c0*/  IMAD.X R11, R4, 0x1, R3, P2 ;  /* 0x00000001040b7824 */ /* 0x000fe200010e0603 */
[----:B----4-:R-:W-:Y:S01]  /*268d0*/  ISETP.GE.AND P2, PT, R73, UR4, PT ;  /* 0x0000000449007c0c */ /* 0x010fe2000bf46270 */
[----:B------:R-:W-:Y:S01]  /*268e0*/  VIADD R16, R65, 0x11 ;  /* 0x0000001141107836 */ /* 0x000fe20000000000 */
[----:B0-----:R-:W4:Y:S01]  /*268f0*/  LDL.LU R88, [R1+0x2c0] ;  /* 0x0002c00001587983 */ /* 0x001f220000300800 */
[----:B------:R-:W-:Y:S01]  /*26900*/  ISETP.LT.AND P4, PT, R67, UR9, !P6 ;  /* 0x0000000943007c0c */ /* 0x000fe2000f781270 */
[----:B------:R-:W0:Y:S02]  /*26910*/  LDCU UR9, c[0x0][0x398] ;  /* 0x00007300ff0977ac */ /* 0x000e240008000800 */
[----:B------:R-:W4:Y:S01]  /*26920*/  LDL.LU R89, [R1+0x2c4] ;  /* 0x0002c40001597983 */ /* 0x000f220000300800 */
[----:B-1----:R-:W-:Y:S01]  /*26930*/  ISETP.LT.AND P3, PT, R81, UR10, !P6 ;  /* 0x0000000a51007c0c */ /* 0x002fe2000f761270 */
[----:B------:R-:W1:Y:S02]  /*26940*/  LDCU UR10, c[0x0][0x398] ;  /* 0x00007300ff0a77ac */ /* 0x000e640008000800 */
[----:B------:R-:W5:Y:S01]  /*26950*/  LDL.LU R73, [R1+0x34] ;  /* 0x0000340001497983 */ /* 0x000f620000300800 */
[----:B------:R-:W-:Y:S01]  /*26960*/  PRMT R80, R80, 0x9910, RZ ;  /* 0x0000991050507816 */ /* 0x000fe200000000ff */
[----:B------:R-:W0:Y:S01]  /*26970*/  LDCU UR4, c[0x0][0x39c] ;  /* 0x00007380ff0477ac */ /* 0x000e220008000800 */
[----:B------:R-:W-:Y:S01]  /*26980*/  ISETP.LT.AND P6, PT, R93, UR12, !P6 ;  /* 0x0000000c5d007c0c */ /* 0x000fe2000f7c1270 */
[----:B------:R-:W0:Y:S01]  /*26990*/  LDCU UR12, c[0x0][0x398] ;  /* 0x00007300ff0c77ac */ /* 0x000e220008000800 */
[----:B---3--:R-:W-:-:S02]  /*269a0*/  F2FP.SATFINITE.E5M2.F32.PACK_AB_MERGE_C R78, R78, R63, RZ ;  /* 0x0000003f4e4e723e */ /* 0x008fc400048060ff */
[----:B------:R-:W3:Y:S04]  /*269b0*/  LDL.LU R63, [R1+0xbe8] ;  /* 0x000be800013f7983 */ /* 0x000ee80000300800 */
[----:B------:R0:W-:Y:S01]  /*269c0*/  @P4 STG.E.U8 desc[UR24][R86.64], R78 ;  /* 0x0000004e56004986 */ /* 0x0001e2000c101118 */
[----:B------:R-:W-:Y:S01]  /*269d0*/  ISETP.LT.AND P4, PT, R66, UR14, !P0 ;  /* 0x0000000e42007c0c */ /* 0x000fe2000c781270 */
[----:B------:R-:W0:Y:S01]  /*269e0*/  LDCU UR14, c[0x0][0x398] ;  /* 0x00007300ff0e77ac */ /* 0x000e220008000800 */
[----:B-----5:R-:W-:Y:S02]  /*269f0*/  F2FP.SATFINITE.E5M2.F32.PACK_AB_MERGE_C R73, R73, R64, RZ ;  /* 0x000000404949723e */ /* 0x020fe400048060ff */
[----:B------:R-:W5:Y:S04]  /*26a00*/  LDL.LU R64, [R1+0xbe4] ;  /* 0x000be40001407983 */ /* 0x000f680000300800 */
[----:B------:R1:W-:Y:S01]  /*26a10*/  @P3 STG.E.U8 desc[UR24][R84.64], R73 ;  /* 0x0000004954003986 */ /* 0x0003e2000c101118 */
[----:B------:R-:W-:Y:S01]  /*26a20*/  ISETP.GE.AND P3, PT, R16, UR6, PT ;  /* 0x0000000610007c0c */ /* 0x000fe2000bf66270 */
[----:B------:R-:W-:Y:S01]  /*26a30*/  IMAD.MOV.U32 R16, RZ, RZ, R80 ;  /* 0x000000ffff107224 */ /* 0x000fe200078e0050 */
[----:B0-----:R-:W-:Y:S01]  /*26a40*/  PRMT R78, R78, 0x9910, RZ ;  /* 0x000099104e4e7816 */ /* 0x001fe200000000ff */
[----:B------:R-:W2:Y:S01]  /*26a50*/  LDL.LU R86, [R1+0x290] ;  /* 0x0002900001567983 */ /* 0x000ea20000300800 */
[----:B------:R-:W0:Y:S02]  /*26a60*/  LDCU UR6, c[0x0][0x398] ;  /* 0x00007300ff0677ac */ /* 0x000e240008000800 */
[----:B------:R-:W-:Y:S01]  /*26a70*/  SHF.R.S32.HI R16, RZ, 0x8, R16 ;  /* 0x00000008ff107819 */ /* 0x000fe20000011410 */
[----:B------:R-:W2:Y:S04]  /*26a80*/  LDL.LU R87, [R1+0x294] ;  /* 0x0002940001577983 */ /* 0x000ea80000300800 */
[----:B------:R-:W-:Y:S04]  /*26a90*/  @P6 STG.E.U8 desc[UR24][R76.64], R17 ;  /* 0x000000114c006986 */ /* 0x000fe8000c101118 */
[----:B-1----:R-:W2:Y:S04]  /*26aa0*/  LDL.LU R84, [R1+0x260] ;  /* 0x0002600001547983 */ /* 0x002ea80000300800 */
[----:B------:R1:W-:Y:S04]  /*26ab0*/  @P4 STG.E.U8 desc[UR24][R74.64], R16 ;  /* 0x000000104a004986 */ /* 0x0003e8000c101118 */
[----:B------:R-:W2:Y:S04]  /*26ac0*/  LDL.LU R85, [R1+0x264] ;  /* 0x0002640001557983 */ /* 0x000ea80000300800 */
[----:B------:R-:W2:Y:S01]  /*26ad0*/  LDL.LU R80, [R1+0x3c] ;  /* 0x00003c0001507983 */ /* 0x000ea20000300800 */
[----:B-1----:R-:W-:-:S03]  /*26ae0*/  PRMT R74, R73, 0x9910, RZ ;  /* 0x00009910494a7816 */ /* 0x002fc600000000ff */
[----:B------:R-:W2:Y:S01]  /*26af0*/  LDL.LU R76, [R1+0x13c] ;  /* 0x00013c00014c7983 */ /* 0x000ea20000300800 */
[----:B------:R-:W-:Y:S01]  /*26b00*/  IMAD.MOV.U32 R16, RZ, RZ, R78 ;  /* 0x000000ffff107224 */ /* 0x000fe200078e004e */
[----:B------:R-:W-:Y:S02]  /*26b10*/  PRMT R73, R17, 0x9910, RZ ;  /* 0x0000991011497816 */ /* 0x000fe400000000ff */
[----:B------:R-:W2:Y:S01]  /*26b20*/  LDL.LU R77, [R1+0x38] ;  /* 0x00003800014d7983 */ /* 0x000ea20000300800 */
[----:B------:R-:W-:-:S03]  /*26b30*/  IMAD.MOV.U32 R17, RZ, RZ, R74 ;  /* 0x000000ffff117224 */ /* 0x000fc600078e004a */
[----:B------:R-:W2:Y:S04]  /*26b40*/  LDL.LU R75, [R1+0x138] ;  /* 0x00013800014b7983 */ /* 0x000ea80000300800 */
[----:B------:R-:W2:Y:S04]  /*26b50*/  LDL.LU R78, [R1+0x23c] ;  /* 0x00023c00014e7983 */ /* 0x000ea80000300800 */
[----:B------:R-:W2:Y:S01]  /*26b60*/  LDL.LU R74, [R1+0x238] ;  /* 0x00023800014a7983 */ /* 0x000ea20000300800 */
[----:B------:R-:W-:Y:S01]  /*26b70*/  ISETP.LT.AND P6, PT, R67, UR9, !P0 ;  /* 0x0000000943007c0c */ /* 0x000fe2000c7c1270 */
[----:B------:R-:W1:Y:S01]  /*26b80*/  LDCU UR9, c[0x0][0x398] ;  /* 0x00007300ff0977ac */ /* 0x000e620008000800 */
[----:B------:R-:W-:-:S02]  /*26b90*/  ISETP.LT.AND P4, PT, R81, UR10, !P0 ;  /* 0x0000000a51007c0c */ /* 0x000fc4000c781270 */
[----:B------:R-:W-:Y:S01]  /*26ba0*/  SHF.R.S32.HI R16, RZ, 0x8, R16 ;  /* 0x00000008ff107819 */ /* 0x000fe20000011410 */
[----:B------:R-:W1:Y:S01]  /*26bb0*/  LDCU UR10, c[0x0][0x398] ;  /* 0x00007300ff0a77ac */ /* 0x000e620008000800 */
[----:B------:R-:W-:Y:S02]  /*26bc0*/  ISETP.LT.AND P0, PT, R93, UR12, !P0 ;  /* 0x0000000c5d007c0c */ /* 0x000fe4000c701270 */
[----:B------:R-:W-:Y:S01]  /*26bd0*/  F2FP.SATFINITE.E5M2.F32.PACK_AB_MERGE_C R18, R19, R18, RZ ;  /* 0x000000121312723e */ /* 0x000fe200048060ff */
[----:B------:R-:W1:Y:S04]  /*26be0*/  LDCU UR12, c[0x0][0x398] ;  /* 0x00007300ff0c77ac */ /* 0x000e680008000800 */
[----:B------:R4:W-:Y:S01]  /*26bf0*/  @P6 STG.E.U8 desc[UR24][R14.64], R16 ;  /* 0x000000100e006986 */ /* 0x0009e2000c101118 */
[----:B0-----:R-:W-:Y:S01]  /*26c00*/  ISETP.LT.AND P6, PT, R66, UR6, !P5 ;  /* 0x0000000642007c0c */ /* 0x001fe2000efc1270 */
[----:B------:R-:W0:Y:S01]  /*26c10*/  LDCU UR6, c[0x0][0x398] ;  /* 0x00007300ff0677ac */ /* 0x000e220008000800 */
[----:B----4-:R-:W-:Y:S01]  /*26c20*/  SHF.R.S32.HI R14, RZ, 0x8, R17 ;  /* 0x00000008ff0e7819 */ /* 0x010fe20000011411 */
[----:B------:R-:W-:-:S04]  /*26c30*/  IMAD.MOV.U32 R15, RZ, RZ, R73 ;  /* 0x000000ffff0f7224 */ /* 0x000fc800078e0049 */
[----:B------:R4:W-:Y:S01]  /*26c40*/  @P4 STG.E.U8 desc[UR24][R6.64], R14 ;  /* 0x0000000e06004986 */ /* 0x0009e2000c101118 */
[----:B------:R-:W-:Y:S02]  /*26c50*/  SHF.R.S32.HI R15, RZ, 0x8, R15 ;  /* 0x00000008ff0f7819 */ /* 0x000fe4000001140f */
[----:B----4-:R-:W-:-:S03]  /*26c60*/  IADD3 R6, P4, PT, R5, R70, RZ ;  /* 0x0000004605067210 */ /* 0x010fc60007f9e0ff */
[----:B------:R-:W-:Y:S02]  /*26c70*/  @P0 STG.E.U8 desc[UR24][R82.64], R15 ;  /* 0x0000000f52000986 */ /* 0x000fe4000c101118 */
[----:B------:R-:W-:Y:S02]  /*26c80*/  IMAD.X R7, R4, 0x1, R69, P4 ;  /* 0x0000000104077824 */ /* 0x000fe400020e0645 */
[----:B------:R-:W-:Y:S01]  /*26c90*/  VIADD R4, R65, 0x12 ;  /* 0x0000001241047836 */ /* 0x000fe20000000000 */
[----:B--2---:R-:W-:Y:S02]  /*26ca0*/  F2FP.SATFINITE.E5M2.F32.PACK_AB_MERGE_C R14, R78, R74, RZ ;  /* 0x0000004a4e0e723e */ /* 0x004fe400048060ff */
[----:B------:R-:W2:Y:S04]  /*26cb0*/  LDL.LU R74, [R1+0x240] ;  /* 0x00024000014a7983 */ /* 0x000ea80000300800 */
[----:B------:R4:W-:Y:S01]  /*26cc0*/  @P6 STG.E.U8 desc[UR24][R12.64], R14 ;  /* 0x0000000e0c006986 */ /* 0x0009e2000c101118 */
[----:B------:R-:W-:Y:S01]  /*26cd0*/  ISETP.GE.AND P6, PT, R4, UR4, PT ;  /* 0x0000000404007c0c */ /* 0x000fe2000bfc6270 */
[----:B------:R-:W0:Y:S02]  /*26ce0*/  LDCU UR4, c[0x0][0x398] ;  /* 0x00007300ff0477ac */ /* 0x000e240008000800 */
[----:B------:R-:W2:Y:S01]  /*26cf0*/  LDL.LU R78, [R1+0x244] ;  /* 0x00024400014e7983 */ /* 0x000ea20000300800 */
[----:B------:R-:W-:-:S02]  /*26d00*/  F2FP.SATFINITE.E5M2.F32.PACK_AB_MERGE_C R4, R80, R77, RZ ;  /* 0x0000004d5004723e */ /* 0x000fc400048060ff */
[----:B----4-:R-:W-:Y:S02]  /*26d10*/  F2FP.SATFINITE.E5M2.F32.PACK_AB_MERGE_C R13, R76, R75, RZ ;  /* 0x0000004b4c0d723e */ /* 0x010fe400048060ff */
[----:B------:R-:W4:Y:S04]  /*26d20*/  LDL.LU R75, [R1+0x140] ;  /* 0x00014000014b7983 */ /* 0x000f280000300800 */
[----:B------:R-:W4:Y:S04]  /*26d30*/  LDL.LU R76, [R1+0x144] ;  /* 0x00014400014c7983 */ /* 0x000f280000300800 */
[----:B------:R-:W3:Y:S04]  /*26d40*/  LDL.LU R77, [R1+0x40] ;  /* 0x00004000014d7983 */ /* 0x000ee80000300800 */
[----:B------:R-:W3:Y:S01]  /*26d50*/  LDL.LU R80, [R1+0x44] ;  /* 0x0000440001507983 */ /* 0x000ee20000300800 */
[----:B------:R-:W-:Y:S01]  /*26d60*/  ISETP.LT.AND P0, PT, R67, UR14, !P5 ;  /* 0x0000000e43007c0c */ /* 0x000fe2000ef01270 */
[----:B------:R-:W-:Y:S01]  /*26d70*/  VIADD R5, R5, UR30 ;  /* 0x0000001e05057c36 */ /* 0x000fe20008000000 */
[----:B-1----:R-:W-:Y:S01]  /*26d80*/  ISETP.LT.AND P4, PT, R81, UR9, !P5 ;  /* 0x0000000951007c0c */ /* 0x002fe2000ef81270 */
[----:B------:R-:W5:Y:S01]  /*26d90*/  LDL.LU R83, [R1+0x248] ;  /* 0x0002480001537983 */ /* 0x000f620000300800 */
[----:B------:R-:W-:Y:S01]  /*26da0*/  PRMT R14, R14, 0x9910, RZ ;  /* 0x000099100e0e7816 */ /* 0x000fe200000000ff */
[----:B------:R-:W1:Y:S01]  /*26db0*/  LDCU UR9, c[0x0][0x398] ;  /* 0x00007300ff0977ac */ /* 0x000e620008000800 */
[----:B------:R-:W-:Y:S01]  /*26dc0*/  SHF.R.S32.HI R12, RZ, 0x1f, R5 ;  /* 0x0000001fff0c7819 */ /* 0x000fe20000011405 */
[----:B------:R-:W5:Y:S01]  /*26dd0*/  LDL.LU R17, [R1+0x24c] ;  /* 0x00024c0001117983 */ /* 0x000f620000300800 */
[----:B------:R-:W-:Y:S01]  /*26de0*/  PRMT R15, R13, 0x9910, RZ ;  /* 0x000099100d0f7816 */ /* 0x000fe200000000ff */
[----:B------:R-:W0:Y:S04]  /*26df0*/  LDCU UR14, c[0x0][0x398] ;  /* 0x00007300ff0e77ac */ /* 0x000e280008000800 */
[----:B------:R1:W-:Y:S04]  /*26e00*/  @P0 STG.E.U8 desc[UR24][R8.64], R13 ;  /* 0x0000000d08000986 */ /* 0x0003e8000c101118 */
[----:B------:R0:W-:Y:S01]  /*26e10*/  @P4 STG.E.U8 desc[UR24][R10.64], R4 ;  /* 0x000000040a004986 */ /* 0x0001e2000c101118 */
[----:B------:R-:W-:Y:S01]  /*26e20*/  ISETP.LT.AND P5, PT, R93, UR10, !P5 ;  /* 0x0000000a5d007c0c */ /* 0x000fe2000efa1270 */
[----:B------:R-:W2:Y:S02]  /*26e30*/  LDCU UR10, c[0x0][0x398] ;  /* 0x00007300ff0a77ac */ /* 0x000ea40008000800 */
[----:B------:R-:W5:Y:S01]  /*26e40*/  LDL.LU R73, [R1+0x148] ;  /* 0x0001480001497983 */ /* 0x000f620000300800 */
[----:B-1----:R-:W-:Y:S01]  /*26e50*/  IADD3 R8, P4, PT, R5, R2, RZ ;  /* 0x0000000205087210 */ /* 0x002fe20007f9e0ff */
[----:B------:R-:W-:-:S02]  /*26e60*/  IMAD.MOV.U32 R13, RZ, RZ, R14 ;  /* 0x000000ffff0d7224 */ /* 0x000fc400078e000e */
[----:B------:R-:W5:Y:S01]  /*26e70*/  LDL.LU R16, [R1+0x14c] ;  /* 0x00014c0001107983 */ /* 0x000f620000300800 */
[----:B0-----:R-:W-:Y:S01]  /*26e80*/  IADD3 R10, P0, PT, R5, R0, RZ ;  /* 0x00000000050a7210 */ /* 0x001fe20007f1e0ff */
[----:B------:R-:W-:Y:S01]  /*26e90*/  IMAD.X R9, R12, 0x1, R71, P4 ;  /* 0x000000010c097824 */ /* 0x000fe200020e0647 */
[----:B------:R-:W-:-:S03]  /*26ea0*/  ISETP.LT.AND P4, PT, R67, UR4, !P1 ;  /* 0x0000000443007c0c */ /* 0x000fc6000cf81270 */
[----:B------:R0:W-:Y:S01]  /*26eb0*/  @P5 STG.E.U8 desc[UR24][R6.64], R18 ;  /* 0x0000001206005986 */ /* 0x0001e2000c101118 */
[----:B------:R-:W-:Y:S01]  /*26ec0*/  PRMT R14, R4, 0x9910, RZ ;  /* 0x00009910040e7816 */ /* 0x000fe200000000ff */
[----:B------:R-:W-:Y:S01]  /*26ed0*/  IMAD.X R11, R12, 0x1, R72, P0 ;  /* 0x000000010c0b7824 */ /* 0x000fe200000e0648 */
[----:B------:R-:W-:Y:S01]  /*26ee0*/  ISETP.LT.AND P0, PT, R66, UR6, !P1 ;  /* 0x0000000642007c0c */ /* 0x000fe2000cf01270 */
[----:B------:R-:W1:Y:S01]  /*26ef0*/  LDCU UR4, c[0x0][0x39c] ;  /* 0x00007380ff0477ac */ /* 0x000e620008000800 */
[----:B------:R-:W-:Y:S02]  /*26f00*/  SHF.R.S32.HI R4, RZ, 0x8, R13 ;  /* 0x00000008ff047819 */ /* 0x000fe4000001140d */
[----:B------:R-:W-:Y:S01]  /*26f10*/  SHF.R.S32.HI R13, RZ, 0x8, R15 ;  /* 0x00000008ff0d7819 */ /* 0x000fe2000001140f */
[----:B------:R-:W1:Y:S01]  /*26f20*/  LDCU UR6, c[0x0][0x398] ;  /* 0x00007300ff0677ac */ /* 0x000e620008000800 */
[----:B0-----:R-:W-:-:S07]  /*26f30*/  IADD3 R6, P5, PT, R5, R68, RZ ;  /* 0x0000004405067210 */ /* 0x001fce0007fbe0ff */
[----:B------:R0:W-:Y:S04]  /*26f40*/  @P0 STG.E.U8 desc[UR24][R10.64], R4 ;  /* 0x000000040a000986 */ /* 0x0001e8000c101118 */
[----:B------:R1:W-:Y:S01]  /*26f50*/  @P4 STG.E.U8 desc[UR24][R8.64], R13 ;  /* 0x0000000d08004986 */ /* 0x0003e2000c101118 */
[----:B------:R-:W-:Y:S01]  /*26f60*/  IMAD.X R7, R12, 0x1, R3, P5 ;  /* 0x000000010c077824 */ /* 0x000fe200028e0603 */
[----:B0-----:R-:W-:Y:S02]  /*26f70*/  SHF.R.S32.HI R4, RZ, 0x8, R14 ;  /* 0x00000008ff047819 */ /* 0x001fe4000001140e */
[----:B-1----:R-:W-:-:S05]  /*26f80*/  IADD3 R8, P4, PT, R5, R70, RZ ;  /* 0x0000004605087210 */ /* 0x002fca0007f9e0ff */
[----:B------:R-:W-:Y:S01]  /*26f90*/  IMAD.X R9, R12, 0x1, R69, P4 ;  /* 0x000000010c097824 */ /* 0x000fe200020e0645 */
[----:B--2---:R-:W-:Y:S02]  /*26fa0*/  F2FP.SATFINITE.E5M2.F32.PACK_AB_MERGE_C R14, R78, R74, RZ ;  /* 0x0000004a4e0e723e */ /* 0x004fe400048060ff */
[----:B------:R-:W2:Y:S04]  /*26fb0*/  LDL.LU R74, [R1+0x250] ;  /* 0x00025000014a7983 */ /* 0x000ea80000300800 */
[----:B------:R-:W2:Y:S01]  /*26fc0*/  LDL.LU R78, [R1+0x254] ;  /* 0x00025400014e7983 */ /* 0x000ea20000300800 */
[----:B----4-:R-:W-:-:S03]  /*26fd0*/  F2FP.SATFINITE.E5M2.F32.PACK_AB_MERGE_C R12, R76, R75, RZ ;  /* 0x0000004b4c0c723e */ /* 0x010fc600048060ff */
[----:B------:R-:W4:Y:S04]  /*26fe0*/  LDL.LU R75, [R1+0x150] ;  /* 0x00015000014b7983 */ /* 0x000f280000300800 */
[----:B------:R-:W4:Y:S01]  /*26ff0*/  LDL.LU R76, [R1+0x154] ;  /* 0x00015400014c7983 */ /* 0x000f220000300800 */
[----:B---3--:R-:W-:-:S03]  /*27000*/  F2FP.SATFINITE.E5M2.F32.PACK_AB_MERGE_C R13, R80, R77, RZ ;  /* 0x0000004d500d723e */ /* 0x008fc600048060ff */
[----:B------:R-:W3:Y:S04]  /*27010*/  LDL.LU R77, [R1+0x48] ;  /* 0x00004800014d7983 */ /* 0x000ee80000300800 */
[----:B------:R-:W3:Y:S01]  /*27020*/  LDL.LU R80, [R1+0x4c] ;  /* 0x00004c0001507983 */ /* 0x000ee20000300800 */
[----:B------:R-:W-:Y:S01]  /*27030*/  ISETP.LT.AND P5, PT, R81, UR9, !P1 ;  /* 0x0000000951007c0c */ /* 0x000fe2000cfa1270 */
[----:B------:R-:W0:Y:S01]  /*27040*/  LDCU UR9, c[0x0][0x398] ;  /* 0x00007300ff0977ac */ /* 0x000e220008000800 */
[----:B------:R-:W-:Y:S02]  /*27050*/  ISETP.LT.AND P1, PT, R93, UR10, !P1 ;  /* 0x0000000a5d007c0c */ /* 0x000fe4000cf21270 */
[----:B------:R-:W-:Y:S01]  /*27060*/  PRMT R10, R18, 0x9910, RZ ;  /* 0x00009910120a7816 */ /* 0x000fe200000000ff */
[----:B------:R-:W1:Y:S01]  /*27070*/  LDCU UR10, c[0x0][0x398] ;  /* 0x00007300ff0a77ac */ /* 0x000e620008000800 */
[----:B------:R-:W-:-:S07]  /*27080*/  ISETP.LT.AND P0, PT, R66, UR12, !P2 ;  /* 0x0000000c42007c0c */ /* 0x000fce000d701270 */
[----:B------:R0:W-:Y:S01]  /*27090*/  @P5 STG.E.U8 desc[UR24][R6.64], R4 ;  /* 0x0000000406005986 */ /* 0x0001e2000c101118 */
[----:B------:R-:W-:Y:S01]  /*270a0*/  SHF.R.S32.HI R10, RZ, 0x8, R10 ;  /* 0x00000008ff0a7819 */ /* 0x000fe2000001140a */
[----:B------:R-:W1:Y:S01]  /*270b0*/  LDCU UR12, c[0x0][0x398] ;  /* 0x00007300ff0c77ac */ /* 0x000e620008000800 */
[----:B0-----:R-:W-:Y:S02]  /*270c0*/  VIADD R4, R5, UR30 ;  /* 0x0000001e05047c36 */ /* 0x001fe40008000000 */
[----:B------:R-:W-:-:S03]  /*270d0*/  VIADD R7, R65, 0x13 ;  /* 0x0000001341077836 */ /* 0x000fc60000000000 */
[----:B------:R-:W-:Y:S02]  /*270e0*/  SHF.R.S32.HI R5, RZ, 0x1f, R4 ;  /* 0x0000001fff057819 */ /* 0x000fe40000011404 */
[C---:B------:R-:W-:Y:S01]  /*270f0*/  IADD3 R6, P5, PT, R4.reuse, R0, RZ ;  /* 0x0000000004067210 */ /* 0x040fe20007fbe0ff */
[----:B------:R0:W-:Y:S01]  /*27100*/  @P1 STG.E.U8 desc[UR24][R8.64], R10 ;  /* 0x0000000a08001986 */ /* 0x0001e2000c101118 */
[----:B------:R-:W-:Y:S01]  /*27110*/  ISETP.GE.AND P4, PT, R7, UR4, PT ;  /* 0x0000000407007c0c */ /* 0x000fe2000bf86270 */
[----:B------:R-:W1:Y:S02]  /*27120*/  LDCU UR4, c[0x0][0x39c] ;  /* 0x00007380ff0477ac */ /* 0x000e640008000800 */
[----:B------:R-:W-:Y:S01]  /*27130*/  IMAD.X R7, R5, 0x1, R72, P5 ;  /* 0x0000000105077824 */ /* 0x000fe200028e0648 */
[----:B------:R-:W-:Y:S01]  /*27140*/  ISETP.LT.AND P1, PT, R67, UR14, !P2 ;  /* 0x0000000e43007c0c */ /* 0x000fe2000d721270 */
[----:B------:R-:W1:Y:S01]  /*27150*/  LDCU UR14, c[0x0][0x398] ;  /* 0x00007300ff0e77ac */ /* 0x000e620008000800 */
[----:B0-----:R-:W-:-:S02]  /*27160*/  IADD3 R10, P5, PT, R4, R2, RZ ;  /* 0x00000002040a7210 */ /* 0x001fc40007fbe0ff */
[----:B------:R0:W-:Y:S01]  /*27170*/  @P0 STG.E.U8 desc[UR24][R6.64], R14 ;  /* 0x0000000e06000986 */ /* 0x0001e2000c101118 */
[----:B------:R-:W-:Y:S01]  /*27180*/  ISETP.LT.AND P0, PT, R81, UR6, !P2 ;  /* 0x0000000651007c0c */ /* 0x000fe2000d701270 */
[----:B------:R-:W2:Y:S01]  /*27190*/  LDCU UR6, c[0x0][0x39c] ;  /* 0x00007380ff0677ac */ /* 0x000ea20008000800 */
[----:B------:R-:W-:Y:S01]  /*271a0*/  IMAD.X R11, R5, 0x1, R71, P5 ;  /* 0x00000001050b7824 */ /* 0x000fe200028e0647 */
[C---:B------:R-:W-:Y:S02]  /*271b0*/  IADD3 R8, P5, PT, R4.reuse, R68, RZ ;  /* 0x0000004404087210 */ /* 0x040fe40007fbe0ff */
[----:B------:R-:W-:Y:S01]  /*271c0*/  ISETP.LT.AND P2, PT, R93, UR9, !P2 ;  /* 0x000000095d007c0c */ /* 0x000fe2000d741270 */
[----:B------:R-:W2:Y:S02]  /*271d0*/  LDCU UR9, c[0x0][0x398] ;  /* 0x00007300ff0977ac */ /* 0x000ea40008000800 */
[----:B------:R-:W-:Y:S01]  /*271e0*/  IMAD.X R9, R5, 0x1, R3, P5 ;  /* 0x0000000105097824 */ /* 0x000fe200028e0603 */
[C---:B0-----:R-:W-:Y:S01]  /*271f0*/  IADD3 R6, P5, PT, R4.reuse, R70, RZ ;  /* 0x0000004604067210 */ /* 0x041fe20007fbe0ff */
[----:B------:R0:W-:Y:S01]  /*27200*/  @P1 STG.E.U8 desc[UR24][R10.64], R12 ;  /* 0x0000000c0a001986 */ /* 0x0001e2000c101118 */
[----:B------:R-:W-:Y:S01]  /*27210*/  F2FP.SATFINITE.E5M2.F32.PACK_AB_MERGE_C R20, R21, R20, RZ ;  /* 0x000000141514723e */ /* 0x000fe200048060ff */
[----:B------:R-:W-:Y:S01]  /*27220*/  VIADD R4, R4, UR30 ;  /* 0x0000001e04047c36 */ /* 0x000fe20008000000 */
[----:B------:R-:W-:Y:S01]  /*27230*/  PRMT R14, R14, 0x9910, RZ ;  /* 0x000099100e0e7816 */ /* 0x000fe200000000ff */
[----:B------:R-:W-:Y:S01]  /*27240*/  IMAD.X R7, R5, 0x1, R69, P5 ;  /* 0x0000000105077824 */ /* 0x000fe200028e0645 */
[----:B------:R5:W-:Y:S01]  /*27250*/  @P0 STG.E.U8 desc[UR24][R8.64], R13 ;  /* 0x0000000d08000986 */ /* 0x000be2000c101118 */
[----:B-1----:R-:W-:Y:S01]  /*27260*/  ISETP.LT.AND P0, PT, R66, UR10, !P3 ;  /* 0x0000000a42007c0c */ /* 0x002fe2000df01270 */
[----:B------:R-:W1:Y:S01]  /*27270*/  LDCU UR10, c[0x0][0x398] ;  /* 0x00007300ff0a77ac */ /* 0x000e620008000800 */
[----:B------:R-:W-:Y:S01]  /*27280*/  ISETP.LT.AND P1, PT, R67, UR12, !P3 ;  /* 0x0000000c43007c0c */ /* 0x000fe2000df21270 */
[----:B------:R1:W-:Y:S01]  /*27290*/  @P2 STG.E.U8 desc[UR24][R6.64], R20 ;  /* 0x0000001406002986 */ /* 0x0003e2000c101118 */
[----:B------:R-:W-:Y:S01]  /*272a0*/  SHF.R.S32.HI R5, RZ, 0x1f, R4 ;  /* 0x0000001fff057819 */ /* 0x000fe20000011404 */
[----:B------:R-:W2:Y:S01]  /*272b0*/  LDCU UR12, c[0x0][0x398] ;  /* 0x00007300ff0c77ac */ /* 0x000ea20008000800 */
[----:B0-----:R-:W-:Y:S01]  /*272c0*/  PRMT R11, R12, 0x9910, RZ ;  /* 0x000099100c0b7816 */ /* 0x001fe200000000ff */
[----:B------:R-:W-:Y:S01]  /*272d0*/  IMAD.MOV.U32 R12, RZ, RZ, R14 ;  /* 0x000000ffff0c7224 */ /* 0x000fe200078e000e */
[----:B-----5:R-:W-:-:S02]  /*272e0*/  IADD3 R8, P2, PT, R4, R0, RZ ;  /* 0x0000000004087210 */ /* 0x020fc40007f5e0ff */
[----:B-1----:R-:W-:-:S03]  /*272f0*/  IADD3 R6, P5, PT, R4, R2, RZ ;  /* 0x0000000204067210 */ /* 0x002fc60007fbe0ff */
[C---:B------:R-:W-:Y:S01]  /*27300*/  IMAD.X R9, R5.reuse, 0x1, R72, P2 ;  /* 0x0000000105097824 */ /* 0x040fe200010e0648 */
[----:B------:R-:W-:Y:S02]  /*27310*/  SHF.R.S32.HI R12, RZ, 0x8, R12 ;  /* 0x00000008ff0c7819 */ /* 0x000fe4000001140c */
[----:B------:R-:W-:Y:S01]  /*27320*/  SHF.R.S32.HI R11, RZ, 0x8, R11 ;  /* 0x00000008ff0b7819 */ /* 0x000fe2000001140b */
[----:B------:R-:W-:Y:S02]  /*27330*/  IMAD.X R7, R5, 0x1, R71, P5 ;  /* 0x0000000105077824 */ /* 0x000fe400028e0647 */
[----:B------:R-:W-:Y:S04]  /*27340*/  @P0 STG.E.U8 desc[UR24][R8.64], R12 ;  /* 0x0000000c08000986 */ /* 0x000fe8000c101118 */
[----:B------:R3:W-:Y:S02]  /*27350*/  @P1 STG.E.U8 desc[UR24][R6.64], R11 ;  /* 0x0000000b06001986 */ /* 0x0007e4000c101118 */
[----:B---3--:R-:W-:-:S02]  /*27360*/  F2FP.SATFINITE.E5M2.F32.PACK_AB_MERGE_C R11, R80, R77, RZ ;  /* 0x0000004d500b723e */ /* 0x008fc400048060ff */
[----:B------:R-:W3:Y:S04]  /*27370*/  LDL.LU R77, [R1+0x50] ;  /* 0x00005000014d7983 */ /* 0x000ee80000300800 */
[----:B------:R-:W3:Y:S01]  /*27380*/  LDL.LU R80, [R1+0x54] ;  /* 0x0000540001507983 */ /* 0x000ee20000300800 */
[----:B--2---:R-:W-:Y:S01]  /*27390*/  ISETP.LT.AND P1, PT, R81, UR9, !P3 ;  /* 0x0000000951007c0c */ /* 0x004fe2000df21270 */
[----:B------:R-:W-:Y:S01]  /*273a0*/  VIADD R7, R65, 0x15 ;  /* 0x0000001541077836 */ /* 0x000fe20000000000 */
[----:B------:R-:W-:Y:S01]  /*273b0*/  IADD3 R6, P5, PT, R4, R68, RZ ;  /* 0x0000004404067210 */ /* 0x000fe20007fbe0ff */
[----:B------:R-:W0:Y:S01]  /*273c0*/  LDCU UR9, c[0x0][0x398] ;  /* 0x00007300ff0977ac */ /* 0x000e220008000800 */
[----:B------:R-:W-:Y:S02]  /*273d0*/  PRMT R8, R13, 0x9910, RZ ;  /* 0x000099100d087816 */ /* 0x000fe400000000ff */
[----:B------:R-:W-:Y:S01]  /*273e0*/  ISETP.GE.AND P0, PT, R7, UR6, PT ;  /* 0x0000000607007c0c */ /* 0x000fe2000bf06270 */
[----:B------:R-:W-:Y:S01]  /*273f0*/  IMAD.X R7, R5, 0x1, R3, P5 ;  /* 0x0000000105077824 */ /* 0x000fe200028e0603 */
[----:B------:R-:W-:Y:S01]  /*27400*/  SHF.R.S32.HI R8, RZ, 0x8, R8 ;  /* 0x00000008ff087819 */ /* 0x000fe20000011408 */
[----:B------:R-:W1:Y:S01]  /*27410*/  LDCU UR6, c[0x0][0x398] ;  /* 0x00007300ff0677ac */ /* 0x000e620008000800 */
[----:B------:R-:W-:-:S03]  /*27420*/  ISETP.LT.AND P3, PT, R93, UR14, !P3 ;  /* 0x0000000e5d007c0c */ /* 0x000fc6000df61270 */
[----:B------:R2:W-:Y:S01]  /*27430*/  @P1 STG.E.U8 desc[UR24][R6.64], R8 ;  /* 0x0000000806001986 */ /* 0x0005e2000c101118 */
[----:B------:R-:W-:Y:S01]  /*27440*/  PRMT R9, R20, 0x9910, RZ ;  /* 0x0000991014097816 */ /* 0x000fe200000000ff */
[----:B------:R-:W-:Y:S01]  /*27450*/  VIADD R10, R65, 0x14 ;  /* 0x00000014410a7836 */ /* 0x000fe20000000000 */
[----:B------:R-:W-:Y:S01]  /*27460*/  F2FP.SATFINITE.E5M2.F32.PACK_AB_MERGE_C R12, R17, R83, RZ ;  /* 0x00000053110c723e */ /* 0x000fe200048060ff */
[----:B------:R-:W5:Y:S01]  /*27470*/  LDCU UR14, c[0x0][0x398] ;  /* 0x00007300ff0e77ac */ /* 0x000f620008000800 */
[----:B------:R-:W-:Y:S02]  /*27480*/  SHF.R.S32.HI R9, RZ, 0x8, R9 ;  /* 0x00000008ff097819 */ /* 0x000fe40000011409 */
[C---:B--2---:R-:W-:Y:S01]  /*27490*/  IADD3 R6, P1, PT, R4.reuse, R70, RZ ;  /* 0x0000004604067210 */ /* 0x044fe20007f3e0ff */
[----:B------:R-:W-:-:S04]  /*274a0*/  VIADD R4, R4, UR30 ;  /* 0x0000001e04047c36 */ /* 0x000fc80008000000 */
[----:B------:R-:W-:Y:S01]  /*274b0*/  IMAD.X R7, R5, 0x1, R69, P1 ;  /* 0x0000000105077824 */ /* 0x000fe200008e0645 */
[----:B------:R-:W-:Y:S02]  /*274c0*/  SHF.R.S32.HI R5, RZ, 0x1f, R4 ;  /* 0x0000001fff057819 */ /* 0x000fe40000011404 */
[----:B------:R-:W-:Y:S02]  /*274d0*/  IADD3 R8, P5, PT, R4, R0, RZ ;  /* 0x0000000004087210 */ /* 0x000fe40007fbe0ff */
[----:B0-----:R-:W-:Y:S01]  /*274e0*/  ISETP.LT.AND P1, PT, R66, UR9, !P6 ;  /* 0x0000000942007c0c */ /* 0x001fe2000f721270 */
[----:B------:R0:W-:Y:S01]  /*274f0*/  @P3 STG.E.U8 desc[UR24][R6.64], R9 ;  /* 0x0000000906003986 */ /* 0x0001e2000c101118 */
[----:B------:R-:W-:Y:S01]  /*27500*/  ISETP.LT.AND P3, PT, R67, UR10, !P6 ;  /* 0x0000000a43007c0c */ /* 0x000fe2000f761270 */
[----:B------:R-:W2:Y:S01]  /*27510*/  LDCU UR9, c[0x0][0x398] ;  /* 0x00007300ff0977ac */ /* 0x000ea20008000800 */
[----:B------:R-:W-:Y:S02]  /*27520*/  F2FP.SATFINITE.E5M2.F32.PACK_AB_MERGE_C R13, R16, R73, RZ ;  /* 0x00000049100d723e */ /* 0x000fe400048060ff */
[----:B------:R-:W-:Y:S01]  /*27530*/  ISETP.GE.AND P2, PT, R10, UR4, PT ;  /* 0x000000040a007c0c */ /* 0x000fe2000bf46270 */
[----:B------:R-:W2:Y:S01]  /*27540*/  LDCU UR4, c[0x0][0x39c] ;  /* 0x00007380ff0477ac */ /* 0x000ea20008000800 */
[C---:B0-----:R-:W-:Y:S01]  /*27550*/  IMAD.X R9, R5.reuse, 0x1, R72, P5 ;  /* 0x0000000105097824 */ /* 0x041fe200028e0648 */
[----:B------:R-:W-:Y:S01]  /*27560*/  IADD3 R6, P5, PT, R4, R2, RZ ;  /* 0x0000000204067210 */ /* 0x000fe20007fbe0ff */
[----:B------:R-:W0:Y:S04]  /*27570*/  LDCU UR10, c[0x0][0x398] ;  /* 0x00007300ff0a77ac */ /* 0x000e280008000800 */
[----:B------:R-:W-:Y:S01]  /*27580*/  IMAD.X R7, R5, 0x1, R71, P5 ;  /* 0x0000000105077824 */ /* 0x000fe200028e0647 */
[----:B-1----:R-:W-:Y:S01]  /*27590*/  ISETP.LT.AND P5, PT, R81, UR6, !P6 ;  /* 0x0000000651007c0c */ /* 0x002fe2000f7a1270 */
[----:B------:R-:W-:Y:S01]  /*275a0*/  @P1 STG.E.U8 desc[UR24][R8.64], R12 ;  /* 0x0000000c08001986 */ /* 0x000fe2000c101118 */
[----:B------:R-:W-:Y:S01]  /*275b0*/  VIADD R10, R65, 0x16 ;  /* 0x00000016410a7836 */ /* 0x000fe20000000000 */
[----:B------:R-:W-:Y:S01]  /*275c0*/  F2FP.SATFINITE.E5M2.F32.PACK_AB_MERGE_C R22, R23, R22, RZ ;  /* 0x000000161716723e */ /* 0x000fe200048060ff */
[----:B------:R-:W1:Y:S01]  /*275d0*/  LDCU UR6, c[0x0][0x398] ;  /* 0x00007300ff0677ac */ /* 0x000e620008000800 */
[----:B------:R0:W-:Y:S01]  /*275e0*/  @P3 STG.E.U8 desc[UR24][R6.64], R13 ;  /* 0x0000000d06003986 */ /* 0x0001e2000c101118 */
[----:B--2---:R-:W-:-:S02]  /*275f0*/  ISETP.LT.AND P6, PT, R93, UR9, !P6 ;  /* 0x000000095d007c0c */ /* 0x004fc4000f7c1270 */
[----:B------:R-:W-:Y:S01]  /*27600*/  ISETP.GE.AND P1, PT, R10, UR4, PT ;  /* 0x000000040a007c0c */ /* 0x000fe2000bf26270 */
[----:B------:R-:W2:Y:S01]  /*27610*/  LDCU UR4, c[0x0][0x398] ;  /* 0x00007300ff0477ac */ /* 0x000ea20008000800 */
[----:B0-----:R-:W-:Y:S01]  /*27620*/  IADD3 R6, P3, PT, R4, R68, RZ ;  /* 0x0000004404067210 */ /* 0x001fe20007f7e0ff */
[----:B------:R-:W0:Y:S04]  /*27630*/  LDCU UR9, c[0x0][0x398] ;  /* 0x00007300ff0977ac */ /* 0x000e280008000800 */
[----:B------:R-:W-:-:S05]  /*27640*/  IMAD.X R7, R5, 0x1, R3, P3 ;  /* 0x0000000105077824 */ /* 0x000fca00018e0603 */
[----:B------:R-:W-:Y:S01]  /*27650*/  @P5 STG.E.U8 desc[UR24][R6.64], R11 ;  /* 0x0000000b06005986 */ /* 0x000fe2000c101118 */
[----:B------:R-:W-:Y:S02]  /*27660*/  IADD3 R8, P5, PT, R4, R70, RZ ;  /* 0x0000004604087210 */ /* 0x000fe40007fbe0ff */
[----:B------:R-:W-:-:S03]  /*27670*/  PRMT R10, R12, 0x9910, RZ ;  /* 0x000099100c0a7816 */ /* 0x000fc600000000ff */
[----:B------:R-:W-:Y:S01]  /*27680*/  IMAD.X R9, R5, 0x1, R69, P5 ;  /* 0x0000000105097824 */ /* 0x000fe200028e0645 */
[----:B------:R-:W-:Y:S02]  /*27690*/  F2FP.SATFINITE.E5M2.F32.PACK_AB_MERGE_C R14, R78, R74, RZ ;  /* 0x0000004a4e0e723e */ /* 0x000fe400048060ff */
[----:B------:R-:W5:Y:S01]  /*276a0*/  LDL.LU R74, [R1+0x258] ;  /* 0x00025800014a7983 */ /* 0x000f620000300800 */
[----:B----4-:R-:W-:-:S03]  /*276b0*/  F2FP.SATFINITE.E5M2.F32.PACK_AB_MERGE_C R15, R76, R75, RZ ;  /* 0x0000004b4c0f723e */ /* 0x010fc600048060ff */
[----:B------:R4:W-:Y:S04]  /*276c0*/  @P6 STG.E.U8 desc[UR24][R8.64], R22 ;  /* 0x0000001608006986 */ /* 0x0009e8000c101118 */
[----:B------:R-:W5:Y:S04]  /*276d0*/  LDL.LU R78, [R1+0x25c] ;  /* 0x00025c00014e7983 */ /* 0x000f680000300800 */
[----:B------:R-:W5:Y:S01]  /*276e0*/  LDL.LU R75, [R1+0x158] ;  /* 0x00015800014b7983 */ /* 0x000f620000300800 */
[----:B----4-:R-:W-:-:S03]  /*276f0*/  SHF.R.S32.HI R8, RZ, 0x8, R10 ;  /* 0x00000008ff087819 */ /* 0x010fc6000001140a */
[----:B------:R-:W4:Y:S01]  /*27700*/  LDL.LU R76, [R1+0x15c] ;  /* 0x00015c00014c7983 */ /* 0x000f220000300800 */
[----:B------:R-:W-:Y:S02]  /*27710*/  PRMT R10, R11, 0x9910, RZ ;  /* 0x000099100b0a7816 */ /* 0x000fe400000000ff */
[----:B---3--:R-:W-:Y:S02]  /*27720*/  F2FP.SATFINITE.E5M2.F32.PACK_AB_MERGE_C R11, R80, R77, RZ ;  /* 0x0000004d500b723e */ /* 0x008fe400048060ff */
[----:B------:R-:W3:Y:S04]  /*27730*/  LDL.LU R77, [R1+0x58] ;  /* 0x00005800014d7983 */ /* 0x000ee80000300800 */
[----:B------:R-:W3:Y:S01]  /*27740*/  LDL.LU R80, [R1+0x5c] ;  /* 0x00005c0001507983 */ /* 0x000ee20000300800 */
[----:B------:R-:W-:Y:S01]  /*27750*/  VIADD R4, R4, UR30 ;  /* 0x0000001e04047c36 */ /* 0x000fe20008000000 */
[----:B------:R-:W-:Y:S01]  /*27760*/  ISETP.LT.AND P3, PT, R66, UR10, !P4 ;  /* 0x0000000a42007c0c */ /* 0x000fe2000e761270 */
[----:B------:R-:W0:Y:S03]  /*27770*/  LDCU UR10, c[0x0][0x398] ;  /* 0x00007300ff0a77ac */ /* 0x000e260008000800 */
[----:B------:R-:W-:-:S02]  /*27780*/  SHF.R.S32.HI R5, RZ, 0x1f, R4 ;  /* 0x0000001fff057819 */ /* 0x000fc40000011404 */
[----:B------:R-:W-:Y:S02]  /*27790*/  IADD3 R6, P5, PT, R4, R0, RZ ;  /* 0x0000000004067210 */ /* 0x000fe40007fbe0ff */
[----:B------:R-:W-:-:S03]  /*277a0*/  PRMT R13, R13, 0x9910, RZ ;  /* 0x000099100d0d7816 */ /* 0x000fc600000000ff */
[----:B------:R-:W-:Y:S01]  /*277b0*/  IMAD.X R7, R5, 0x1, R72, P5 ;  /* 0x0000000105077824 */ /* 0x000fe200028e0648 */
[----:B--2---:R-:W-:Y:S01]  /*277c0*/  ISETP.LT.AND P5, PT, R67, UR4, !P4 ;  /* 0x0000000443007c0c */ /* 0x004fe2000e7a1270 */
[----:B------:R-:W2:Y:S03]  /*277d0*/  LDCU UR4, c[0x0][0x39c] ;  /* 0x00007380ff0477ac */ /* 0x000ea60008000800 */
[----:B------:R0:W-:Y:S01]  /*277e0*/  @P3 STG.E.U8 desc[UR24][R6.64], R8 ;  /* 0x0000000806003986 */ /* 0x0001e2000c101118 */
[----:B-1----:R-:W-:Y:S01]  /*277f0*/  ISETP.LT.AND P3, PT, R81, UR6, !P4 ;  /* 0x0000000651007c0c */ /* 0x002fe2000e761270 */
[----:B------:R-:W1:Y:S01]  /*27800*/  LDCU UR6, c[0x0][0x39c] ;  /* 0x00007380ff0677ac */ /* 0x000e620008000800 */
[----:B0-----:R-:W-:Y:S01]  /*27810*/  IADD3 R8, P6, PT, R4, R2, RZ ;  /* 0x0000000204087210 */ /* 0x001fe20007fde0ff */
[----:B------:R-:W-:-:S04]  /*27820*/  IMAD.MOV.U32 R7, RZ, RZ, R13 ;  /* 0x000000ffff077224 */ /* 0x000fc800078e000d */
[----:B------:R-:W-:Y:S01]  /*27830*/  IMAD.X R9, R5, 0x1, R71, P6 ;  /* 0x0000000105097824 */ /* 0x000fe200030e0647 */
[----:B------:R-:W-:Y:S02]  /*27840*/  SHF.R.S32.HI R7, RZ, 0x8, R7 ;  /* 0x00000008ff077819 */ /* 0x000fe40000011407 */
[----:B------:R-:W-:-:S03]  /*27850*/  IADD3 R6, P6, PT, R4, R68, RZ ;  /* 0x0000004404067210 */ /* 0x000fc60007fde0ff */
[----:B------:R0:W-:Y:S01]  /*27860*/  @P5 STG.E.U8 desc[UR24][R8.64], R7 ;  /* 0x0000000708005986 */ /* 0x0001e2000c101118 */
[----:B------:R-:W-:Y:S01]  /*27870*/  PRMT R22, R22, 0x9910, RZ ;  /* 0x0000991016167816 */ /* 0x000fe200000000ff */
[----:B0-----:R-:W-:Y:S01]  /*27880*/  IMAD.X R7, R5, 0x1, R3, P6 ;  /* 0x0000000105077824 */ /* 0x001fe200030e0603 */
[----:B------:R-:W-:Y:S02]  /*27890*/  SHF.R.S32.HI R8, RZ, 0x8, R10 ;  /* 0x00000008ff087819 */ /* 0x000fe4000001140a */
[----:B------:R-:W-:Y:S01]  /*278a0*/  ISETP.LT.AND P6, PT, R93, UR9, !P4 ;  /* 0x000000095d007c0c */ /* 0x000fe2000e7c1270 */
[----:B------:R-:W-:Y:S02]  /*278b0*/  VIADD R10, R65, 0x17 ;  /* 0x00000017410a7836 */ /* 0x000fe40000000000 */
[----:B------:R0:W-:Y:S01]  /*278c0*/  @P3 STG.E.U8 desc[UR24][R6.64], R8 ;  /* 0x0000000806003986 */ /* 0x0001e2000c101118 */
[----:B------:R-:W-:Y:S01]  /*278d0*/  ISETP.LT.AND P4, PT, R66, UR10, !P2 ;  /* 0x0000000a42007c0c */ /* 0x000fe2000d781270 */
[----:B------:R-:W1:Y:S01]  /*278e0*/  LDCU UR9, c[0x0][0x398] ;  /* 0x00007300ff0977ac */ /* 0x000e620008000800 */
[----:B------:R-:W-:Y:S01]  /*278f0*/  F2FP.SATFINITE.E5M2.F32.PACK_AB_MERGE_C R24, R25, R24, RZ ;  /* 0x000000181918723e */ /* 0x000fe200048060ff */
[----:B------:R-:W1:Y:S01]  /*27900*/  LDCU UR10, c[0x0][0x398] ;  /* 0x00007300ff0a77ac */ /* 0x000e620008000800 */
[----:B0-----:R-:W-:Y:S01]  /*27910*/  IADD3 R8, P3, PT, R4, R70, RZ ;  /* 0x0000004604087210 */ /* 0x001fe20007f7e0ff */
[----:B------:R-:W-:-:S02]  /*27920*/  IMAD.MOV.U32 R7, RZ, RZ, R22 ;  /* 0x000000ffff077224 */ /* 0x000fc400078e0016 */
[----:B------:R-:W-:Y:S02]  /*27930*/  VIADD R4, R4, UR30 ;  /* 0x0000001e04047c36 */ /* 0x000fe40008000000 */
[----:B------:R-:W-:Y:S01]  /*27940*/  IMAD.X R9, R5, 0x1, R69, P3 ;  /* 0x0000000105097824 */ /* 0x000fe200018e0645 */
[----:B------:R-:W-:Y:S02]  /*27950*/  SHF.R.S32.HI R7, RZ, 0x8, R7 ;  /* 0x00000008ff077819 */ /* 0x000fe40000011407 */
[----:B------:R-:W-:Y:S02]  /*27960*/  SHF.R.S32.HI R5, RZ, 0x1f, R4 ;  /* 0x0000001fff057819 */ /* 0x000fe40000011404 */
[C---:B------:R-:W-:Y:S02]  /*27970*/  IADD3 R6, P5, PT, R4.reuse, R0, RZ ;  /* 0x0000000004067210 */ /* 0x040fe40007fbe0ff */
[----:B------:R-:W-:Y:S01]  /*27980*/  ISETP.LT.AND P3, PT, R67, UR12, !P2 ;  /* 0x0000000c43007c0c */ /* 0x000fe2000d761270 */
[----:B------:R0:W-:Y:S01]  /*27990*/  @P6 STG.E.U8 desc[UR24][R8.64], R7 ;  /* 0x0000000708006986 */ /* 0x0001e2000c101118 */
[----:B------:R-:W-:Y:S01]  /*279a0*/  F2FP.SATFINITE.E5M2.F32.PACK_AB_MERGE_C R26, R27, R26, RZ ;  /* 0x0000001a1b1a723e */ /* 0x000fe200048060ff */
[----:B------:R-:W1:Y:S01]  /*279b0*/  LDCU UR12, c[0x0][0x398] ;  /* 0x00007300ff0c77ac */ /* 0x000e620008000800 */
[----:B0-----:R-:W-:Y:S01]  /*279c0*/  IADD3 R8, P6, PT, R4, R2, RZ ;  /* 0x0000000204087210 */ /* 0x001fe20007fde0ff */
[----:B------:R-:W-:-:S04]  /*279d0*/  IMAD.X R7, R5, 0x1, R72, P5 ;  /* 0x0000000105077824 */ /* 0x000fc800028e0648 */
[----:B------:R-:W-:Y:S01]  /*279e0*/  IMAD.X R9, R5, 0x1, R71, P6 ;  /* 0x0000000105097824 */ /* 0x000fe200030e0647 */
[----:B------:R0:W-:Y:S01]  /*279f0*/  @P4 STG.E.U8 desc[UR24][R6.64], R14 ;  /* 0x0000000e06004986 */ /* 0x0001e2000c101118 */
[----:B-----5:R-:W-:Y:S01]  /*27a00*/  ISETP.LT.AND P5, PT, R81, UR14, !P2 ;  /* 0x0000000e51007c0c */ /* 0x020fe2000d7a1270 */
[----:B------:R-:W5:Y:S01]  /*27a10*/  LDCU UR14, c[0x0][0x398] ;  /* 0x00007300ff0e77ac */ /* 0x000f620008000800 */
[----:B------:R-:W-:Y:S01]  /*27a20*/  ISETP.LT.AND P2, PT, R93, UR16, !P2 ;  /* 0x000000105d007c0c */ /* 0x000fe2000d741270 */
[----:B------:R1:W-:Y:S01]  /*27a30*/  @P3 STG.E.U8 desc[UR24][R8.64], R15 ;  /* 0x0000000f08003986 */ /* 0x0003e2000c101118 */
[----:B0-----:R-:W-:Y:S01]  /*27a40*/  VIADD R7, R65, 0x18 ;  /* 0x0000001841077836 */ /* 0x001fe20000000000 */
[C---:B------:R-:W-:Y:S01]  /*27a50*/  IADD3 R6, P6, PT, R4.reuse, R68, RZ ;  /* 0x0000004404067210 */ /* 0x040fe20007fde0ff */
[----:B------:R-:W0:Y:S03]  /*27a60*/  LDCU UR16, c[0x0][0x398] ;  /* 0x00007300ff1077ac */ /* 0x000e260008000800 */
[----:B-1----:R-:W-:Y:S01]  /*27a70*/  ISETP.GE.AND P3, PT, R7, UR6, PT ;  /* 0x0000000607007c0c */ /* 0x002fe2000bf66270 */
[----:B------:R-:W-:Y:S01]  /*27a80*/  IMAD.X R7, R5, 0x1, R3, P6 ;  /* 0x0000000105077824 */ /* 0x000fe200030e0603 */
[----:B------:R-:W-:Y:S01]  /*27a90*/  IADD3 R8, P6, PT, R4, R70, RZ ;  /* 0x0000004604087210 */ /* 0x000fe20007fde0ff */
[----:B------:R-:W1:Y:S01]  /*27aa0*/  LDCU UR6, c[0x0][0x398] ;  /* 0x00007300ff0677ac */ /* 0x000e620008000800 */
[----:B--2---:R-:W-:-:S03]  /*27ab0*/  ISETP.GE.AND P4, PT, R10, UR4, PT ;  /* 0x000000040a007c0c */ /* 0x004fc6000bf86270 */
[----:B------:R-:W-:Y:S01]  /*27ac0*/  IMAD.X R9, R5, 0x1, R69, P6 ;  /* 0x0000000105097824 */ /* 0x000fe200030e0645 */
[----:B------:R-:W-:Y:S01]  /*27ad0*/  PRMT R10, R14, 0x9910, RZ ;  /* 0x000099100e0a7816 */ /* 0x000fe200000000ff */
[----:B------:R-:W-:Y:S01]  /*27ae0*/  @P5 STG.E.U8 desc[UR24][R6.64], R11 ;  /* 0x0000000b06005986 */ /* 0x000fe2000c101118 */
[----:B---3--:R-:W-:-:S03]  /*27af0*/  F2FP.SATFINITE.E5M2.F32.PACK_AB_MERGE_C R12, R80, R77, RZ ;  /* 0x0000004d500c723e */ /* 0x008fc600048060ff */
[----:B------:R2:W-:Y:S01]  /*27b00*/  @P2 STG.E.U8 desc[UR24][R8.64], R24 ;  /* 0x0000001808002986 */ /* 0x0005e2000c101118 */
[----:B------:R-:W-:Y:S01]  /*27b10*/  VIADD R4, R4, UR30 ;  /* 0x0000001e04047c36 */ /* 0x000fe20008000000 */
[----:B------:R-:W3:Y:S02]  /*27b20*/  LDCU UR4, c[0x0][0x39c] ;  /* 0x00007380ff0477ac */ /* 0x000ee40008000800 */
[----:B------:R-:W5:Y:S04]  /*27b30*/  LDL.LU R77, [R1+0x160] ;  /* 0x00016000014d7983 */ /* 0x000f680000300800 */
[----:B------:R-:W5:Y:S01]  /*27b40*/  LDL.LU R80, [R1+0x164] ;  /* 0x0001640001507983 */ /* 0x000f620000300800 */
[----:B--2---:R-:W-:Y:S02]  /*27b50*/  SHF.R.S32.HI R8, RZ, 0x8, R10 ;  /* 0x00000008ff087819 */ /* 0x004fe4000001140a */
[----:B------:R-:W-:-:S02]  /*27b60*/  PRMT R10, R15, 0x9910, RZ ;  /* 0x000099100f0a7816 */ /* 0x000fc400000000ff */
[----:B------:R-:W-:Y:S02]  /*27b70*/  F2FP.SATFINITE.E5M2.F32.PACK_AB_MERGE_C R15, R85, R84, RZ ;  /* 0x00000054550f723e */ /* 0x000fe400048060ff */
[----:B------:R-:W2:Y:S04]  /*27b80*/  LDL.LU R84, [R1+0x60] ;  /* 0x0000600001547983 */ /* 0x000ea80000300800 */
[----:B------:R-:W2:Y:S01]  /*27b90*/  LDL.LU R85, [R1+0x64] ;  /* 0x0000640001557983 */ /* 0x000ea20000300800 */
[----:B------:R-:W-:Y:S01]  /*27ba0*/  ISETP.LT.AND P5, PT, R66, UR9, !P0 ;  /* 0x0000000942007c0c */ /* 0x000fe2000c7a1270 */
[----:B------:R-:W0:Y:S01]  /*27bb0*/  LDCU UR9, c[0x0][0x398] ;  /* 0x00007300ff0977ac */ /* 0x000e220008000800 */
[----:B------:R-:W-:Y:S02]  /*27bc0*/  SHF.R.S32.HI R5, RZ, 0x1f, R4 ;  /* 0x0000001fff057819 */ /* 0x000fe40000011404 */
[----:B------:R-:W-:-:S02]  /*27bd0*/  IADD3 R6, P6, PT, R4, R0, RZ ;  /* 0x0000000004067210 */ /* 0x000fc40007fde0ff */
[----:B-1----:R-:W-:Y:S01]  /*27be0*/  ISETP.LT.AND P2, PT, R67, UR6, !P0 ;  /* 0x0000000643007c0c */ /* 0x002fe2000c741270 */
[----:B------:R-:W1:Y:S02]  /*27bf0*/  LDCU UR6, c[0x0][0x398] ;  /* 0x00007300ff0677ac */ /* 0x000e640008000800 */
[----:B------:R-:W-:-:S05]  /*27c00*/  IMAD.X R7, R5, 0x1, R72, P6 ;  /* 0x0000000105077824 */ /* 0x000fca00030e0648 */
[----:B------:R0:W-:Y:S01]  /*27c10*/  @P5 STG.E.U8 desc[UR24][R6.64], R8 ;  /* 0x0000000806005986 */ /* 0x0001e2000c101118 */
[----:B------:R-:W-:Y:S01]  /*27c20*/  ISETP.LT.AND P5, PT, R81, UR10, !P0 ;  /* 0x0000000a51007c0c */ /* 0x000fe2000c7a1270 */
[----:B------:R-:W1:Y:S01]  /*27c30*/  LDCU UR10, c[0x0][0x398] ;  /* 0x00007300ff0a77ac */ /* 0x000e620008000800 */
[----:B------:R-:W-:Y:S02]  /*27c40*/  SHF.R.S32.HI R10, RZ, 0x8, R10 ;  /* 0x00000008ff0a7819 */ /* 0x000fe4000001140a */
[----:B0-----:R-:W-:Y:S01]  /*27c50*/  IADD3 R8, P6, PT, R4, R2, RZ ;  /* 0x0000000204087210 */ /* 0x001fe20007fde0ff */
[----:B------:R-:W-:Y:S01]  /*27c60*/  VIADD R7, R65, 0x19 ;  /* 0x0000001941077836 */ /* 0x000fe20000000000 */
[----:B------:R-:W-:-:S03]  /*27c70*/  PRMT R11, R11, 0x9910, RZ ;  /* 0x000099100b0b7816 */ /* 0x000fc600000000ff */
[----:B------:R-:W-:Y:S01]  /*27c80*/  IMAD.X R9, R5, 0x1, R71, P6 ;  /* 0x0000000105097824 */ /* 0x000fe200030e0647 */
[----:B------:R-:W-:-:S04]  /*27c90*/  IADD3 R6, P6, PT, R4, R68, RZ ;  /* 0x0000004404067210 */ /* 0x000fc80007fde0ff */
[----:B------:R0:W-:Y:S01]  /*27ca0*/  @P2 STG.E.U8 desc[UR24][R8.64], R10 ;  /* 0x0000000a08002986 */ /* 0x0001e2000c101118 */
[----:B---3--:R-:W-:Y:S01]  /*27cb0*/  ISETP.GE.AND P2, PT, R7, UR4, PT ;  /* 0x0000000407007c0c */ /* 0x008fe2000bf46270 */
[----:B------:R-:W-:Y:S01]  /*27cc0*/  IMAD.X R7, R5, 0x1, R3, P6 ;  /* 0x0000000105077824 */ /* 0x000fe200030e0603 */
[----:B------:R-:W-:Y:S01]  /*27cd0*/  ISETP.LT.AND P0, PT, R93, UR9, !P0 ;  /* 0x000000095d007c0c */ /* 0x000fe2000c701270 */
[----:B------:R-:W3:Y:S01]  /*27ce0*/  LDCU UR9, c[0x0][0x398] ;  /* 0x00007300ff0977ac */ /* 0x000ee20008000800 */
[----:B------:R-:W-:Y:S01]  /*27cf0*/  F2FP.SATFINITE.E5M2.F32.PACK_AB_MERGE_C R14, R78, R74, RZ ;  /* 0x0000004a4e0e723e */ /* 0x000fe200048060ff */
[----:B------:R-:W3:Y:S01]  /*27d00*/  LDCU UR4, c[0x0][0x39c] ;  /* 0x00007380ff0477ac */ /* 0x000ee20008000800 */
[----:B0-----:R-:W-:-:S05]  /*27d10*/  SHF.R.S32.HI R8, RZ, 0x8, R11 ;  /* 0x00000008ff087819 */ /* 0x001fca000001140b */
[----:B------:R0:W-:Y:S01]  /*27d20*/  @P5 STG.E.U8 desc[UR24][R6.64], R8 ;  /* 0x0000000806005986 */ /* 0x0001e2000c101118 */
[----:B-1----:R-:W-:Y:S01]  /*27d30*/  ISETP.LT.AND P5, PT, R66, UR6, !P1 ;  /* 0x0000000642007c0c */ /* 0x002fe2000cfa1270 */
[----:B------:R-:W1:Y:S01]  /*27d40*/  LDCU UR6, c[0x0][0x398] ;  /* 0x00007300ff0677ac */ /* 0x000e620008000800 */
[----:B------:R-:W-:Y:S02]  /*27d50*/  PRMT R11, R24, 0x9910, RZ ;  /* 0x00009910180b7816 */ /* 0x000fe400000000ff */
[C---:B0-----:R-:W-:Y:S01]  /*27d60*/  IADD3 R8, P6, PT, R4.reuse, R70, RZ ;  /* 0x0000004604087210 */ /* 0x041fe20007fde0ff */
[----:B------:R-:W-:-:S04]  /*27d70*/  VIADD R4, R4, UR30 ;  /* 0x0000001e04047c36 */ /* 0x000fc80008000000 */
[----:B------:R-:W-:Y:S01]  /*27d80*/  IMAD.X R9, R5, 0x1, R69, P6 ;  /* 0x0000000105097824 */ /* 0x000fe200030e0645 */
[----:B------:R-:W-:Y:S02]  /*27d90*/  SHF.R.S32.HI R10, RZ, 0x1f, R4 ;  /* 0x0000001fff0a7819 */ /* 0x000fe40000011404 */
[----:B------:R-:W-:Y:S02]  /*27da0*/  IADD3 R6, P6, PT, R4, R0, RZ ;  /* 0x0000000004067210 */ /* 0x000fe40007fde0ff */
[----:B------:R-:W-:-:S03]  /*27db0*/  SHF.R.S32.HI R11, RZ, 0x8, R11 ;  /* 0x00000008ff0b7819 */ /* 0x000fc6000001140b */
[----:B------:R-:W-:Y:S02]  /*27dc0*/  IMAD.X R7, R10, 0x1, R72, P6 ;  /* 0x000000010a077824 */ /* 0x000fe400030e0648 */
[----:B------:R0:W-:Y:S01]  /*27dd0*/  @P0 STG.E.U8 desc[UR24][R8.64], R11 ;  /* 0x0000000b08000986 */ /* 0x0001e2000c101118 */
[----:B------:R-:W-:Y:S01]  /*27de0*/  ISETP.LT.AND P0, PT, R67, UR10, !P1 ;  /* 0x0000000a43007c0c */ /* 0x000fe2000cf01270 */
[----:B------:R-:W-:Y:S01]  /*27df0*/  VIADD R5, R65, 0x1a ;  /* 0x0000001a41057836 */ /* 0x000fe20000000000 */
[----:B----4-:R-:W-:Y:S01]  /*27e00*/  F2FP.SATFINITE.E5M2.F32.PACK_AB_MERGE_C R13, R76, R75, RZ ;  /* 0x0000004b4c0d723e */ /* 0x010fe200048060ff */
[----:B------:R4:W-:Y:S01]  /*27e10*/  @P5 STG.E.U8 desc[UR24][R6.64], R14 ;  /* 0x0000000e06005986 */ /* 0x0009e2000c101118 */
[----:B---3--:R-:W-:Y:S01]  /*27e20*/  ISETP.LT.AND P5, PT, R81, UR9, !P1 ;  /* 0x0000000951007c0c */ /* 0x008fe2000cfa1270 */
[----:B------:R-:W3:Y:S01]  /*27e30*/  LDCU UR9, c[0x0][0x398] ;  /* 0x00007300ff0977ac */ /* 0x000ee20008000800 */
[----:B0-----:R-:W-:Y:S01]  /*27e40*/  IADD3 R8, P6, PT, R4, R2, RZ ;  /* 0x0000000204087210 */ /* 0x001fe20007fde0ff */
[----:B------:R-:W0:Y:S01]  /*27e50*/  LDCU UR10, c[0x0][0x398] ;  /* 0x00007300ff0a77ac */ /* 0x000e220008000800 */
[----:B------:R-:W2:Y:S03]  /*27e60*/  LDL.LU R75, [R1+0x268] ;  /* 0x00026800014b7983 */ /* 0x000ea60000300800 */
[----:B------:R-:W-:Y:S01]  /*27e70*/  IMAD.X R9, R10, 0x1, R71, P6 ;  /* 0x000000010a097824 */ /* 0x000fe200030e0647 */
[----:B----4-:R-:W-:Y:S01]  /*27e80*/  IADD3 R6, P6, PT, R4, R68, RZ ;  /* 0x0000004404067210 */ /* 0x010fe20007fde0ff */
[----:B------:R-:W4:Y:S04]  /*27e90*/  LDL.LU R76, [R1+0x26c] ;  /* 0x00026c00014c7983 */ /* 0x000f280000300800 */
[----:B------:R-:W-:Y:S01]  /*27ea0*/  IMAD.X R7, R10, 0x1, R3, P6 ;  /* 0x000000010a077824 */ /* 0x000fe200030e0603 */
[----:B------:R0:W-:Y:S01]  /*27eb0*/  @P0 STG.E.U8 desc[UR24][R8.64], R13 ;  /* 0x0000000d08000986 */ /* 0x0001e2000c101118 */
[----:B------:R-:W-:Y:S01]  /*27ec0*/  ISETP.GE.AND P0, PT, R5, UR4, PT ;  /* 0x0000000405007c0c */ /* 0x000fe2000bf06270 */
[----:B------:R-:W0:Y:S01]  /*27ed0*/  LDCU UR4, c[0x0][0x398] ;  /* 0x00007300ff0477ac */ /* 0x000e220008000800 */
[----:B------:R-:W-:Y:S01]  /*27ee0*/  VIADD R5, R4, UR30 ;  /* 0x0000001e04057c36 */ /* 0x000fe20008000000 */
[----:B------:R0:W-:Y:S01]  /*27ef0*/  @P5 STG.E.U8 desc[UR24][R6.64], R12 ;  /* 0x0000000c06005986 */ /* 0x0001e2000c101118 */
[----:B-1----:R-:W-:Y:S01]  /*27f00*/  ISETP.LT.AND P1, PT, R93, UR6, !P1 ;  /* 0x000000065d007c0c */ /* 0x002fe2000cf21270 */
[----:B------:R-:W1:Y:S01]  /*27f10*/  LDCU UR6, c[0x0][0x398] ;  /* 0x00007300ff0677ac */ /* 0x000e620008000800 */
[----:B---3--:R-:W-:-:S02]  /*27f20*/  ISETP.LT.AND P5, PT, R66, UR9, !P4 ;  /* 0x0000000942007c0c */ /* 0x008fc4000e7a1270 */
[----:B0-----:R-:W-:Y:S01]  /*27f30*/  IADD3 R8, P6, PT, R4, R70, RZ ;  /* 0x0000004604087210 */ /* 0x001fe20007fde0ff */
[----:B------:R-:W0:Y:S01]  /*27f40*/  LDCU UR9, c[0x0][0x398] ;  /* 0x00007300ff0977ac */ /* 0x000e220008000800 */
[----:B------:R-:W-:-:S03]  /*27f50*/  SHF.R.S32.HI R11, RZ, 0x1f, R5 ;  /* 0x0000001fff0b7819 */ /* 0x000fc60000011405 */
[----:B------:R-:W-:Y:S01]  /*27f60*/  IMAD.X R9, R10, 0x1, R69, P6 ;  /* 0x000000010a097824 */ /* 0x000fe200030e0645 */
[----:B------:R-:W-:Y:S02]  /*27f70*/  IADD3 R6, P6, PT, R5, R0, RZ ;  /* 0x0000000005067210 */ /* 0x000fe40007fde0ff */
[----:B------:R-:W-:-:S03]  /*27f80*/  PRMT R4, R14, 0x9910, RZ ;  /* 0x000099100e047816 */ /* 0x000fc600000000ff */
[----:B------:R-:W-:Y:S01]  /*27f90*/  IMAD.X R7, R11, 0x1, R72, P6 ;  /* 0x000000010b077824 */ /* 0x000fe200030e0648 */
[----:B------:R-:W-:Y:S01]  /*27fa0*/  SHF.R.S32.HI R4, RZ, 0x8, R4 ;  /* 0x00000008ff047819 */ /* 0x000fe20000011404 */
[----:B------:R3:W-:Y:S04]  /*27fb0*/  @P1 STG.E.U8 desc[UR24][R8.64], R26 ;  /* 0x0000001a08001986 */ /* 0x0007e8000c101118 */
[----:B------:R0:W-:Y:S01]  /*27fc0*/  @P5 STG.E.U8 desc[UR24][R6.64], R4 ;  /* 0x0000000406005986 */ /* 0x0001e2000c101118 */
[----:B------:R-:W-:Y:S01]  /*27fd0*/  ISETP.LT.AND P5, PT, R67, UR4, !P4 ;  /* 0x0000000443007c0c */ /* 0x000fe2000e7a1270 */
[----:B------:R-:W0:Y:S01]  /*27fe0*/  LDCU UR4, c[0x0][0x39c] ;  /* 0x00007380ff0477ac */ /* 0x000e220008000800 */
[----:B------:R-:W-:Y:S02]  /*27ff0*/  PRMT R10, R13, 0x9910, RZ ;  /* 0x000099100d0a7816 */ /* 0x000fe400000000ff */
[----:B---3--:R-:W-:-:S02]  /*28000*/  IADD3 R8, P6, PT, R5, R2, RZ ;  /* 0x0000000205087210 */ /* 0x008fc40007fde0ff */
[----:B------:R-:W-:-:S03]  /*28010*/  SHF.R.S32.HI R10, RZ, 0x8, R10 ;  /* 0x00000008ff0a7819 */ /* 0x000fc6000001140a */
[----:B------:R-:W-:Y:S01]  /*28020*/  IMAD.X R9, R11, 0x1, R71, P6 ;  /* 0x000000010b097824 */ /* 0x000fe200030e0647 */
[----:B------:R-:W-:Y:S01]  /*28030*/  ISETP.LT.AND P1, PT, R81, UR10, !P4 ;  /* 0x0000000a51007c0c */ /* 0x000fe2000e721270 */
[----:B------:R-:W3:Y:S01]  /*28040*/  LDCU UR10, c[0x0][0x398] ;  /* 0x00007300ff0a77ac */ /* 0x000ee20008000800 */
[----:B-1----:R-:W-:Y:S02]  /*28050*/  ISETP.LT.AND P4, PT, R93, UR6, !P4 ;  /* 0x000000065d007c0c */ /* 0x002fe4000e781270 */
[----:B0-----:R-:W-:Y:S01]  /*28060*/  IADD3 R6, P6, PT, R5, R68, RZ ;  /* 0x0000004405067210 */ /* 0x001fe20007fde0ff */
[----:B------:R0:W-:Y:S01]  /*28070*/  @P5 STG.E.U8 desc[UR24][R8.64], R10 ;  /* 0x0000000a08005986 */ /* 0x0001e2000c101118 */
[----:B------:R-:W-:Y:S02]  /*28080*/  PRMT R4, R12, 0x9910, RZ ;  /* 0x000099100c047816 */ /* 0x000fe400000000ff */
[----:B------:R-:W-:Y:S01]  /*28090*/  PRMT R13, R26, 0x9910, RZ ;  /* 0x000099101a0d7816 */ /* 0x000fe200000000ff */
[----:B------:R-:W-:Y:S01]  /*280a0*/  IMAD.X R7, R11, 0x1, R3, P6 ;  /* 0x000000010b077824 */ /* 0x000fe200030e0603 */
[----:B------:R-:W-:Y:S01]  /*280b0*/  SHF.R.S32.HI R4, RZ, 0x8, R4 ;  /* 0x00000008ff047819 */ /* 0x000fe20000011404 */
[----:B------:R-:W-:Y:S01]  /*280c0*/  VIADD R12, R65, 0x1b ;  /* 0x0000001b410c7836 */ /* 0x000fe20000000000 */
[----:B------:R-:W-:Y:S01]  /*280d0*/  SHF.R.S32.HI R13, RZ, 0x8, R13 ;  /* 0x00000008ff0d7819 */ /* 0x000fe2000001140d */
[----:B------:R-:W1:Y:S01]  /*280e0*/  LDCU UR6, c[0x0][0x39c] ;  /* 0x00007380ff0677ac */ /* 0x000e620008000800 */
[----:B0-----:R-:W-:Y:S01]  /*280f0*/  IADD3 R10, P5, PT, R5, R70, RZ ;  /* 0x00000046050a7210 */ /* 0x001fe20007fbe0ff */
[----:B------:R0:W-:Y:S04]  /*28100*/  @P1 STG.E.U8 desc[UR24][R6.64], R4 ;  /* 0x0000000406001986 */ /* 0x0001e8000c101118 */
[----:B------:R-:W-:-:S05]  /*28110*/  IMAD.X R11, R11, 0x1, R69, P5 ;  /* 0x000000010b0b7824 */ /* 0x000fca00028e0645 */
[----:B------:R-:W-:Y:S01]  /*28120*/  @P4 STG.E.U8 desc[UR24][R10.64], R13 ;  /* 0x0000000d0a004986 */ /* 0x000fe2000c101118 */
[----:B------:R-:W-:Y:S01]  /*28130*/  ISETP.GE.AND P4, PT, R12, UR4, PT ;  /* 0x000000040c007c0c */ /* 0x000fe2000bf86270 */
[----:B------:R-:W0:Y:S01]  /*28140*/  LDCU UR4, c[0x0][0x398] ;  /* 0x00007300ff0477ac */ /* 0x000e220008000800 */
[----:B-----5:R-:W-:Y:S02]  /*28150*/  F2FP.SATFINITE.E5M2.F32.PACK_AB_MERGE_C R14, R80, R77, RZ ;  /* 0x0000004d500e723e */ /* 0x020fe400048060ff */
[----:B------:R-:W5:Y:S04]  /*28160*/  LDL.LU R77, [R1+0x168] ;  /* 0x00016800014d7983 */ /* 0x000f680000300800 */
[----:B------:R-:W5:Y:S01]  /*28170*/  LDL.LU R80, [R1+0x16c] ;  /* 0x00016c0001507983 */ /* 0x000f620000300800 */
[----:B--2---:R-:W-:-:S03]  /*28180*/  F2FP.SATFINITE.E5M2.F32.PACK_AB_MERGE_C R12, R85, R84, RZ ;  /* 0x00000054550c723e */ /* 0x004fc600048060ff */
[----:B------:R-:W2:Y:S04]  /*28190*/  LDL.LU R84, [R1+0x68] ;  /* 0x0000680001547983 */ /* 0x000ea80000300800 */
[----:B------:R-:W2:Y:S01]  /*281a0*/  LDL.LU R85, [R1+0x6c] ;  /* 0x00006c0001557983 */ /* 0x000ea20000300800 */
[----:B0-----:R-:W-:Y:S01]  /*281b0*/  VIADD R4, R5, UR30 ;  /* 0x0000001e05047c36 */ /* 0x001fe20008000000 */
[----:B------:R-:W-:Y:S01]  /*281c0*/  ISETP.LT.AND P1, PT, R66, UR9, !P3 ;  /* 0x0000000942007c0c */ /* 0x000fe2000df21270 */
[----:B------:R-:W0:Y:S03]  /*281d0*/  LDCU UR9, c[0x0][0x398] ;  /* 0x00007300ff0977ac */ /* 0x000e260008000800 */
[----:B------:R-:W-:-:S02]  /*281e0*/  SHF.R.S32.HI R5, RZ, 0x1f, R4 ;  /* 0x0000001fff057819 */ /* 0x000fc40000011404 */
[C---:B------:R-:W-:Y:S02]  /*281f0*/  IADD3 R8, P6, PT, R4.reuse, R0, RZ ;  /* 0x0000000004087210 */ /* 0x040fe40007fde0ff */
[----:B------:R-:W-:Y:S01]  /*28200*/  ISETP.LT.AND P5, PT, R67, UR12, !P3 ;  /* 0x0000000c43007c0c */ /* 0x000fe2000dfa1270 */
[----:B------:R-:W0:Y:S02]  /*28210*/  LDCU UR12, c[0x0][0x398] ;  /* 0x00007300ff0c77ac */ /* 0x000e240008000800 */
[----:B------:R-:W-:Y:S01]  /*28220*/  IMAD.X R9, R5, 0x1, R72, P6 ;  /* 0x0000000105097824 */ /* 0x000fe200030e0648 */
[----:B------:R-:W-:-:S05]  /*28230*/  IADD3 R6, P6, PT, R4, R2, RZ ;  /* 0x0000000204067210 */ /* 0x000fca0007fde0ff */
[----:B------:R-:W-:Y:S01]  /*28240*/  IMAD.X R7, R5, 0x1, R71, P6 ;  /* 0x0000000105077824 */ /* 0x000fe200030e0647 */
[----:B------:R0:W-:Y:S01]  /*28250*/  @P1 STG.E.U8 desc[UR24][R8.64], R15 ;  /* 0x0000000f08001986 */ /* 0x0001e2000c101118 */
[----:B---3--:R-:W-:Y:S01]  /*28260*/  ISETP.LT.AND P1, PT, R81, UR10, !P3 ;  /* 0x0000000a51007c0c */ /* 0x008fe2000df21270 */
[----:B------:R-:W3:Y:S01]  /*28270*/  LDCU UR10, c[0x0][0x398] ;  /* 0x00007300ff0a77ac */ /* 0x000ee20008000800 */
[----:B------:R-:W-:Y:S01]  /*28280*/  ISETP.LT.AND P3, PT, R93, UR14, !P3 ;  /* 0x0000000e5d007c0c */ /* 0x000fe2000df61270 */
[----:B------:R1:W-:Y:S01]  /*28290*/  @P5 STG.E.U8 desc[UR24][R6.64], R14 ;  /* 0x0000000e06005986 */ /* 0x0003e2000c101118 */
[----:B------:R-:W-:Y:S01]  /*282a0*/  F2FP.SATFINITE.E5M2.F32.PACK_AB_MERGE_C R28, R29, R28, RZ ;  /* 0x0000001c1d1c723e */ /* 0x000fe200048060ff */
[----:B------:R-:W2:Y:S01]  /*282b0*/  LDCU UR14, c[0x0][0x398] ;  /* 0x00007300ff0e77ac */ /* 0x000ea20008000800 */
[C---:B0-----:R-:W-:Y:S01]  /*282c0*/  IADD3 R8, P5, PT, R4.reuse, R68, RZ ;  /* 0x0000004404087210 */ /* 0x041fe20007fbe0ff */
[----:B-1----:R-:W-:Y:S01]  /*282d0*/  VIADD R7, R65, 0x1c ;  /* 0x0000001c41077836 */ /* 0x002fe20000000000 */
[----:B------:R-:W-:-:S03]  /*282e0*/  IADD3 R6, P6, PT, R4, R70, RZ ;  /* 0x0000004604067210 */ /* 0x000fc60007fde0ff */
[----:B------:R-:W-:Y:S02]  /*282f0*/  IMAD.X R9, R5, 0x1, R3, P5 ;  /* 0x0000000105097824 */ /* 0x000fe400028e0603 */
[----:B------:R-:W-:Y:S01]  /*28300*/  VIADD R4, R4, UR30 ;  /* 0x0000001e04047c36 */ /* 0x000fe20008000000 */
[----:B------:R-:W-:Y:S01]  /*28310*/  ISETP.GE.AND P5, PT, R7, UR6, PT ;  /* 0x0000000607007c0c */ /* 0x000fe2000bfa6270 */
[----:B------:R-:W-:Y:S01]  /*28320*/  IMAD.X R7, R5, 0x1, R69, P6 ;  /* 0x0000000105077824 */ /* 0x000fe200030e0645 */
[----:B------:R0:W-:Y:S01]  /*28330*/  @P1 STG.E.U8 desc[UR24][R8.64], R12 ;  /* 0x0000000c08001986 */ /* 0x0001e2000c101118 */
[----:B------:R-:W1:Y:S01]  /*28340*/  LDCU UR6, c[0x0][0x398] ;  /* 0x00007300ff0677ac */ /* 0x000e620008000800 */
[----:B------:R-:W-:Y:S02]  /*28350*/  SHF.R.S32.HI R5, RZ, 0x1f, R4 ;  /* 0x0000001fff057819 */ /* 0x000fe40000011404 */
[----:B------:R3:W-:Y:S01]  /*28360*/  @P3 STG.E.U8 desc[UR24][R6.64], R28 ;  /* 0x0000001c06003986 */ /* 0x0007e2000c101118 */
[----:B------:R-:W-:Y:S01]  /*28370*/  ISETP.LT.AND P3, PT, R66, UR4, !P2 ;  /* 0x0000000442007c0c */ /* 0x000fe2000d761270 */
[----:B------:R-:W1:Y:S01]  /*28380*/  LDCU UR4, c[0x0][0x39c] ;  /* 0x00007380ff0477ac */ /* 0x000e620008000800 */
[----:B------:R-:W-:-:S02]  /*28390*/  ISETP.LT.AND P1, PT, R67, UR9, !P2 ;  /* 0x0000000943007c0c */ /* 0x000fc4000d721270 */
[----:B------:R-:W-:Y:S01]  /*283a0*/  PRMT R11, R15, 0x9910, RZ ;  /* 0x000099100f0b7816 */ /* 0x000fe200000000ff */
[----:B------:R-:W1:Y:S01]  /*283b0*/  LDCU UR9, c[0x0][0x398] ;  /* 0x00007300ff0977ac */ /* 0x000e620008000800 */
[----:B0-----:R-:W-:Y:S02]  /*283c0*/  IADD3 R8, P6, PT, R4, R0, RZ ;  /* 0x0000000004087210 */ /* 0x001fe40007fde0ff */
[----:B------:R-:W-:-:S03]  /*283d0*/  PRMT R10, R14, 0x9910, RZ ;  /* 0x000099100e0a7816 */ /* 0x000fc600000000ff */
[C---:B------:R-:W-:Y:S01]  /*283e0*/  IMAD.X R9, R5.reuse, 0x1, R72, P6 ;  /* 0x0000000105097824 */ /* 0x040fe200030e0648 */
[----:B---3--:R-:W-:Y:S02]  /*283f0*/  IADD3 R6, P6, PT, R4, R2, RZ ;  /* 0x0000000204067210 */ /* 0x008fe40007fde0ff */
[----:B------:R-:W-:Y:S02]  /*28400*/  SHF.R.S32.HI R11, RZ, 0x8, R11 ;  /* 0x00000008ff0b7819 */ /* 0x000fe4000001140b */
[----:B------:R-:W-:Y:S01]  /*28410*/  SHF.R.S32.HI R10, RZ, 0x8, R10 ;  /* 0x00000008ff0a7819 */ /* 0x000fe2000001140a */
[----:B------:R-:W-:Y:S02]  /*28420*/  IMAD.X R7, R5, 0x1, R71, P6 ;  /* 0x0000000105077824 */ /* 0x000fe400030e0647 */
[----:B------:R-:W-:Y:S04]  /*28430*/  @P3 STG.E.U8 desc[UR24][R8.64], R11 ;  /* 0x0000000b08003986 */ /* 0x000fe8000c101118 */
[----:B------:R0:W-:Y:S01]  /*28440*/  @P1 STG.E.U8 desc[UR24][R6.64], R10 ;  /* 0x0000000a06001986 */ /* 0x0001e2000c101118 */
[----:B-1----:R-:W-:Y:S01]  /*28450*/  ISETP.LT.AND P1, PT, R81, UR6, !P2 ;  /* 0x0000000651007c0c */ /* 0x002fe2000d721270 */
[----:B------:R-:W1:Y:S01]  /*28460*/  LDCU UR6, c[0x0][0x39c] ;  /* 0x00007380ff0677ac */ /* 0x000e620008000800 */
[----:B------:R-:W-:-:S02]  /*28470*/  ISETP.LT.AND P2, PT, R93, UR10, !P2 ;  /* 0x0000000a5d007c0c */ /* 0x000fc4000d741270 */
[----:B------:R-:W-:Y:S01]  /*28480*/  PRMT R13, R12, 0x9910, RZ ;  /* 0x000099100c0d7816 */ /* 0x000fe200000000ff */
[----:B------:R-:W3:Y:S01]  /*28490*/  LDCU UR10, c[0x0][0x398] ;  /* 0x00007300ff0a77ac */ /* 0x000ee20008000800 */
[----:B0-----:R-:W-:Y:S02]  /*284a0*/  IADD3 R10, P6, PT, R4, R68, RZ ;  /* 0x00000044040a7210 */ /* 0x001fe40007fde0ff */
[----:B------:R-:W-:-:S03]  /*284b0*/  PRMT R12, R28, 0x9910, RZ ;  /* 0x000099101c0c7816 */ /* 0x000fc600000000ff */
[C---:B------:R-:W-:Y:S01]  /*284c0*/  IMAD.X R11, R5.reuse, 0x1, R3, P6 ;  /* 0x00000001050b7824 */ /* 0x040fe200030e0603 */
[----:B------:R-:W-:Y:S02]  /*284d0*/  IADD3 R8, P6, PT, R4, R70, RZ ;  /* 0x0000004604087210 */ /* 0x000fe40007fde0ff */
[----:B------:R-:W-:Y:S02]  /*284e0*/  SHF.R.S32.HI R13, RZ, 0x8, R13 ;  /* 0x00000008ff0d7819 */ /* 0x000fe4000001140d */
[----:B------:R-:W-:Y:S01]  /*284f0*/  SHF.R.S32.HI R12, RZ, 0x8, R12 ;  /* 0x00000008ff0c7819 */ /* 0x000fe2000001140c */
[----:B------:R-:W-:Y:S01]  /*28500*/  IMAD.X R9, R5, 0x1, R69, P6 ;  /* 0x0000000105097824 */ /* 0x000fe200030e0645 */
[----:B----4-:R-:W-:Y:S01]  /*28510*/  F2FP.SATFINITE.E5M2.F32.PACK_AB_MERGE_C R14, R76, R75, RZ ;  /* 0x0000004b4c0e723e */ /* 0x010fe200048060ff */
[----:B------:R-:W-:Y:S04]  /*28520*/  @P1 STG.E.U8 desc[UR24][R10.64], R13 ;  /* 0x0000000d0a001986 */ /* 0x000fe8000c101118 */
[----:B------:R5:W-:Y:S04]  /*28530*/  @P2 STG.E.U8 desc[UR24][R8.64], R12 ;  /* 0x0000000c08002986 */ /* 0x000be8000c101118 */
[----:B------:R-:W4:Y:S04]  /*28540*/  LDL.LU R75, [R1+0x270] ;  /* 0x00027000014b7983 */ /* 0x000f280000300800 */
[----:B------:R-:W4:Y:S01]  /*28550*/  LDL.LU R76, [R1+0x274] ;  /* 0x00027400014c7983 */ /* 0x000f220000300800 */
[----:B-----5:R-:W-:-:S03]  /*28560*/  F2FP.SATFINITE.E5M2.F32.PACK_AB_MERGE_C R12, R80, R77, RZ ;  /* 0x0000004d500c723e */ /* 0x020fc600048060ff */
[----:B------:R-:W5:Y:S04]  /*28570*/  LDL.LU R77, [R1+0x170] ;  /* 0x00017000014d7983 */ /* 0x000f680000300800 */
[----:B------:R-:W5:Y:S01]  /*28580*/  LDL.LU R80, [R1+0x174] ;  /* 0x0001740001507983 */ /* 0x000f620000300800 */
[----:B--2---:R-:W-:-:S03]  /*28590*/  F2FP.SATFINITE.E5M2.F32.PACK_AB_MERGE_C R11, R85, R84, RZ ;  /* 0x00000054550b723e */ /* 0x004fc600048060ff */
[----:B------:R-:W2:Y:S04]  /*285a0*/  LDL.LU R84, [R1+0x70] ;  /* 0x0000700001547983 */ /* 0x000ea80000300800 */
[----:B------:R-:W2:Y:S01]  /*285b0*/  LDL.LU R85, [R1+0x74] ;  /* 0x0000740001557983 */ /* 0x000ea20000300800 */
[----:B------:R-:W-:Y:S01]  /*285c0*/  VIADD R6, R4, UR30 ;  /* 0x0000001e04067c36 */ /* 0x000fe20008000000 */
[----:B------:R-:W-:Y:S01]  /*285d0*/  ISETP.LT.AND P3, PT, R66, UR12, !P0 ;  /* 0x0000000c42007c0c */ /* 0x000fe2000c761270 */
[----:B------:R-:W-:Y:S01]  /*285e0*/  VIADD R10, R65, 0x1e ;  /* 0x0000001e410a7836 */ /* 0x000fe20000000000 */
[----:B------:R-:W-:Y:S01]  /*285f0*/  ISETP.LT.AND P2, PT, R81, UR14, !P0 ;  /* 0x0000000e51007c0c */ /* 0x000fe2000c741270 */
[----:B------:R-:W2:Y:S01]  /*28600*/  LDL.LU R73, [R1+0x278] ;  /* 0x0002780001497983 */ /* 0x000ea20000300800 */
[----:B------:R-:W-:Y:S01]  /*28610*/  SHF.R.S32.HI R7, RZ, 0x1f, R6 ;  /* 0x0000001fff077819 */ /* 0x000fe20000011406 */
[----:B------:R-:W0:Y:S01]  /*28620*/  LDCU UR12, c[0x0][0x398] ;  /* 0x00007300ff0c77ac */ /* 0x000e220008000800 */
[C---:B------:R-:W-:Y:S01]  /*28630*/  IADD3 R4, P6, PT, R6.reuse, R0, RZ ;  /* 0x0000000006047210 */ /* 0x040fe20007fde0ff */
[----:B------:R-:W2:Y:S01]  /*28640*/  LDL.LU R16, [R1+0x27c] ;  /* 0x00027c0001107983 */ /* 0x000ea20000300800 */
[----:B------:R-:W-:Y:S01]  /*28650*/  F2FP.SATFINITE.E5M2.F32.PACK_AB_MERGE_C R30, R31, R30, RZ ;  /* 0x0000001e1f1e723e */ /* 0x000fe200048060ff */
[----:B------:R-:W0:Y:S02]  /*28660*/  LDCU UR14, c[0x0][0x398] ;  /* 0x00007300ff0e77ac */ /* 0x000e240008000800 */
[----:B------:R-:W-:Y:S01]  /*28670*/  IMAD.X R5, R7, 0x1, R72, P6 ;  /* 0x0000000107057824 */ /* 0x000fe200030e0648 */
[----:B------:R-:W-:Y:S01]  /*28680*/  IADD3 R8, P6, PT, R6, R2, RZ ;  /* 0x0000000206087210 */ /* 0x000fe20007fde0ff */
[----:B------:R-:W2:Y:S04]  /*28690*/  LDL.LU R74, [R1+0x178] ;  /* 0x00017800014a7983 */ /* 0x000ea80000300800 */
[----:B------:R0:W-:Y:S01]  /*286a0*/  @P3 STG.E.U8 desc[UR24][R4.64], R14 ;  /* 0x0000000e04003986 */ /* 0x0001e2000c101118 */
[----:B------:R-:W-:Y:S01]  /*286b0*/  ISETP.LT.AND P3, PT, R67, UR9, !P0 ;  /* 0x0000000943007c0c */ /* 0x000fe2000c761270 */
[----:B------:R-:W1:Y:S01]  /*286c0*/  LDCU UR9, c[0x0][0x398] ;  /* 0x00007300ff0977ac */ /* 0x000e620008000800 */
[----:B------:R-:W-:Y:S01]  /*286d0*/  IMAD.X R9, R7, 0x1, R71, P6 ;  /* 0x0000000107097824 */ /* 0x000fe200030e0647 */
[----:B------:R-:W2:Y:S01]  /*286e0*/  LDL.LU R78, [R1+0x17c] ;  /* 0x00017c00014e7983 */ /* 0x000ea20000300800 */
[----:B0-----:R-:W-:-:S05]  /*286f0*/  VIADD R4, R65, 0x1d ;  /* 0x0000001d41047836 */ /* 0x001fca0000000000 */
[----:B------:R-:W-:-:S04]  /*28700*/  ISETP.GE.AND P1, PT, R4, UR4, PT ;  /* 0x0000000404007c0c */ /* 0x000fc8000bf26270 */
[----:B------:R0:W-:Y:S01]  /*28710*/  @P3 STG.E.U8 desc[UR24][R8.64], R12 ;  /* 0x0000000c08003986 */ /* 0x0001e2000c101118 */
[C---:B------:R-:W-:Y:S01]  /*28720*/  IADD3 R4, P6, PT, R6.reuse, R68, RZ ;  /* 0x0000004406047210 */ /* 0x040fe20007fde0ff */
[----:B------:R-:W2:Y:S04]  /*28730*/  LDCU UR4, c[0x0][0x398] ;  /* 0x00007300ff0477ac */ /* 0x000ea80008000800 */
[----:B------:R-:W-:Y:S01]  /*28740*/  IMAD.X R5, R7, 0x1, R3, P6 ;  /* 0x0000000107057824 */ /* 0x000fe200030e0603 */
[----:B-1----:R-:W-:Y:S01]  /*28750*/  ISETP.LT.AND P0, PT, R93, UR9, !P0 ;  /* 0x000000095d007c0c */ /* 0x002fe2000c701270 */
[----:B------:R-:W1:Y:S03]  /*28760*/  LDCU UR9, c[0x0][0x398] ;  /* 0x00007300ff0977ac */ /* 0x000e660008000800 */
[----:B------:R1:W-:Y:S01]  /*28770*/  @P2 STG.E.U8 desc[UR24][R4.64], R11 ;  /* 0x0000000b04002986 */ /* 0x0003e2000c101118 */
[----:B0-----:R-:W-:-:S02]  /*28780*/  IADD3 R8, P6, PT, R6, R70, RZ ;  /* 0x0000004606087210 */ /* 0x001fc40007fde0ff */
[----:B---3--:R-:W-:Y:S01]  /*28790*/  ISETP.LT.AND P2, PT, R66, UR10, !P4 ;  /* 0x0000000a42007c0c */ /* 0x008fe2000e741270 */
[----:B------:R-:W0:Y:S01]  /*287a0*/  LDCU UR10, c[0x0][0x398] ;  /* 0x00007300ff0a77ac */ /* 0x000e220008000800 */
[----:B------:R-:W-:Y:S01]  /*287b0*/  ISETP.GE.AND P3, PT, R10, UR6, PT ;  /* 0x000000060a007c0c */ /* 0x000fe2000bf66270 */
[----:B------:R-:W-:Y:S01]  /*287c0*/  IMAD.X R9, R7, 0x1, R69, P6 ;  /* 0x0000000107097824 */ /* 0x000fe200030e0645 */
[----:B------:R-:W-:Y:S01]  /*287d0*/  PRMT R12, R12, 0x9910, RZ ;  /* 0x000099100c0c7816 */ /* 0x000fe200000000ff */
[----:B------:R-:W3:Y:S01]  /*287e0*/  LDCU UR6, c[0x0][0x398] ;  /* 0x00007300ff0677ac */ /* 0x000ee20008000800 */
[----:B-1----:R-:W-:Y:S01]  /*287f0*/  VIADD R5, R6, UR30 ;  /* 0x0000001e06057c36 */ /* 0x002fe20008000000 */
[----:B------:R-:W-:-:S04]  /*28800*/  PRMT R4, R14, 0x9910, RZ ;  /* 0x000099100e047816 */ /* 0x000fc800000000ff */
[----:B------:R-:W-:Y:S02]  /*28810*/  SHF.R.S32.HI R10, RZ, 0x1f, R5 ;  /* 0x0000001fff0a7819 */ /* 0x000fe40000011405 */
[----:B------:R-:W-:Y:S02]  /*28820*/  IADD3 R6, P6, PT, R5, R0, RZ ;  /* 0x0000000005067210 */ /* 0x000fe40007fde0ff */
[----:B------:R-:W-:-:S03]  /*28830*/  SHF.R.S32.HI R4, RZ, 0x8, R4 ;  /* 0x00000008ff047819 */ /* 0x000fc60000011404 */
[----:B------:R-:W-:Y:S01]  /*28840*/  IMAD.X R7, R10, 0x1, R72, P6 ;  /* 0x000000010a077824 */ /* 0x000fe200030e0648 */
[----:B------:R-:W-:Y:S04]  /*28850*/  @P0 STG.E.U8 desc[UR24][R8.64], R30 ;  /* 0x0000001e08000986 */ /* 0x000fe8000c101118 */
[----:B------:R1:W-:Y:S02]  /*28860*/  @P2 STG.E.U8 desc[UR24][R6.64], R4 ;  /* 0x0000000406002986 */ /* 0x0003e4000c101118 */
[----:B-1----:R-:W-:Y:S01]  /*28870*/  PRMT R4, R11, 0x9910, RZ ;  /* 0x000099100b047816 */ /* 0x002fe200000000ff */
[----:B------:R-:W-:Y:S01]  /*28880*/  IMAD.MOV.U32 R11, RZ, RZ, R12 ;  /* 0x000000ffff0b7224 */ /* 0x000fe200078e000c */
[----:B----4-:R-:W-:Y:S02]  /*28890*/  F2FP.SATFINITE.E5M2.F32.PACK_AB_MERGE_C R13, R76, R75, RZ ;  /* 0x0000004b4c0d723e */ /* 0x010fe400048060ff */
        /* <DEDUP_REMOVED lines=8> */
[----:B------:R-:W-:Y:S02]  /*28920*/  IADD3 R8, P6, PT, R5, R2, RZ ;  /* 0x0000000205087210 */ /* 0x000fe40007fde0ff */
[----:B------:R-:W-:Y:S01]  /*28930*/  ISETP.LT.AND P2, PT, R67, UR4, !P4 ;  /* 0x0000000443007c0c */ /* 0x000fe2000e741270 */
[----:B------:R-:W1:Y:S01]  /*28940*/  LDCU UR4, c[0x0][0x39c] ;  /* 0x00007380ff0477ac */ /* 0x000e620008000800 */
[----:B---3--:R-:W-:Y:S01]  /*28950*/  ISETP.LT.AND P0, PT, R81, UR6, !P4 ;  /* 0x0000000651007c0c */ /* 0x008fe2000e701270 */
[----:B------:R-:W-:Y:S01]  /*28960*/  IMAD.X R9, R10, 0x1, R71, P6 ;  /* 0x000000010a097824 */ /* 0x000fe200030e0647 */
[----:B------:R-:W-:Y:S01]  /*28970*/  IADD3 R6, P6, PT, R5, R68, RZ ;  /* 0x0000004405067210 */ /* 0x000fe20007fde0ff */
[----:B------:R-:W3:Y:S01]  /*28980*/  LDCU UR6, c[0x0][0x398] ;  /* 0x00007300ff0677ac */ /* 0x000ee20008000800 */
[----:B------:R-:W-:-:S02]  /*28990*/  SHF.R.S32.HI R11, RZ, 0x8, R11 ;  /* 0x00000008ff0b7819 */ /* 0x000fc4000001140b */
[----:B------:R-:W-:Y:S01]  /*289a0*/  SHF.R.S32.HI R4, RZ, 0x8, R4 ;  /* 0x00000008ff047819 */ /* 0x000fe20000011404 */
[----:B------:R-:W-:-:S04]  /*289b0*/  IMAD.X R7, R10, 0x1, R3, P6 ;  /* 0x000000010a077824 */ /* 0x000fc800030e0603 */
[----:B------:R1:W-:Y:S04]  /*289c0*/  @P2 STG.E.U8 desc[UR24][R8.64], R11 ;  /* 0x0000000b08002986 */ /* 0x0003e8000c101118 */
[----:B------:R3:W-:Y:S01]  /*289d0*/  @P0 STG.E.U8 desc[UR24][R6.64], R4 ;  /* 0x0000000406000986 */ /* 0x0007e2000c101118 */
[----:B------:R-:W-:Y:S01]  /*289e0*/  ISETP.LT.AND P0, PT, R93, UR9, !P4 ;  /* 0x000000095d007c0c */ /* 0x000fe2000e701270 */
[----:B------:R-:W3:Y:S01]  /*289f0*/  LDCU UR9, c[0x0][0x398] ;  /* 0x00007300ff0977ac */ /* 0x000ee20008000800 */
[----:B0-----:R-:W-:Y:S01]  /*28a00*/  ISETP.LT.AND P2, PT, R66, UR10, !P5 ;  /* 0x0000000a42007c0c */ /* 0x001fe2000ef41270 */
[----:B------:R-:W0:Y:S01]  /*28a10*/  LDCU UR10, c[0x0][0x398] ;  /* 0x00007300ff0a77ac */ /* 0x000e220008000800 */
[C---:B-1----:R-:W-:Y:S02]  /*28a20*/  IADD3 R8, P4, PT, R5.reuse, R70, RZ ;  /* 0x0000004605087210 */ /* 0x042fe40007f9e0ff */
[----:B------:R-:W-:Y:S01]  /*28a30*/  PRMT R11, R30, 0x9910, RZ ;  /* 0x000099101e0b7816 */ /* 0x000fe200000000ff */
[----:B---3--:R-:W-:-:S02]  /*28a40*/  VIADD R4, R5, UR30 ;  /* 0x0000001e05047c36 */ /* 0x008fc40008000000 */
[----:B------:R-:W-:Y:S02]  /*28a50*/  VIADD R7, R65, 0x1f ;  /* 0x0000001f41077836 */ /* 0x000fe40000000000 */
[----:B------:R-:W-:Y:S01]  /*28a60*/  IMAD.X R9, R10, 0x1, R69, P4 ;  /* 0x000000010a097824 */ /* 0x000fe200020e0645 */
[----:B------:R-:W-:Y:S02]  /*28a70*/  SHF.R.S32.HI R5, RZ, 0x1f, R4 ;  /* 0x0000001fff057819 */ /* 0x000fe40000011404 */
[C---:B------:R-:W-:Y:S02]  /*28a80*/  IADD3 R6, P6, PT, R4.reuse, R0, RZ ;  /* 0x0000000004067210 */ /* 0x040fe40007fde0ff */
[----:B------:R-:W-:Y:S02]  /*28a90*/  SHF.R.S32.HI R10, RZ, 0x8, R11 ;  /* 0x00000008ff0a7819 */ /* 0x000fe4000001140b */
[----:B------:R-:W-:Y:S01]  /*28aa0*/  ISETP.GE.AND P4, PT, R7, UR4, PT ;  /* 0x0000000407007c0c */ /* 0x000fe2000bf86270 */
[----:B------:R-:W-:Y:S01]  /*28ab0*/  IMAD.X R7, R5, 0x1, R72, P6 ;  /* 0x0000000105077824 */ /* 0x000fe200030e0648 */
[----:B------:R-:W-:Y:S01]  /*28ac0*/  F2FP.SATFINITE.E5M2.F32.PACK_AB_MERGE_C R32, R33, R32, RZ ;  /* 0x000000202120723e */ /* 0x000fe200048060ff */
[----:B------:R1:W-:Y:S01]  /*28ad0*/  @P0 STG.E.U8 desc[UR24][R8.64], R10 ;  /* 0x0000000a08000986 */ /* 0x0003e2000c101118 */
[----:B------:R-:W-:Y:S01]  /*28ae0*/  ISETP.LT.AND P0, PT, R81, UR6, !P5 ;  /* 0x0000000651007c0c */ /* 0x000fe2000ef01270 */
[----:B------:R-:W3:Y:S02]  /*28af0*/  LDCU UR6, c[0x0][0x39c] ;  /* 0x00007380ff0677ac */ /* 0x000ee40008000800 */
[----:B------:R0:W-:Y:S01]  /*28b00*/  @P2 STG.E.U8 desc[UR24][R6.64], R13 ;  /* 0x0000000d06002986 */ /* 0x0001e2000c101118 */
[----:B------:R-:W-:Y:S01]  /*28b10*/  ISETP.LT.AND P2, PT, R67, UR12, !P5 ;  /* 0x0000000c43007c0c */ /* 0x000fe2000ef41270 */
[----:B------:R-:W0:Y:S01]  /*28b20*/  LDCU UR12, c[0x0][0x398] ;  /* 0x00007300ff0c77ac */ /* 0x000e220008000800 */
[----:B------:R-:W2:Y:S01]  /*28b30*/  LDCU UR4, c[0x0][0x39c] ;  /* 0x00007380ff0477ac */ /* 0x000ea20008000800 */
[----:B-1----:R-:W-:-:S05]  /*28b40*/  IADD3 R10, P6, PT, R4, R2, RZ ;  /* 0x00000002040a7210 */ /* 0x002fca0007fde0ff */
[----:B------:R-:W-:Y:S01]  /*28b50*/  IMAD.X R11, R5, 0x1, R71, P6 ;  /* 0x00000001050b7824 */ /* 0x000fe200030e0647 */
[C---:B------:R-:W-:Y:S02]  /*28b60*/  IADD3 R8, P6, PT, R4.reuse, R68, RZ ;  /* 0x0000004404087210 */ /* 0x040fe40007fde0ff */
[----:B------:R-:W-:Y:S01]  /*28b70*/  ISETP.LT.AND P5, PT, R93, UR14, !P5 ;  /* 0x0000000e5d007c0c */ /* 0x000fe2000efa1270 */
[----:B------:R-:W1:Y:S02]  /*28b80*/  LDCU UR14, c[0x0][0x398] ;  /* 0x00007300ff0e77ac */ /* 0x000e640008000800 */
[----:B------:R-:W-:Y:S01]  /*28b90*/  IMAD.X R9, R5, 0x1, R3, P6 ;  /* 0x0000000105097824 */ /* 0x000fe200030e0603 */
[C---:B0-----:R-:W-:Y:S01]  /*28ba0*/  IADD3 R6, P6, PT, R4.reuse, R70, RZ ;  /* 0x0000004604067210 */ /* 0x041fe20007fde0ff */
[----:B------:R0:W-:Y:S01]  /*28bb0*/  @P2 STG.E.U8 desc[UR24][R10.64], R12 ;  /* 0x0000000c0a002986 */ /* 0x0001e2000c101118 */
[----:B------:R-:W-:-:S03]  /*28bc0*/  VIADD R4, R4, UR30 ;  /* 0x0000001e04047c36 */ /* 0x000fc60008000000 */
[----:B------:R-:W-:Y:S01]  /*28bd0*/  IMAD.X R7, R5, 0x1, R69, P6 ;  /* 0x0000000105077824 */ /* 0x000fe200030e0645 */
[----:B------:R-:W-:Y:S01]  /*28be0*/  PRMT R13, R13, 0x9910, RZ ;  /* 0x000099100d0d7816 */ /* 0x000fe200000000ff */
[----:B------:R1:W-:Y:S01]  /*28bf0*/  @P0 STG.E.U8 desc[UR24][R8.64], R14 ;  /* 0x0000000e08000986 */ /* 0x0003e2000c101118 */
[----:B------:R-:W-:Y:S01]  /*28c00*/  ISETP.LT.AND P0, PT, R66, UR9, !P1 ;  /* 0x0000000942007c0c */ /* 0x000fe2000cf01270 */
[----:B------:R-:W2:Y:S02]  /*28c10*/  LDCU UR9, c[0x0][0x398] ;  /* 0x00007300ff0977ac */ /* 0x000ea40008000800 */
[----:B------:R3:W-:Y:S01]  /*28c20*/  @P5 STG.E.U8 desc[UR24][R6.64], R32 ;  /* 0x0000002006005986 */ /* 0x0007e2000c101118 */
[----:B------:R-:W-:Y:S01]  /*28c30*/  ISETP.LT.AND P5, PT, R67, UR10, !P1 ;  /* 0x0000000a43007c0c */ /* 0x000fe2000cfa1270 */
[----:B------:R-:W2:Y:S01]  /*28c40*/  LDCU UR10, c[0x0][0x398] ;  /* 0x00007300ff0a77ac */ /* 0x000ea20008000800 */
[----:B0-----:R-:W-:Y:S01]  /*28c50*/  PRMT R11, R12, 0x9910, RZ ;  /* 0x000099100c0b7816 */ /* 0x001fe200000000ff */
[----:B------:R-:W-:Y:S01]  /*28c60*/  IMAD.MOV.U32 R12, RZ, RZ, R13 ;  /* 0x000000ffff0c7224 */ /* 0x000fe200078e000d */
[----:B------:R-:W-:-:S02]  /*28c70*/  SHF.R.S32.HI R5, RZ, 0x1f, R4 ;  /* 0x0000001fff057819 */ /* 0x000fc40000011404 */
[C---:B-1----:R-:W-:Y:S02]  /*28c80*/  IADD3 R8, P2, PT, R4.reuse, R0, RZ ;  /* 0x0000000004087210 */ /* 0x042fe40007f5e0ff */
[----:B---3--:R-:W-:-:S03]  /*28c90*/  IADD3 R6, P6, PT, R4, R2, RZ ;  /* 0x0000000204067210 */ /* 0x008fc60007fde0ff */
[C---:B------:R-:W-:Y:S01]  /*28ca0*/  IMAD.X R9, R5.reuse, 0x1, R72, P2 ;  /* 0x0000000105097824 */ /* 0x040fe200010e0648 */
[----:B------:R-:W-:Y:S02]  /*28cb0*/  SHF.R.S32.HI R12, RZ, 0x8, R12 ;  /* 0x00000008ff0c7819 */ /* 0x000fe4000001140c */
[----:B------:R-:W-:Y:S01]  /*28cc0*/  SHF.R.S32.HI R11, RZ, 0x8, R11 ;  /* 0x00000008ff0b7819 */ /* 0x000fe2000001140b */
[----:B------:R-:W-:Y:S02]  /*28cd0*/  IMAD.X R7, R5, 0x1, R71, P6 ;  /* 0x0000000105077824 */ /* 0x000fe400030e0647 */
[----:B------:R-:W-:Y:S04]  /*28ce0*/  @P0 STG.E.U8 desc[UR24][R8.64], R12 ;  /* 0x0000000c08000986 */ /* 0x000fe8000c101118 */
[----:B------:R2:W-:Y:S02]  /*28cf0*/  @P5 STG.E.U8 desc[UR24][R6.64], R11 ;  /* 0x0000000b06005986 */ /* 0x0005e4000c101118 */
[----:B--2---:R-:W-:-:S02]  /*28d00*/  F2FP.SATFINITE.E5M2.F32.PACK_AB_MERGE_C R11, R85, R84, RZ ;  /* 0x00000054550b723e */ /* 0x004fc400048060ff */
[----:B------:R-:W2:Y:S04]  /*28d10*/  LDL.LU R84, [R1+0x80] ;  /* 0x0000800001547983 */ /* 0x000ea80000300800 */
[----:B------:R-:W2:Y:S01]  /*28d20*/  LDL.LU R85, [R1+0x84] ;  /* 0x0000840001557983 */ /* 0x000ea20000300800 */
[----:B------:R-:W-:Y:S01]  /*28d30*/  ISETP.LT.AND P6, PT, R81, UR12, !P1 ;  /* 0x0000000c51007c0c */ /* 0x000fe2000cfc1270 */
[C---:B------:R-:W-:Y:S01]  /*28d40*/  VIADD R7, R65.reuse, 0x21 ;  /* 0x0000002141077836 */ /* 0x040fe20000000000 */
[----:B------:R-:W-:Y:S01]  /*28d50*/  IADD3 R6, P5, PT, R4, R68, RZ ;  /* 0x0000004404067210 */ /* 0x000fe20007fbe0ff */
[----:B------:R-:W-:Y:S01]  /*28d60*/  VIADD R10, R65, 0x20 ;  /* 0x00000020410a7836 */ /* 0x000fe20000000000 */
[----:B------:R-:W-:Y:S01]  /*28d70*/  PRMT R8, R14, 0x9910, RZ ;  /* 0x000099100e087816 */ /* 0x000fe200000000ff */
[----:B------:R-:W0:Y:S01]  /*28d80*/  LDCU UR12, c[0x0][0x398] ;  /* 0x00007300ff0c77ac */ /* 0x000e220008000800 */
[----:B------:R-:W-:Y:S01]  /*28d90*/  ISETP.GE.AND P0, PT, R7, UR6, PT ;  /* 0x0000000607007c0c */ /* 0x000fe2000bf06270 */
[----:B------:R-:W-:Y:S01]  /*28da0*/  IMAD.X R7, R5, 0x1, R3, P5 ;  /* 0x0000000105077824 */ /* 0x000fe200028e0603 */
[----:B------:R-:W-:Y:S01]  /*28db0*/  SHF.R.S32.HI R8, RZ, 0x8, R8 ;  /* 0x00000008ff087819 */ /* 0x000fe20000011408 */
[----:B------:R-:W1:Y:S01]  /*28dc0*/  LDCU UR6, c[0x0][0x398] ;  /* 0x00007300ff0677ac */ /* 0x000e620008000800 */
[----:B------:R-:W-:-:S03]  /*28dd0*/  ISETP.LT.AND P5, PT, R93, UR14, !P1 ;  /* 0x0000000e5d007c0c */ /* 0x000fc6000cfa1270 */
[----:B------:R3:W-:Y:S01]  /*28de0*/  @P6 STG.E.U8 desc[UR24][R6.64], R8 ;  /* 0x0000000806006986 */ /* 0x0007e2000c101118 */
[----:B------:R-:W-:Y:S01]  /*28df0*/  PRMT R9, R32, 0x9910, RZ ;  /* 0x0000991020097816 */ /* 0x000fe200000000ff */
[----:B------:R-:W0:Y:S03]  /*28e00*/  LDCU UR14, c[0x0][0x398] ;  /* 0x00007300ff0e77ac */ /* 0x000e260008000800 */
[----:B------:R-:W-:Y:S02]  /*28e10*/  SHF.R.S32.HI R9, RZ, 0x8, R9 ;  /* 0x00000008ff097819 */ /* 0x000fe40000011409 */
[C---:B---3--:R-:W-:Y:S01]  /*28e20*/  IADD3 R6, P1, PT, R4.reuse, R70, RZ ;  /* 0x0000004604067210 */ /* 0x048fe20007f3e0ff */
[----:B------:R-:W-:-:S04]  /*28e30*/  VIADD R4, R4, UR30 ;  /* 0x0000001e04047c36 */ /* 0x000fc80008000000 */
[----:B------:R-:W-:Y:S01]  /*28e40*/  IMAD.X R7, R5, 0x1, R69, P1 ;  /* 0x0000000105077824 */ /* 0x000fe200008e0645 */
[----:B------:R-:W-:Y:S02]  /*28e50*/  SHF.R.S32.HI R5, RZ, 0x1f, R4 ;  /* 0x0000001fff057819 */ /* 0x000fe40000011404 */
[----:B------:R-:W-:Y:S02]  /*28e60*/  IADD3 R8, P6, PT, R4, R0, RZ ;  /* 0x0000000004087210 */ /* 0x000fe40007fde0ff */
[----:B------:R-:W-:Y:S01]  /*28e70*/  ISETP.LT.AND P1, PT, R66, UR9, !P3 ;  /* 0x0000000942007c0c */ /* 0x000fe2000df21270 */
[----:B------:R3:W-:Y:S01]  /*28e80*/  @P5 STG.E.U8 desc[UR24][R6.64], R9 ;  /* 0x0000000906005986 */ /* 0x0007e2000c101118 */
[----:B------:R-:W-:Y:S01]  /*28e90*/  ISETP.LT.AND P5, PT, R67, UR10, !P3 ;  /* 0x0000000a43007c0c */ /* 0x000fe2000dfa1270 */
[----:B------:R-:W0:Y:S01]  /*28ea0*/  LDCU UR9, c[0x0][0x398] ;  /* 0x00007300ff0977ac */ /* 0x000e220008000800 */
[----:B------:R-:W-:Y:S02]  /*28eb0*/  F2FP.SATFINITE.E5M2.F32.PACK_AB_MERGE_C R12, R16, R73, RZ ;  /* 0x00000049100c723e */ /* 0x000fe400048060ff */
[----:B------:R-:W-:Y:S01]  /*28ec0*/  F2FP.SATFINITE.E5M2.F32.PACK_AB_MERGE_C R13, R78, R74, RZ ;  /* 0x0000004a4e0d723e */ /* 0x000fe200048060ff */
[----:B------:R-:W0:Y:S01]  /*28ed0*/  LDCU UR10, c[0x0][0x398] ;  /* 0x00007300ff0a77ac */ /* 0x000e220008000800 */
[----:B---3--:R-:W-:Y:S01]  /*28ee0*/  IMAD.X R9, R5, 0x1, R72, P6 ;  /* 0x0000000105097824 */ /* 0x008fe200030e0648 */
[----:B------:R-:W-:-:S05]  /*28ef0*/  IADD3 R6, P6, PT, R4, R2, RZ ;  /* 0x0000000204067210 */ /* 0x000fca0007fde0ff */
[----:B------:R-:W-:Y:S01]  /*28f00*/  IMAD.X R7, R5, 0x1, R71, P6 ;  /* 0x0000000105077824 */ /* 0x000fe200030e0647 */
[----:B-1----:R-:W-:Y:S01]  /*28f10*/  ISETP.LT.AND P6, PT, R81, UR6, !P3 ;  /* 0x0000000651007c0c */ /* 0x002fe2000dfc1270 */
[----:B------:R-:W-:Y:S01]  /*28f20*/  @P1 STG.E.U8 desc[UR24][R8.64], R12 ;  /* 0x0000000c08001986 */ /* 0x000fe2000c101118 */
[----:B------:R-:W-:Y:S01]  /*28f30*/  ISETP.GE.AND P2, PT, R10, UR4, PT ;  /* 0x000000040a007c0c */ /* 0x000fe2000bf46270 */
[----:B------:R-:W1:Y:S02]  /*28f40*/  LDCU UR4, c[0x0][0x39c] ;  /* 0x00007380ff0477ac */ /* 0x000e640008000800 */
[----:B------:R3:W-:Y:S01]  /*28f50*/  @P5 STG.E.U8 desc[UR24][R6.64], R13 ;  /* 0x0000000d06005986 */ /* 0x0007e2000c101118 */
[----:B0-----:R-:W-:Y:S01]  /*28f60*/  ISETP.LT.AND P3, PT, R93, UR9, !P3 ;  /* 0x000000095d007c0c */ /* 0x001fe2000df61270 */
[----:B------:R-:W-:Y:S01]  /*28f70*/  VIADD R10, R65, 0x22 ;  /* 0x00000022410a7836 */ /* 0x000fe20000000000 */
[----:B------:R-:W-:Y:S01]  /*28f80*/  F2FP.SATFINITE.E5M2.F32.PACK_AB_MERGE_C R34, R35, R34, RZ ;  /* 0x000000222322723e */ /* 0x000fe200048060ff */
[----:B------:R-:W0:Y:S01]  /*28f90*/  LDCU UR6, c[0x0][0x398] ;  /* 0x00007300ff0677ac */ /* 0x000e220008000800 */
[----:B----4-:R-:W-:-:S02]  /*28fa0*/  F2FP.SATFINITE.E5M2.F32.PACK_AB_MERGE_C R14, R76, R75, RZ ;  /* 0x0000004b4c0e723e */ /* 0x010fc400048060ff */
[----:B------:R-:W4:Y:S01]  /*28fb0*/  LDL.LU R75, [R1+0x288] ;  /* 0x00028800014b7983 */ /* 0x000f220000300800 */
[----:B-----5:R-:W-:Y:S01]  /*28fc0*/  F2FP.SATFINITE.E5M2.F32.PACK_AB_MERGE_C R15, R80, R77, RZ ;  /* 0x0000004d500f723e */ /* 0x020fe200048060ff */
[----:B------:R-:W5:Y:S02]  /*28fd0*/  LDCU UR9, c[0x0][0x398] ;  /* 0x00007300ff0977ac */ /* 0x000f640008000800 */
[----:B------:R-:W4:Y:S01]  /*28fe0*/  LDL.LU R76, [R1+0x28c] ;  /* 0x00028c00014c7983 */ /* 0x000f220000300800 */
[----:B---3--:R-:W-:-:S03]  /*28ff0*/  IADD3 R6, P5, PT, R4, R68, RZ ;  /* 0x0000004404067210 */ /* 0x008fc60007fbe0ff */
[----:B------:R-:W3:Y:S02]  /*29000*/  LDL.LU R77, [R1+0x188] ;  /* 0x00018800014d7983 */ /* 0x000ee40000300800 */
[----:B------:R-:W-:Y:S01]  /*29010*/  IMAD.X R7, R5, 0x1, R3, P5 ;  /* 0x0000000105077824 */ /* 0x000fe200028e0603 */
[----:B-1----:R-:W-:Y:S01]  /*29020*/  ISETP.GE.AND P1, PT, R10, UR4, PT ;  /* 0x000000040a007c0c */ /* 0x002fe2000bf26270 */
[----:B------:R-:W3:Y:S04]  /*29030*/  LDL.LU R80, [R1+0x18c] ;  /* 0x00018c0001507983 */ /* 0x000ee80000300800 */
[----:B------:R-:W-:Y:S01]  /*29040*/  @P6 STG.E.U8 desc[UR24][R6.64], R11 ;  /* 0x0000000b06006986 */ /* 0x000fe2000c101118 */
[----:B------:R-:W-:Y:S01]  /*29050*/  IADD3 R8, P6, PT, R4, R70, RZ ;  /* 0x0000004604087210 */ /* 0x000fe20007fde0ff */
[----:B------:R-:W1:Y:S01]  /*29060*/  LDCU UR4, c[0x0][0x398] ;  /* 0x00007300ff0477ac */ /* 0x000e620008000800 */
[----:B------:R-:W-:-:S03]  /*29070*/  PRMT R10, R12, 0x9910, RZ ;  /* 0x000099100c0a7816 */ /* 0x000fc600000000ff */
[----:B------:R-:W-:-:S05]  /*29080*/  IMAD.X R9, R5, 0x1, R69, P6 ;  /* 0x0000000105097824 */ /* 0x000fca00030e0645 */
[----:B------:R0:W-:Y:S02]  /*29090*/  @P3 STG.E.U8 desc[UR24][R8.64], R34 ;  /* 0x0000002208003986 */ /* 0x0001e4000c101118 */
[----:B0-----:R-:W-:Y:S02]  /*290a0*/  SHF.R.S32.HI R8, RZ, 0x8, R10 ;  /* 0x00000008ff087819 */ /* 0x001fe4000001140a */
[----:B------:R-:W-:Y:S02]  /*290b0*/  PRMT R10, R11, 0x9910, RZ ;  /* 0x000099100b0a7816 */ /* 0x000fe400000000ff */
[----:B--2---:R-:W-:Y:S02]  /*290c0*/  F2FP.SATFINITE.E5M2.F32.PACK_AB_MERGE_C R11, R85, R84, RZ ;  /* 0x00000054550b723e */ /* 0x004fe400048060ff */
[----:B------:R-:W2:Y:S04]  /*290d0*/  LDL.LU R84, [R1+0x88] ;  /* 0x0000880001547983 */ /* 0x000ea80000300800 */
[----:B------:R-:W2:Y:S01]  /*290e0*/  LDL.LU R85, [R1+0x8c] ;  /* 0x00008c0001557983 */ /* 0x000ea20000300800 */
[----:B------:R-:W-:Y:S01]  /*290f0*/  VIADD R4, R4, UR30 ;  /* 0x0000001e04047c36 */ /* 0x000fe20008000000 */
[----:B------:R-:W-:Y:S01]  /*29100*/  ISETP.LT.AND P5, PT, R66, UR10, !P4 ;  /* 0x0000000a42007c0c */ /* 0x000fe2000e7a1270 */
[----:B------:R-:W0:Y:S03]  /*29110*/  LDCU UR10, c[0x0][0x398] ;  /* 0x00007300ff0a77ac */ /* 0x000e260008000800 */
[----:B------:R-:W-:-:S02]  /*29120*/  SHF.R.S32.HI R5, RZ, 0x1f, R4 ;  /* 0x0000001fff057819 */ /* 0x000fc40000011404 */
[----:B------:R-:W-:Y:S02]  /*29130*/  IADD3 R6, P6, PT, R4, R0, RZ ;  /* 0x0000000004067210 */ /* 0x000fe40007fde0ff */
[----:B------:R-:W-:-:S03]  /*29140*/  PRMT R9, R13, 0x9910, RZ ;  /* 0x000099100d097816 */ /* 0x000fc600000000ff */
[----:B------:R-:W-:Y:S01]  /*29150*/  IMAD.X R7, R5, 0x1, R72, P6 ;  /* 0x0000000105077824 */ /* 0x000fe200030e0648 */
[----:B-1----:R-:W-:Y:S01]  /*29160*/  ISETP.LT.AND P3, PT, R67, UR4, !P4 ;  /* 0x0000000443007c0c */ /* 0x002fe2000e761270 */
[----:B------:R-:W1:Y:S03]  /*29170*/  LDCU UR4, c[0x0][0x39c] ;  /* 0x00007380ff0477ac */ /* 0x000e660008000800 */
[----:B------:R0:W-:Y:S01]  /*29180*/  @P5 STG.E.U8 desc[UR24][R6.64], R8 ;  /* 0x0000000806005986 */ /* 0x0001e2000c101118 */
[----:B------:R-:W-:Y:S01]  /*29190*/  ISETP.LT.AND P5, PT, R81, UR6, !P4 ;  /* 0x0000000651007c0c */ /* 0x000fe2000e7a1270 */
[----:B------:R-:W1:Y:S01]  /*291a0*/  LDCU UR6, c[0x0][0x39c] ;  /* 0x00007380ff0677ac */ /* 0x000e620008000800 */
[----:B0-----:R-:W-:Y:S01]  /*291b0*/  IADD3 R8, P6, PT, R4, R2, RZ ;  /* 0x0000000204087210 */ /* 0x001fe20007fde0ff */
[----:B------:R-:W-:-:S04]  /*291c0*/  IMAD.MOV.U32 R7, RZ, RZ, R9 ;  /* 0x000000ffff077224 */ /* 0x000fc800078e0009 */
[----:B------:R-:W-:Y:S01]  /*291d0*/  IMAD.X R9, R5, 0x1, R71, P6 ;  /* 0x0000000105097824 */ /* 0x000fe200030e0647 */
[----:B------:R-:W-:Y:S02]  /*291e0*/  SHF.R.S32.HI R7, RZ, 0x8, R7 ;  /* 0x00000008ff077819 */ /* 0x000fe40000011407 */
[----:B------:R-:W-:-:S03]  /*291f0*/  IADD3 R6, P6, PT, R4, R68, RZ ;  /* 0x0000004404067210 */ /* 0x000fc60007fde0ff */
[----:B------:R0:W-:Y:S02]  /*29200*/  @P3 STG.E.U8 desc[UR24][R8.64], R7 ;  /* 0x0000000708003986 */ /* 0x0001e4000c101118 */
[----:B0-----:R-:W-:Y:S01]  /*29210*/  IMAD.X R7, R5, 0x1, R3, P6 ;  /* 0x0000000105077824 */ /* 0x001fe200030e0603 */
[----:B------:R-:W-:Y:S02]  /*29220*/  SHF.R.S32.HI R8, RZ, 0x8, R10 ;  /* 0x00000008ff087819 */ /* 0x000fe4000001140a */
[----:B------:R-:W-:Y:S02]  /*29230*/  PRMT R9, R34, 0x9910, RZ ;  /* 0x0000991022097816 */ /* 0x000fe400000000ff */
[----:B-----5:R-:W-:Y:S01]  /*29240*/  ISETP.LT.AND P6, PT, R93, UR9, !P4 ;  /* 0x000000095d007c0c */ /* 0x020fe2000e7c1270 */
[----:B------:R0:W-:Y:S01]  /*29250*/  @P5 STG.E.U8 desc[UR24][R6.64], R8 ;  /* 0x0000000806005986 */ /* 0x0001e2000c101118 */
[----:B------:R-:W-:Y:S01]  /*29260*/  ISETP.LT.AND P4, PT, R66, UR10, !P2 ;  /* 0x0000000a42007c0c */ /* 0x000fe2000d781270 */
[----:B------:R-:W-:Y:S01]  /*29270*/  VIADD R10, R65, 0x23 ;  /* 0x00000023410a7836 */ /* 0x000fe20000000000 */
[----:B------:R-:W-:Y:S01]  /*29280*/  F2FP.SATFINITE.E5M2.F32.PACK_AB_MERGE_C R36, R37, R36, RZ ;  /* 0x000000242524723e */ /* 0x000fe200048060ff */
[----:B------:R-:W5:Y:S01]  /*29290*/  LDCU UR9, c[0x0][0x398] ;  /* 0x00007300ff0977ac */ /* 0x000f620008000800 */
[----:B------:R-:W1:Y:S01]  /*292a0*/  LDCU UR10, c[0x0][0x398] ;  /* 0x00007300ff0a77ac */ /* 0x000e620008000800 */
[----:B0-----:R-:W-:Y:S01]  /*292b0*/  IADD3 R8, P3, PT, R4, R70, RZ ;  /* 0x0000004604087210 */ /* 0x001fe20007f7e0ff */
[----:B------:R-:W-:-:S02]  /*292c0*/  IMAD.MOV.U32 R7, RZ, RZ, R9 ;  /* 0x000000ffff077224 */ /* 0x000fc400078e0009 */
[----:B------:R-:W-:Y:S02]  /*292d0*/  VIADD R4, R4, UR30 ;  /* 0x0000001e04047c36 */ /* 0x000fe40008000000 */
[----:B------:R-:W-:Y:S01]  /*292e0*/  IMAD.X R9, R5, 0x1, R69, P3 ;  /* 0x0000000105097824 */ /* 0x000fe200018e0645 */
[----:B------:R-:W-:Y:S02]  /*292f0*/  SHF.R.S32.HI R7, RZ, 0x8, R7 ;  /* 0x00000008ff077819 */ /* 0x000fe40000011407 */
[----:B------:R-:W-:Y:S02]  /*29300*/  SHF.R.S32.HI R5, RZ, 0x1f, R4 ;  /* 0x0000001fff057819 */ /* 0x000fe40000011404 */
[----:B------:R-:W-:Y:S02]  /*29310*/  IADD3 R6, P5, PT, R4, R0, RZ ;  /* 0x0000000004067210 */ /* 0x000fe40007fbe0ff */
[----:B------:R-:W-:Y:S01]  /*29320*/  ISETP.LT.AND P3, PT, R67, UR12, !P2 ;  /* 0x0000000c43007c0c */ /* 0x000fe2000d761270 */
[----:B------:R0:W-:Y:S01]  /*29330*/  @P6 STG.E.U8 desc[UR24][R8.64], R7 ;  /* 0x0000000708006986 */ /* 0x0001e2000c101118 */
[----:B----4-:R-:W-:Y:S01]  /*29340*/  F2FP.SATFINITE.E5M2.F32.PACK_AB_MERGE_C R13, R76, R75, RZ ;  /* 0x0000004b4c0d723e */ /* 0x010fe200048060ff */
[----:B------:R-:W4:Y:S01]  /*29350*/  LDCU UR12, c[0x0][0x398] ;  /* 0x00007300ff0c77ac */ /* 0x000f220008000800 */
[----:B0-----:R-:W-:Y:S01]  /*29360*/  IADD3 R8, P6, PT, R4, R2, RZ ;  /* 0x0000000204087210 */ /* 0x001fe20007fde0ff */
[----:B------:R-:W-:-:S04]  /*29370*/  IMAD.X R7, R5, 0x1, R72, P5 ;  /* 0x0000000105077824 */ /* 0x000fc800028e0648 */
[----:B------:R-:W-:Y:S01]  /*29380*/  IMAD.X R9, R5, 0x1, R71, P6 ;  /* 0x0000000105097824 */ /* 0x000fe200030e0647 */
[----:B------:R0:W-:Y:S01]  /*29390*/  @P4 STG.E.U8 desc[UR24][R6.64], R14 ;  /* 0x0000000e06004986 */ /* 0x0001e2000c101118 */
[----:B------:R-:W-:Y:S01]  /*293a0*/  ISETP.LT.AND P5, PT, R81, UR14, !P2 ;  /* 0x0000000e51007c0c */ /* 0x000fe2000d7a1270 */
[----:B------:R-:W2:Y:S01]  /*293b0*/  LDCU UR14, c[0x0][0x398] ;  /* 0x00007300ff0e77ac */ /* 0x000ea20008000800 */
        /* <DEDUP_REMOVED lines=9> */
[----:B------:R-:W-:-:S03]  /*29450*/  ISETP.GE.AND P4, PT, R10, UR4, PT ;  /* 0x000000040a007c0c */ /* 0x000fc6000bf86270 */
[----:B------:R-:W-:Y:S01]  /*29460*/  IMAD.X R9, R5, 0x1, R69, P6 ;  /* 0x0000000105097824 */ /* 0x000fe200030e0645 */
[----:B------:R-:W-:Y:S01]  /*29470*/  PRMT R10, R14, 0x9910, RZ ;  /* 0x000099100e0a7816 */ /* 0x000fe200000000ff */
[----:B------:R-:W-:Y:S01]  /*29480*/  @P5 STG.E.U8 desc[UR24][R6.64], R11 ;  /* 0x0000000b06005986 */ /* 0x000fe2000c101118 */
[----:B------:R-:W-:Y:S01]  /*29490*/  VIADD R4, R4, UR30 ;  /* 0x0000001e04047c36 */ /* 0x000fe20008000000 */
[----:B------:R-:W0:Y:S02]  /*294a0*/  LDCU UR4, c[0x0][0x39c] ;  /* 0x00007380ff0477ac */ /* 0x000e240008000800 */
[----:B------:R1:W-:Y:S02]  /*294b0*/  @P2 STG.E.U8 desc[UR24][R8.64], R36 ;  /* 0x0000002408002986 */ /* 0x0003e4000c101118 */
[----:B-1----:R-:W-:Y:S02]  /*294c0*/  SHF.R.S32.HI R8, RZ, 0x8, R10 ;  /* 0x00000008ff087819 */ /* 0x002fe4000001140a */
[----:B------:R-:W-:-:S02]  /*294d0*/  PRMT R10, R15, 0x9910, RZ ;  /* 0x000099100f0a7816 */ /* 0x000fc400000000ff */
[----:B------:R-:W-:Y:S02]  /*294e0*/  F2FP.SATFINITE.E5M2.F32.PACK_AB_MERGE_C R15, R87, R86, RZ ;  /* 0x00000056570f723e */ /* 0x000fe400048060ff */
[----:B--2---:R-:W-:Y:S02]  /*294f0*/  F2FP.SATFINITE.E5M2.F32.PACK_AB_MERGE_C R14, R85, R84, RZ ;  /* 0x00000054550e723e */ /* 0x004fe400048060ff */
[----:B------:R-:W2:Y:S04]  /*29500*/  LDL.LU R84, [R1+0x190] ;  /* 0x0001900001547983 */ /* 0x000ea80000300800 */
[----:B------:R-:W2:Y:S04]  /*29510*/  LDL.LU R85, [R1+0x194] ;  /* 0x0001940001557983 */ /* 0x000ea80000300800 */
[----:B------:R-:W4:Y:S04]  /*29520*/  LDL.LU R86, [R1+0x90] ;  /* 0x0000900001567983 */ /* 0x000f280000300800 */
[----:B------:R-:W4:Y:S01]  /*29530*/  LDL.LU R87, [R1+0x94] ;  /* 0x0000940001577983 */ /* 0x000f220000300800 */
[----:B-----5:R-:W-:Y:S01]  /*29540*/  ISETP.LT.AND P5, PT, R66, UR9, !P0 ;  /* 0x0000000942007c0c */ /* 0x020fe2000c7a1270 */
[----:B------:R-:W1:Y:S01]  /*29550*/  LDCU UR9, c[0x0][0x398] ;  /* 0x00007300ff0977ac */ /* 0x000e620008000800 */
[----:B------:R-:W-:-:S02]  /*29560*/  SHF.R.S32.HI R5, RZ, 0x1f, R4 ;  /* 0x0000001fff057819 */ /* 0x000fc40000011404 */
[----:B------:R-:W-:Y:S02]  /*29570*/  IADD3 R6, P6, PT, R4, R0, RZ ;  /* 0x0000000004067210 */ /* 0x000fe40007fde0ff */
[----:B------:R-:W-:Y:S01]  /*29580*/  ISETP.LT.AND P2, PT, R67, UR6, !P0 ;  /* 0x0000000643007c0c */ /* 0x000fe2000c741270 */
[----:B------:R-:W5:Y:S02]  /*29590*/  LDCU UR6, c[0x0][0x398] ;  /* 0x00007300ff0677ac */ /* 0x000f640008000800 */
        /* <DEDUP_REMOVED lines=11> */
[----:B------:R-:W-:Y:S01]  /*29650*/  ISETP.GE.AND P2, PT, R7, UR4, PT ;  /* 0x0000000407007c0c */ /* 0x000fe2000bf46270 */
[----:B------:R-:W-:Y:S01]  /*29660*/  IMAD.X R7, R5, 0x1, R3, P6 ;  /* 0x0000000105077824 */ /* 0x000fe200030e0603 */
[----:B-1----:R-:W-:Y:S01]  /*29670*/  ISETP.LT.AND P0, PT, R93, UR9, !P0 ;  /* 0x000000095d007c0c */ /* 0x002fe2000c701270 */
[----:B------:R-:W1:Y:S01]  /*29680*/  LDCU UR9, c[0x0][0x398] ;  /* 0x00007300ff0977ac */ /* 0x000e620008000800 */
[----:B------:R-:W1:Y:S01]  /*29690*/  LDCU UR4, c[0x0][0x39c] ;  /* 0x00007380ff0477ac */ /* 0x000e620008000800 */
[----:B0-----:R-:W-:-:S05]  /*296a0*/  SHF.R.S32.HI R8, RZ, 0x8, R11 ;  /* 0x00000008ff087819 */ /* 0x001fca000001140b */
[----:B------:R0:W-:Y:S01]  /*296b0*/  @P5 STG.E.U8 desc[UR24][R6.64], R8 ;  /* 0x0000000806005986 */ /* 0x0001e2000c101118 */
[----:B-----5:R-:W-:Y:S01]  /*296c0*/  ISETP.LT.AND P5, PT, R66, UR6, !P1 ;  /* 0x0000000642007c0c */ /* 0x020fe2000cfa1270 */
[----:B------:R-:W5:Y:S01]  /*296d0*/  LDCU UR6, c[0x0][0x398] ;  /* 0x00007300ff0677ac */ /* 0x000f620008000800 */
        /* <DEDUP_REMOVED lines=11> */
[----:B---3--:R-:W-:Y:S01]  /*29790*/  F2FP.SATFINITE.E5M2.F32.PACK_AB_MERGE_C R12, R80, R77, RZ ;  /* 0x0000004d500c723e */ /* 0x008fe200048060ff */
[----:B------:R3:W-:Y:S01]  /*297a0*/  @P5 STG.E.U8 desc[UR24][R6.64], R13 ;  /* 0x0000000d06005986 */ /* 0x0007e2000c101118 */
[----:B-1----:R-:W-:Y:S01]  /*297b0*/  ISETP.LT.AND P5, PT, R81, UR9, !P1 ;  /* 0x0000000951007c0c */ /* 0x002fe2000cfa1270 */
[----:B------:R-:W1:Y:S01]  /*297c0*/  LDCU UR9, c[0x0][0x398] ;  /* 0x00007300ff0977ac */ /* 0x000e620008000800 */
[----:B0-----:R-:W-:Y:S01]  /*297d0*/  IADD3 R8, P6, PT, R4, R2, RZ ;  /* 0x0000000204087210 */ /* 0x001fe20007fde0ff */
[----:B------:R-:W0:Y:S01]  /*297e0*/  LDCU UR10, c[0x0][0x398] ;  /* 0x00007300ff0a77ac */ /* 0x000e220008000800 */
[----:B------:R-:W-:Y:S01]  /*297f0*/  F2FP.SATFINITE.E5M2.F32.PACK_AB_MERGE_C R38, R39, R38, RZ ;  /* 0x000000262726723e */ /* 0x000fe200048060ff */
[----:B------:R-:W4:Y:S02]  /*29800*/  LDL.LU R77, [R1+0x298] ;  /* 0x00029800014d7983 */ /* 0x000f240000300800 */
[----:B------:R-:W-:Y:S01]  /*29810*/  IMAD.X R9, R10, 0x1, R71, P6 ;  /* 0x000000010a097824 */ /* 0x000fe200030e0647 */
[----:B---3--:R-:W-:Y:S01]  /*29820*/  IADD3 R6, P6, PT, R4, R68, RZ ;  /* 0x0000004404067210 */ /* 0x008fe20007fde0ff */
[----:B------:R-:W3:Y:S04]  /*29830*/  LDL.LU R80, [R1+0x29c] ;  /* 0x00029c0001507983 */ /* 0x000ee80000300800 */
[----:B------:R-:W-:Y:S01]  /*29840*/  IMAD.X R7, R10, 0x1, R3, P6 ;  /* 0x000000010a077824 */ /* 0x000fe200030e0603 */
[----:B------:R0:W-:Y:S01]  /*29850*/  @P0 STG.E.U8 desc[UR24][R8.64], R12 ;  /* 0x0000000c08000986 */ /* 0x0001e2000c101118 */
[----:B------:R-:W-:Y:S01]  /*29860*/  ISETP.GE.AND P0, PT, R5, UR4, PT ;  /* 0x0000000405007c0c */ /* 0x000fe2000bf06270 */
[----:B------:R-:W0:Y:S01]  /*29870*/  LDCU UR4, c[0x0][0x398] ;  /* 0x00007300ff0477ac */ /* 0x000e220008000800 */
[----:B------:R-:W-:Y:S01]  /*29880*/  VIADD R5, R4, UR30 ;  /* 0x0000001e04057c36 */ /* 0x000fe20008000000 */
[----:B------:R0:W-:Y:S01]  /*29890*/  @P5 STG.E.U8 desc[UR24][R6.64], R14 ;  /* 0x0000000e06005986 */ /* 0x0001e2000c101118 */
[----:B-----5:R-:W-:Y:S01]  /*298a0*/  ISETP.LT.AND P1, PT, R93, UR6, !P1 ;  /* 0x000000065d007c0c */ /* 0x020fe2000cf21270 */
[----:B------:R-:W5:Y:S01]  /*298b0*/  LDCU UR6, c[0x0][0x398] ;  /* 0x00007300ff0677ac */ /* 0x000f620008000800 */
[----:B-1----:R-:W-:-:S02]  /*298c0*/  ISETP.LT.AND P5, PT, R66, UR9, !P4 ;  /* 0x0000000942007c0c */ /* 0x002fc4000e7a1270 */
        /* <DEDUP_REMOVED lines=11> */
[----:B------:R-:W2:Y:S01]  /*29980*/  LDCU UR4, c[0x0][0x39c] ;  /* 0x00007380ff0477ac */ /* 0x000ea20008000800 */
[----:B------:R-:W-:Y:S02]  /*29990*/  PRMT R10, R12, 0x9910, RZ ;  /* 0x000099100c0a7816 */ /* 0x000fe400000000ff */
[----:B-1----:R-:W-:-:S02]  /*299a0*/  IADD3 R8, P6, PT, R5, R2, RZ ;  /* 0x0000000205087210 */ /* 0x002fc40007fde0ff */
[----:B------:R-:W-:-:S03]  /*299b0*/  SHF.R.S32.HI R10, RZ, 0x8, R10 ;  /* 0x00000008ff0a7819 */ /* 0x000fc6000001140a */
[----:B------:R-:W-:Y:S01]  /*299c0*/  IMAD.X R9, R11, 0x1, R71, P6 ;  /* 0x000000010b097824 */ /* 0x000fe200030e0647 */
[----:B------:R-:W-:Y:S01]  /*299d0*/  ISETP.LT.AND P1, PT, R81, UR10, !P4 ;  /* 0x0000000a51007c0c */ /* 0x000fe2000e721270 */
[----:B------:R-:W1:Y:S01]  /*299e0*/  LDCU UR10, c[0x0][0x398] ;  /* 0x00007300ff0a77ac */ /* 0x000e620008000800 */
[----:B-----5:R-:W-:Y:S02]  /*299f0*/  ISETP.LT.AND P4, PT, R93, UR6, !P4 ;  /* 0x000000065d007c0c */ /* 0x020fe4000e781270 */
[----:B0-----:R-:W-:Y:S01]  /*29a00*/  IADD3 R6, P6, PT, R5, R68, RZ ;  /* 0x0000004405067210 */ /* 0x001fe20007fde0ff */
[----:B------:R0:W-:Y:S01]  /*29a10*/  @P5 STG.E.U8 desc[UR24][R8.64], R10 ;  /* 0x0000000a08005986 */ /* 0x0001e2000c101118 */
[----:B------:R-:W-:Y:S01]  /*29a20*/  PRMT R4, R14, 0x9910, RZ ;  /* 0x000099100e047816 */ /* 0x000fe200000000ff */
[----:B------:R-:W5:Y:S01]  /*29a30*/  LDCU UR6, c[0x0][0x39c] ;  /* 0x00007380ff0677ac */ /* 0x000f620008000800 */
[----:B------:R-:W-:Y:S01]  /*29a40*/  PRMT R13, R38, 0x9910, RZ ;  /* 0x00009910260d7816 */ /* 0x000fe200000000ff */
[----:B------:R-:W-:Y:S01]  /*29a50*/  IMAD.X R7, R11, 0x1, R3, P6 ;  /* 0x000000010b077824 */ /* 0x000fe200030e0603 */
[----:B------:R-:W-:-:S02]  /*29a60*/  SHF.R.S32.HI R4, RZ, 0x8, R4 ;  /* 0x00000008ff047819 */ /* 0x000fc40000011404 */
[----:B------:R-:W-:Y:S02]  /*29a70*/  SHF.R.S32.HI R13, RZ, 0x8, R13 ;  /* 0x00000008ff0d7819 */ /* 0x000fe4000001140d */
[----:B0-----:R-:W-:Y:S01]  /*29a80*/  IADD3 R10, P5, PT, R5, R70, RZ ;  /* 0x00000046050a7210 */ /* 0x001fe20007fbe0ff */
[----:B------:R-:W-:Y:S04]  /*29a90*/  @P1 STG.E.U8 desc[UR24][R6.64], R4 ;  /* 0x0000000406001986 */ /* 0x000fe8000c101118 */
[----:B------:R-:W-:-:S05]  /*29aa0*/  IMAD.X R11, R11, 0x1, R69, P5 ;  /* 0x000000010b0b7824 */ /* 0x000fca00028e0645 */
[----:B------:R4:W-:Y:S01]  /*29ab0*/  @P4 STG.E.U8 desc[UR24][R10.64], R13 ;  /* 0x0000000d0a004986 */ /* 0x0009e2000c101118 */
[----:B--2---:R-:W-:-:S03]  /*29ac0*/  F2FP.SATFINITE.E5M2.F32.PACK_AB_MERGE_C R14, R85, R84, RZ ;  /* 0x00000054550e723e */ /* 0x004fc600048060ff */
[----:B------:R-:W2:Y:S04]  /*29ad0*/  LDL.LU R84, [R1+0x198] ;  /* 0x0001980001547983 */ /* 0x000ea80000300800 */
[----:B------:R-:W2:Y:S01]  /*29ae0*/  LDL.LU R85, [R1+0x19c] ;  /* 0x00019c0001557983 */ /* 0x000ea20000300800 */
[----:B----4-:R-:W-:-:S03]  /*29af0*/  F2FP.SATFINITE.E5M2.F32.PACK_AB_MERGE_C R13, R87, R86, RZ ;  /* 0x00000056570d723e */ /* 0x010fc600048060ff */
[----:B------:R-:W4:Y:S04]  /*29b00*/  LDL.LU R86, [R1+0x98] ;  /* 0x0000980001567983 */ /* 0x000f280000300800 */
[----:B------:R-:W4:Y:S01]  /*29b10*/  LDL.LU R87, [R1+0x9c] ;  /* 0x00009c0001577983 */ /* 0x000f220000300800 */
[----:B------:R-:W-:Y:S01]  /*29b20*/  VIADD R4, R5, UR30 ;  /* 0x0000001e05047c36 */ /* 0x000fe20008000000 */
[----:B------:R-:W-:Y:S01]  /*29b30*/  ISETP.LT.AND P1, PT, R66, UR9, !P3 ;  /* 0x0000000942007c0c */ /* 0x000fe2000df21270 */
[----:B------:R-:W-:Y:S01]  /*29b40*/  VIADD R12, R65, 0x27 ;  /* 0x00000027410c7836 */ /* 0x000fe20000000000 */
[----:B------:R-:W-:Y:S01]  /*29b50*/  ISETP.LT.AND P5, PT, R67, UR12, !P3 ;  /* 0x0000000c43007c0c */ /* 0x000fe2000dfa1270 */
[----:B------:R-:W0:Y:S01]  /*29b60*/  LDCU UR9, c[0x0][0x398] ;  /* 0x00007300ff0977ac */ /* 0x000e220008000800 */
[----:B------:R-:W-:-:S02]  /*29b70*/  SHF.R.S32.HI R5, RZ, 0x1f, R4 ;  /* 0x0000001fff057819 */ /* 0x000fc40000011404 */
[C---:B------:R-:W-:Y:S01]  /*29b80*/  IADD3 R8, P6, PT, R4.reuse, R0, RZ ;  /* 0x0000000004087210 */ /* 0x040fe20007fde0ff */
[----:B------:R-:W0:Y:S04]  /*29b90*/  LDCU UR12, c[0x0][0x398] ;  /* 0x00007300ff0c77ac */ /* 0x000e280008000800 */
[C---:B------:R-:W-:Y:S01]  /*29ba0*/  IMAD.X R9, R5.reuse, 0x1, R72, P6 ;  /* 0x0000000105097824 */ /* 0x040fe200030e0648 */
[----:B------:R-:W-:Y:S02]  /*29bb0*/  IADD3 R6, P6, PT, R4, R2, RZ ;  /* 0x0000000204067210 */ /* 0x000fe40007fde0ff */
[----:B------:R-:W-:Y:S01]  /*29bc0*/  ISETP.GE.AND P4, PT, R12, UR4, PT ;  /* 0x000000040c007c0c */ /* 0x000fe2000bf86270 */
[----:B------:R-:W0:Y:S02]  /*29bd0*/  LDCU UR4, c[0x0][0x398] ;  /* 0x00007300ff0477ac */ /* 0x000e240008000800 */
[----:B------:R-:W-:Y:S01]  /*29be0*/  IMAD.X R7, R5, 0x1, R71, P6 ;  /* 0x0000000105077824 */ /* 0x000fe200030e0647 */
[----:B------:R5:W-:Y:S01]  /*29bf0*/  @P1 STG.E.U8 desc[UR24][R8.64], R15 ;  /* 0x0000000f08001986 */ /* 0x000be2000c101118 */
[----:B-1----:R-:W-:Y:S01]  /*29c00*/  ISETP.LT.AND P1, PT, R81, UR10, !P3 ;  /* 0x0000000a51007c0c */ /* 0x002fe2000df21270 */
[----:B------:R-:W1:Y:S01]  /*29c10*/  LDCU UR10, c[0x0][0x398] ;  /* 0x00007300ff0a77ac */ /* 0x000e620008000800 */
[----:B------:R-:W-:Y:S01]  /*29c20*/  ISETP.LT.AND P3, PT, R93, UR14, !P3 ;  /* 0x0000000e5d007c0c */ /* 0x000fe2000df61270 */
[----:B------:R0:W-:Y:S01]  /*29c30*/  @P5 STG.E.U8 desc[UR24][R6.64], R14 ;  /* 0x0000000e06005986 */ /* 0x0001e2000c101118 */
[----:B------:R-:W-:Y:S01]  /*29c40*/  F2FP.SATFINITE.E5M2.F32.PACK_AB_MERGE_C R40, R41, R40, RZ ;  /* 0x000000282928723e */ /* 0x000fe200048060ff */
[----:B------:R-:W1:Y:S01]  /*29c50*/  LDCU UR14, c[0x0][0x398] ;  /* 0x00007300ff0e77ac */ /* 0x000e620008000800 */
[C---:B-----5:R-:W-:Y:S01]  /*29c60*/  IADD3 R8, P5, PT, R4.reuse, R68, RZ ;  /* 0x0000004404087210 */ /* 0x060fe20007fbe0ff */
[----:B0-----:R-:W-:Y:S01]  /*29c70*/  VIADD R7, R65, 0x28 ;  /* 0x0000002841077836 */ /* 0x001fe20000000000 */
[----:B------:R-:W-:-:S03]  /*29c80*/  IADD3 R6, P6, PT, R4, R70, RZ ;  /* 0x0000004604067210 */ /* 0x000fc60007fde0ff */
[----:B------:R-:W-:Y:S02]  /*29c90*/  IMAD.X R9, R5, 0x1, R3, P5 ;  /* 0x0000000105097824 */ /* 0x000fe400028e0603 */
[----:B------:R-:W-:Y:S01]  /*29ca0*/  VIADD R4, R4, UR30 ;  /* 0x0000001e04047c36 */ /* 0x000fe20008000000 */
[----:B------:R-:W-:Y:S01]  /*29cb0*/  ISETP.GE.AND P5, PT, R7, UR6, PT ;  /* 0x0000000607007c0c */ /* 0x000fe2000bfa6270 */
[----:B------:R-:W-:Y:S01]  /*29cc0*/  IMAD.X R7, R5, 0x1, R69, P6 ;  /* 0x0000000105077824 */ /* 0x000fe200030e0645 */
[----:B------:R0:W-:Y:S01]  /*29cd0*/  @P1 STG.E.U8 desc[UR24][R8.64], R13 ;  /* 0x0000000d08001986 */ /* 0x0001e2000c101118 */
[----:B------:R-:W5:Y:S01]  /*29ce0*/  LDCU UR6, c[0x0][0x398] ;  /* 0x00007300ff0677ac */ /* 0x000f620008000800 */
[----:B------:R-:W-:Y:S02]  /*29cf0*/  SHF.R.S32.HI R5, RZ, 0x1f, R4 ;  /* 0x0000001fff057819 */ /* 0x000fe40000011404 */
[----:B------:R1:W-:Y:S01]  /*29d00*/  @P3 STG.E.U8 desc[UR24][R6.64], R40 ;  /* 0x0000002806003986 */ /* 0x0003e2000c101118 */
[----:B------:R-:W-:Y:S01]  /*29d10*/  ISETP.LT.AND P3, PT, R66, UR4, !P2 ;  /* 0x0000000442007c0c */ /* 0x000fe2000d761270 */
[----:B------:R-:W2:Y:S01]  /*29d20*/  LDCU UR4, c[0x0][0x39c] ;  /* 0x00007380ff0477ac */ /* 0x000ea20008000800 */
[----:B------:R-:W-:-:S02]  /*29d30*/  ISETP.LT.AND P1, PT, R67, UR9, !P2 ;  /* 0x0000000943007c0c */ /* 0x000fc4000d721270 */
[----:B------:R-:W-:Y:S01]  /*29d40*/  PRMT R11, R15, 0x9910, RZ ;  /* 0x000099100f0b7816 */ /* 0x000fe200000000ff */
[----:B------:R-:W2:Y:S01]  /*29d50*/  LDCU UR9, c[0x0][0x398] ;  /* 0x00007300ff0977ac */ /* 0x000ea20008000800 */
[----:B0-----:R-:W-:Y:S02]  /*29d60*/  IADD3 R8, P6, PT, R4, R0, RZ ;  /* 0x0000000004087210 */ /* 0x001fe40007fde0ff */
[----:B------:R-:W-:-:S03]  /*29d70*/  PRMT R10, R14, 0x9910, RZ ;  /* 0x000099100e0a7816 */ /* 0x000fc600000000ff */
[C---:B------:R-:W-:Y:S01]  /*29d80*/  IMAD.X R9, R5.reuse, 0x1, R72, P6 ;  /* 0x0000000105097824 */ /* 0x040fe200030e0648 */
[----:B-1----:R-:W-:Y:S02]  /*29d90*/  IADD3 R6, P6, PT, R4, R2, RZ ;  /* 0x0000000204067210 */ /* 0x002fe40007fde0ff */
[----:B------:R-:W-:Y:S02]  /*29da0*/  SHF.R.S32.HI R11, RZ, 0x8, R11 ;  /* 0x00000008ff0b7819 */ /* 0x000fe4000001140b */
[----:B------:R-:W-:Y:S01]  /*29db0*/  SHF.R.S32.HI R10, RZ, 0x8, R10 ;  /* 0x00000008ff0a7819 */ /* 0x000fe2000001140a */
[----:B------:R-:W-:Y:S02]  /*29dc0*/  IMAD.X R7, R5, 0x1, R71, P6 ;  /* 0x0000000105077824 */ /* 0x000fe400030e0647 */
[----:B------:R-:W-:Y:S04]  /*29dd0*/  @P3 STG.E.U8 desc[UR24][R8.64], R11 ;  /* 0x0000000b08003986 */ /* 0x000fe8000c101118 */
[----:B------:R0:W-:Y:S01]  /*29de0*/  @P1 STG.E.U8 desc[UR24][R6.64], R10 ;  /* 0x0000000a06001986 */ /* 0x0001e2000c101118 */
[----:B-----5:R-:W-:Y:S01]  /*29df0*/  ISETP.LT.AND P1, PT, R81, UR6, !P2 ;  /* 0x0000000651007c0c */ /* 0x020fe2000d721270 */
[----:B------:R-:W1:Y:S01]  /*29e00*/  LDCU UR6, c[0x0][0x39c] ;  /* 0x00007380ff0677ac */ /* 0x000e620008000800 */
[----:B------:R-:W-:-:S02]  /*29e10*/  ISETP.LT.AND P2, PT, R93, UR10, !P2 ;  /* 0x0000000a5d007c0c */ /* 0x000fc4000d741270 */
[----:B------:R-:W-:Y:S01]  /*29e20*/  PRMT R13, R13, 0x9910, RZ ;  /* 0x000099100d0d7816 */ /* 0x000fe200000000ff */
[----:B------:R-:W5:Y:S01]  /*29e30*/  LDCU UR10, c[0x0][0x398] ;  /* 0x00007300ff0a77ac */ /* 0x000f620008000800 */
[----:B0-----:R-:W-:Y:S02]  /*29e40*/  IADD3 R10, P6, PT, R4, R68, RZ ;  /* 0x00000044040a7210 */ /* 0x001fe40007fde0ff */
[----:B------:R-:W-:-:S03]  /*29e50*/  PRMT R12, R40, 0x9910, RZ ;  /* 0x00009910280c7816 */ /* 0x000fc600000000ff */
[C---:B------:R-:W-:Y:S01]  /*29e60*/  IMAD.X R11, R5.reuse, 0x1, R3, P6 ;  /* 0x00000001050b7824 */ /* 0x040fe200030e0603 */
[----:B------:R-:W-:Y:S02]  /*29e70*/  IADD3 R8, P6, PT, R4, R70, RZ ;  /* 0x0000004604087210 */ /* 0x000fe40007fde0ff */
[----:B------:R-:W-:Y:S02]  /*29e80*/  SHF.R.S32.HI R13, RZ, 0x8, R13 ;  /* 0x00000008ff0d7819 */ /* 0x000fe4000001140d */
[----:B------:R-:W-:Y:S01]  /*29e90*/  SHF.R.S32.HI R12, RZ, 0x8, R12 ;  /* 0x00000008ff0c7819 */ /* 0x000fe2000001140c */
[----:B------:R-:W-:Y:S01]  /*29ea0*/  IMAD.X R9, R5, 0x1, R69, P6 ;  /* 0x0000000105097824 */ /* 0x000fe200030e0645 */
[----:B---3--:R-:W-:Y:S01]  /*29eb0*/  F2FP.SATFINITE.E5M2.F32.PACK_AB_MERGE_C R14, R80, R77, RZ ;  /* 0x0000004d500e723e */ /* 0x008fe200048060ff */
[----:B------:R2:W-:Y:S04]  /*29ec0*/  @P1 STG.E.U8 desc[UR24][R10.64], R13 ;  /* 0x0000000d0a001986 */ /* 0x0005e8000c101118 */
[----:B------:R-:W3:Y:S04]  /*29ed0*/  LDL.LU R77, [R1+0x2a0] ;  /* 0x0002a000014d7983 */ /* 0x000ee80000300800 */
[----:B------:R-:W3:Y:S04]  /*29ee0*/  LDL.LU R80, [R1+0x2a4] ;  /* 0x0002a40001507983 */ /* 0x000ee80000300800 */
        /* <DEDUP_REMOVED lines=11> */
[----:B------:R-:W4:Y:S01]  /*29fa0*/  LDL.LU R74, [R1+0x2a8] ;  /* 0x0002a800014a7983 */ /* 0x000f220000300800 */
[----:B------:R-:W-:Y:S01]  /*29fb0*/  SHF.R.S32.HI R7, RZ, 0x1f, R6 ;  /* 0x0000001fff077819 */ /* 0x000fe20000011406 */
[----:B------:R-:W0:Y:S01]  /*29fc0*/  LDCU UR12, c[0x0][0x398] ;  /* 0x00007300ff0c77ac */ /* 0x000e220008000800 */
[C---:B------:R-:W-:Y:S01]  /*29fd0*/  IADD3 R4, P6, PT, R6.reuse, R0, RZ ;  /* 0x0000000006047210 */ /* 0x040fe20007fde0ff */
[----:B------:R-:W4:Y:S01]  /*29fe0*/  LDL.LU R78, [R1+0x2ac] ;  /* 0x0002ac00014e7983 */ /* 0x000f220000300800 */
[----:B------:R-:W-:Y:S01]  /*29ff0*/  F2FP.SATFINITE.E5M2.F32.PACK_AB_MERGE_C R42, R43, R42, RZ ;  /* 0x0000002a2b2a723e */ /* 0x000fe200048060ff */
[----:B------:R-:W0:Y:S02]  /*2a000*/  LDCU UR14, c[0x0][0x398] ;  /* 0x00007300ff0e77ac */ /* 0x000e240008000800 */
[----:B------:R-:W-:Y:S01]  /*2a010*/  IMAD.X R5, R7, 0x1, R72, P6 ;  /* 0x0000000107057824 */ /* 0x000fe200030e0648 */
[----:B------:R-:W-:Y:S01]  /*2a020*/  IADD3 R8, P6, PT, R6, R2, RZ ;  /* 0x0000000206087210 */ /* 0x000fe20007fde0ff */
[----:B------:R-:W4:Y:S04]  /*2a030*/  LDL.LU R75, [R1+0x1a8] ;  /* 0x0001a800014b7983 */ /* 0x000f280000300800 */
[----:B------:R0:W-:Y:S01]  /*2a040*/  @P3 STG.E.U8 desc[UR24][R4.64], R14 ;  /* 0x0000000e04003986 */ /* 0x0001e2000c101118 */
[----:B------:R-:W-:Y:S01]  /*2a050*/  ISETP.LT.AND P3, PT, R67, UR9, !P0 ;  /* 0x0000000943007c0c */ /* 0x000fe2000c761270 */
[----:B------:R-:W1:Y:S01]  /*2a060*/  LDCU UR9, c[0x0][0x398] ;  /* 0x00007300ff0977ac */ /* 0x000e620008000800 */
[----:B------:R-:W-:Y:S01]  /*2a070*/  IMAD.X R9, R7, 0x1, R71, P6 ;  /* 0x0000000107097824 */ /* 0x000fe200030e0647 */
[----:B------:R-:W4:Y:S01]  /*2a080*/  LDL.LU R76, [R1+0x1ac] ;  /* 0x0001ac00014c7983 */ /* 0x000f220000300800 */
        /* <DEDUP_REMOVED lines=10> */
[----:B-----5:R-:W-:Y:S01]  /*2a130*/  ISETP.LT.AND P2, PT, R66, UR10, !P4 ;  /* 0x0000000a42007c0c */ /* 0x020fe2000e741270 */
[----:B------:R-:W0:Y:S01]  /*2a140*/  LDCU UR10, c[0x0][0x398] ;  /* 0x00007300ff0a77ac */ /* 0x000e220008000800 */
[----:B------:R-:W-:Y:S01]  /*2a150*/  ISETP.GE.AND P3, PT, R10, UR6, PT ;  /* 0x000000060a007c0c */ /* 0x000fe2000bf66270 */
[----:B------:R-:W-:Y:S01]  /*2a160*/  IMAD.X R9, R7, 0x1, R69, P6 ;  /* 0x0000000107097824 */ /* 0x000fe200030e0645 */
[----:B------:R-:W5:Y:S01]  /*2a170*/  LDCU UR6, c[0x0][0x398] ;  /* 0x00007300ff0677ac */ /* 0x000f620008000800 */
        /* <DEDUP_REMOVED lines=8> */
[----:B-1----:R-:W-:Y:S02]  /*2a200*/  PRMT R4, R12, 0x9910, RZ ;  /* 0x000099100c047816 */ /* 0x002fe400000000ff */
[----:B---3--:R-:W-:Y:S02]  /*2a210*/  F2FP.SATFINITE.E5M2.F32.PACK_AB_MERGE_C R13, R80, R77, RZ ;  /* 0x0000004d500d723e */ /* 0x008fe400048060ff */
[----:B------:R-:W3:Y:S04]  /*2a220*/  LDL.LU R77, [R1+0x2b0] ;  /* 0x0002b000014d7983 */ /* 0x000ee80000300800 */
[----:B------:R-:W3:Y:S01]  /*2a230*/  LDL.LU R80, [R1+0x2b4] ;  /* 0x0002b40001507983 */ /* 0x000ee20000300800 */
[----:B--2---:R-:W-:-:S03]  /*2a240*/  F2FP.SATFINITE.E5M2.F32.PACK_AB_MERGE_C R12, R85, R84, RZ ;  /* 0x00000054550c723e */ /* 0x004fc600048060ff */
[----:B------:R-:W2:Y:S04]  /*2a250*/  LDL.LU R84, [R1+0x1b0] ;  /* 0x0001b00001547983 */ /* 0x000ea80000300800 */
[----:B------:R-:W2:Y:S01]  /*2a260*/  LDL.LU R85, [R1+0x1b4] ;  /* 0x0001b40001557983 */ /* 0x000ea20000300800 */
[----:B----4-:R-:W-:-:S03]  /*2a270*/  F2FP.SATFINITE.E5M2.F32.PACK_AB_MERGE_C R14, R87, R86, RZ ;  /* 0x00000056570e723e */ /* 0x010fc600048060ff */
[----:B------:R-:W4:Y:S04]  /*2a280*/  LDL.LU R86, [R1+0xa8] ;  /* 0x0000a80001567983 */ /* 0x000f280000300800 */
[----:B------:R-:W4:Y:S01]  /*2a290*/  LDL.LU R87, [R1+0xac] ;  /* 0x0000ac0001577983 */ /* 0x000f220000300800 */
[----:B------:R-:W-:Y:S02]  /*2a2a0*/  IADD3 R8, P6, PT, R5, R2, RZ ;  /* 0x0000000205087210 */ /* 0x000fe40007fde0ff */
[----:B------:R-:W-:Y:S01]  /*2a2b0*/  ISETP.LT.AND P2, PT, R67, UR4, !P4 ;  /* 0x0000000443007c0c */ /* 0x000fe2000e741270 */
[----:B------:R-:W1:Y:S01]  /*2a2c0*/  LDCU UR4, c[0x0][0x39c] ;  /* 0x00007380ff0477ac */ /* 0x000e620008000800 */
[----:B-----5:R-:W-:Y:S01]  /*2a2d0*/  ISETP.LT.AND P0, PT, R81, UR6, !P4 ;  /* 0x0000000651007c0c */ /* 0x020fe2000e701270 */
[----:B------:R-:W-:Y:S01]  /*2a2e0*/  IMAD.X R9, R10, 0x1, R71, P6 ;  /* 0x000000010a097824 */ /* 0x000fe200030e0647 */
[----:B------:R-:W-:Y:S01]  /*2a2f0*/  PRMT R11, R11, 0x9910, RZ ;  /* 0x000099100b0b7816 */ /* 0x000fe200000000ff */
[----:B------:R-:W5:Y:S01]  /*2a300*/  LDCU UR6, c[0x0][0x398] ;  /* 0x00007300ff0677ac */ /* 0x000f620008000800 */
[----:B------:R-:W-:-:S02]  /*2a310*/  IADD3 R6, P6, PT, R5, R68, RZ ;  /* 0x0000004405067210 */ /* 0x000fc40007fde0ff */
[----:B------:R-:W-:Y:S02]  /*2a320*/  SHF.R.S32.HI R11, RZ, 0x8, R11 ;  /* 0x00000008ff0b7819 */ /* 0x000fe4000001140b */
[----:B------:R-:W-:Y:S01]  /*2a330*/  SHF.R.S32.HI R4, RZ, 0x8, R4 ;  /* 0x00000008ff047819 */ /* 0x000fe20000011404 */
[----:B------:R-:W-:Y:S02]  /*2a340*/  IMAD.X R7, R10, 0x1, R3, P6 ;  /* 0x000000010a077824 */ /* 0x000fe400030e0603 */
[----:B------:R1:W-:Y:S04]  /*2a350*/  @P2 STG.E.U8 desc[UR24][R8.64], R11 ;  /* 0x0000000b08002986 */ /* 0x0003e8000c101118 */
[----:B------:R5:W-:Y:S01]  /*2a360*/  @P0 STG.E.U8 desc[UR24][R6.64], R4 ;  /* 0x0000000406000986 */ /* 0x000be2000c101118 */
[----:B------:R-:W-:Y:S01]  /*2a370*/  ISETP.LT.AND P0, PT, R93, UR9, !P4 ;  /* 0x000000095d007c0c */ /* 0x000fe2000e701270 */
[----:B------:R-:W5:Y:S01]  /*2a380*/  LDCU UR9, c[0x0][0x398] ;  /* 0x00007300ff0977ac */ /* 0x000f620008000800 */
[----:B0-----:R-:W-:Y:S01]  /*2a390*/  ISETP.LT.AND P2, PT, R66, UR10, !P5 ;  /* 0x0000000a42007c0c */ /* 0x001fe2000ef41270 */
[----:B------:R-:W0:Y:S01]  /*2a3a0*/  LDCU UR10, c[0x0][0x398] ;  /* 0x00007300ff0a77ac */ /* 0x000e220008000800 */
[----:B-1----:R-:W-:-:S02]  /*2a3b0*/  IADD3 R8, P4, PT, R5, R70, RZ ;  /* 0x0000004605087210 */ /* 0x002fc40007f9e0ff */
[----:B------:R-:W-:Y:S01]  /*2a3c0*/  PRMT R11, R42, 0x9910, RZ ;  /* 0x000099102a0b7816 */ /* 0x000fe200000000ff */
[----:B-----5:R-:W-:Y:S02]  /*2a3d0*/  VIADD R4, R5, UR30 ;  /* 0x0000001e05047c36 */ /* 0x020fe40008000000 */
[----:B------:R-:W-:Y:S02]  /*2a3e0*/  VIADD R7, R65, 0x2b ;  /* 0x0000002b41077836 */ /* 0x000fe40000000000 */
[----:B------:R-:W-:Y:S01]  /*2a3f0*/  IMAD.X R9, R10, 0x1, R69, P4 ;  /* 0x000000010a097824 */ /* 0x000fe200020e0645 */
[----:B------:R-:W-:Y:S02]  /*2a400*/  SHF.R.S32.HI R5, RZ, 0x1f, R4 ;  /* 0x0000001fff057819 */ /* 0x000fe40000011404 */
[----:B------:R-:W-:Y:S02]  /*2a410*/  IADD3 R6, P6, PT, R4, R0, RZ ;  /* 0x0000000004067210 */ /* 0x000fe40007fde0ff */
[----:B------:R-:W-:-:S02]  /*2a420*/  SHF.R.S32.HI R10, RZ, 0x8, R11 ;  /* 0x00000008ff0a7819 */ /* 0x000fc4000001140b */
[----:B------:R-:W-:Y:S01]  /*2a430*/  ISETP.GE.AND P4, PT, R7, UR4, PT ;  /* 0x0000000407007c0c */ /* 0x000fe2000bf86270 */
[----:B------:R-:W-:Y:S01]  /*2a440*/  IMAD.X R7, R5, 0x1, R72, P6 ;  /* 0x0000000105077824 */ /* 0x000fe200030e0648 */
[----:B------:R-:W-:Y:S01]  /*2a450*/  F2FP.SATFINITE.E5M2.F32.PACK_AB_MERGE_C R44, R45, R44, RZ ;  /* 0x0000002c2d2c723e */ /* 0x000fe200048060ff */
[----:B------:R1:W-:Y:S01]  /*2a460*/  @P0 STG.E.U8 desc[UR24][R8.64], R10 ;  /* 0x0000000a08000986 */ /* 0x0003e2000c101118 */
[----:B------:R-:W-:Y:S01]  /*2a470*/  ISETP.LT.AND P0, PT, R81, UR6, !P5 ;  /* 0x0000000651007c0c */ /* 0x000fe2000ef01270 */
[----:B------:R-:W5:Y:S02]  /*2a480*/  LDCU UR6, c[0x0][0x39c] ;  /* 0x00007380ff0677ac */ /* 0x000f640008000800 */
        /* <DEDUP_REMOVED lines=9> */
[C---:B------:R-:W-:Y:S01]  /*2a520*/  IMAD.X R9, R5.reuse, 0x1, R3, P6 ;  /* 0x0000000105097824 */ /* 0x040fe200030e0603 */
[C---:B0-----:R-:W-:Y:S01]  /*2a530*/  IADD3 R6, P6, PT, R4.reuse, R70, RZ ;  /* 0x0000004604067210 */ /* 0x041fe20007fde0ff */
[----:B------:R0:W-:Y:S04]  /*2a540*/  @P2 STG.E.U8 desc[UR24][R10.64], R12 ;  /* 0x0000000c0a002986 */ /* 0x0001e8000c101118 */
[----:B------:R-:W-:Y:S01]  /*2a550*/  IMAD.X R7, R5, 0x1, R69, P6 ;  /* 0x0000000105077824 */ /* 0x000fe200030e0645 */
[----:B------:R-:W-:Y:S01]  /*2a560*/  @P0 STG.E.U8 desc[UR24][R8.64], R14 ;  /* 0x0000000e08000986 */ /* 0x000fe2000c101118 */
[----:B------:R-:W-:-:S03]  /*2a570*/  VIADD R4, R4, UR30 ;  /* 0x0000001e04047c36 */ /* 0x000fc60008000000 */
[----:B------:R1:W-:Y:S01]  /*2a580*/  @P5 STG.E.U8 desc[UR24][R6.64], R44 ;  /* 0x0000002c06005986 */ /* 0x0003e2000c101118 */
[----:B------:R-:W-:Y:S01]  /*2a590*/  ISETP.LT.AND P0, PT, R66, UR9, !P1 ;  /* 0x0000000942007c0c */ /* 0x000fe2000cf01270 */
[----:B------:R-:W2:Y:S01]  /*2a5a0*/  LDCU UR9, c[0x0][0x398] ;  /* 0x00007300ff0977ac */ /* 0x000ea20008000800 */
[----:B------:R-:W-:Y:S02]  /*2a5b0*/  ISETP.LT.AND P5, PT, R67, UR10, !P1 ;  /* 0x0000000a43007c0c */ /* 0x000fe4000cfa1270 */
[----:B0-----:R-:W-:Y:S01]  /*2a5c0*/  PRMT R11, R12, 0x9910, RZ ;  /* 0x000099100c0b7816 */ /* 0x001fe200000000ff */
[----:B------:R-:W0:Y:S01]  /*2a5d0*/  LDCU UR10, c[0x0][0x398] ;  /* 0x00007300ff0a77ac */ /* 0x000e220008000800 */
[----:B------:R-:W-:Y:S02]  /*2a5e0*/  SHF.R.S32.HI R5, RZ, 0x1f, R4 ;  /* 0x0000001fff057819 */ /* 0x000fe40000011404 */
[----:B-1----:R-:W-:Y:S02]  /*2a5f0*/  PRMT R6, R13, 0x9910, RZ ;  /* 0x000099100d067816 */ /* 0x002fe400000000ff */
[----:B------:R-:W-:-:S03]  /*2a600*/  IADD3 R8, P2, PT, R4, R0, RZ ;  /* 0x0000000004087210 */ /* 0x000fc60007f5e0ff */
[----:B------:R-:W-:Y:S01]  /*2a610*/  IMAD.MOV.U32 R12, RZ, RZ, R6 ;  /* 0x000000ffff0c7224 */ /* 0x000fe200078e0006 */
[----:B------:R-:W-:Y:S01]  /*2a620*/  IADD3 R6, P6, PT, R4, R2, RZ ;  /* 0x0000000204067210 */ /* 0x000fe20007fde0ff */
[C---:B------:R-:W-:Y:S01]  /*2a630*/  IMAD.X R9, R5.reuse, 0x1, R72, P2 ;  /* 0x0000000105097824 */ /* 0x040fe200010e0648 */
[----:B------:R-:W-:Y:S02]  /*2a640*/  SHF.R.S32.HI R11, RZ, 0x8, R11 ;  /* 0x00000008ff0b7819 */ /* 0x000fe4000001140b */
[----:B------:R-:W-:Y:S01]  /*2a650*/  SHF.R.S32.HI R12, RZ, 0x8, R12 ;  /* 0x00000008ff0c7819 */ /* 0x000fe2000001140c */
[----:B------:R-:W-:-:S04]  /*2a660*/  IMAD.X R7, R5, 0x1, R71, P6 ;  /* 0x0000000105077824 */ /* 0x000fc800030e0647 */
[----:B------:R-:W-:Y:S04]  /*2a670*/  @P0 STG.E.U8 desc[UR24][R8.64], R12 ;  /* 0x0000000c08000986 */ /* 0x000fe8000c101118 */
[----:B------:R4:W-:Y:S02]  /*2a680*/  @P5 STG.E.U8 desc[UR24][R6.64], R11 ;  /* 0x0000000b06005986 */ /* 0x0009e4000c101118 */
[----:B----4-:R-:W-:Y:S02]  /*2a690*/  F2FP.SATFINITE.E5M2.F32.PACK_AB_MERGE_C R11, R87, R86, RZ ;  /* 0x00000056570b723e */ /* 0x010fe400048060ff */
[----:B------:R-:W4:Y:S04]  /*2a6a0*/  LDL.LU R86, [R1+0xb0] ;  /* 0x0000b00001567983 */ /* 0x000f280000300800 */
[----:B------:R-:W4:Y:S01]  /*2a6b0*/  LDL.LU R87, [R1+0xb4] ;  /* 0x0000b40001577983 */ /* 0x000f220000300800 */
[----:B------:R-:W-:Y:S01]  /*2a6c0*/  ISETP.LT.AND P6, PT, R81, UR12, !P1 ;  /* 0x0000000c51007c0c */ /* 0x000fe2000cfc1270 */
[C---:B------:R-:W-:Y:S01]  /*2a6d0*/  VIADD R7, R65.reuse, 0x2d ;  /* 0x0000002d41077836 */ /* 0x040fe20000000000 */
[----:B------:R-:W-:Y:S01]  /*2a6e0*/  IADD3 R6, P5, PT, R4, R68, RZ ;  /* 0x0000004404067210 */ /* 0x000fe20007fbe0ff */
[----:B------:R-:W-:Y:S01]  /*2a6f0*/  VIADD R10, R65, 0x2c ;  /* 0x0000002c410a7836 */ /* 0x000fe20000000000 */
[----:B------:R-:W-:Y:S01]  /*2a700*/  PRMT R8, R14, 0x9910, RZ ;  /* 0x000099100e087816 */ /* 0x000fe200000000ff */
[----:B------:R-:W1:Y:S01]  /*2a710*/  LDCU UR12, c[0x0][0x398] ;  /* 0x00007300ff0c77ac */ /* 0x000e620008000800 */
[----:B-----5:R-:W-:Y:S01]  /*2a720*/  ISETP.GE.AND P0, PT, R7, UR6, PT ;  /* 0x0000000607007c0c */ /* 0x020fe2000bf06270 */
[----:B------:R-:W-:Y:S01]  /*2a730*/  IMAD.X R7, R5, 0x1, R3, P5 ;  /* 0x0000000105077824 */ /* 0x000fe200028e0603 */
[----:B------:R-:W-:Y:S01]  /*2a740*/  SHF.R.S32.HI R8, RZ, 0x8, R8 ;  /* 0x00000008ff087819 */ /* 0x000fe20000011408 */
[----:B------:R-:W5:Y:S01]  /*2a750*/  LDCU UR6, c[0x0][0x398] ;  /* 0x00007300ff0677ac */ /* 0x000f620008000800 */
[----:B------:R-:W-:-:S03]  /*2a760*/  ISETP.LT.AND P5, PT, R93, UR14, !P1 ;  /* 0x0000000e5d007c0c */ /* 0x000fc6000cfa1270 */
[----:B------:R0:W-:Y:S01]  /*2a770*/  @P6 STG.E.U8 desc[UR24][R6.64], R8 ;  /* 0x0000000806006986 */ /* 0x0001e2000c101118 */
[----:B------:R-:W-:Y:S01]  /*2a780*/  PRMT R9, R44, 0x9910, RZ ;  /* 0x000099102c097816 */ /* 0x000fe200000000ff */
[----:B------:R-:W1:Y:S03]  /*2a790*/  LDCU UR14, c[0x0][0x398] ;  /* 0x00007300ff0e77ac */ /* 0x000e660008000800 */
[----:B------:R-:W-:Y:S02]  /*2a7a0*/  SHF.R.S32.HI R9, RZ, 0x8, R9 ;  /* 0x00000008ff097819 */ /* 0x000fe40000011409 */
[C---:B0-----:R-:W-:Y:S01]  /*2a7b0*/  IADD3 R6, P1, PT, R4.reuse, R70, RZ ;  /* 0x0000004604067210 */ /* 0x041fe20007f3e0ff */
[----:B------:R-:W-:-:S04]  /*2a7c0*/  VIADD R4, R4, UR30 ;  /* 0x0000001e04047c36 */ /* 0x000fc80008000000 */
[----:B------:R-:W-:Y:S01]  /*2a7d0*/  IMAD.X R7, R5, 0x1, R69, P1 ;  /* 0x0000000105077824 */ /* 0x000fe200008e0645 */
[----:B------:R-:W-:Y:S02]  /*2a7e0*/  SHF.R.S32.HI R5, RZ, 0x1f, R4 ;  /* 0x0000001fff057819 */ /* 0x000fe40000011404 */
[----:B------:R-:W-:Y:S02]  /*2a7f0*/  IADD3 R8, P6, PT, R4, R0, RZ ;  /* 0x0000000004087210 */ /* 0x000fe40007fde0ff */
[----:B--2---:R-:W-:Y:S01]  /*2a800*/  ISETP.LT.AND P1, PT, R66, UR9, !P3 ;  /* 0x0000000942007c0c */ /* 0x004fe2000df21270 */
[----:B------:R0:W-:Y:S01]  /*2a810*/  @P5 STG.E.U8 desc[UR24][R6.64], R9 ;  /* 0x0000000906005986 */ /* 0x0001e2000c101118 */
[----:B------:R-:W-:Y:S01]  /*2a820*/  ISETP.LT.AND P5, PT, R67, UR10, !P3 ;  /* 0x0000000a43007c0c */ /* 0x000fe2000dfa1270 */
[----:B------:R-:W2:Y:S01]  /*2a830*/  LDCU UR9, c[0x0][0x398] ;  /* 0x00007300ff0977ac */ /* 0x000ea20008000800 */
[----:B------:R-:W-:Y:S01]  /*2a840*/  ISETP.GE.AND P2, PT, R10, UR4, PT ;  /* 0x000000040a007c0c */ /* 0x000fe2000bf46270 */
[----:B------:R-:W1:Y:S01]  /*2a850*/  LDCU UR4, c[0x0][0x39c] ;  /* 0x00007380ff0477ac */ /* 0x000e620008000800 */
[----:B------:R-:W-:-:S02]  /*2a860*/  F2FP.SATFINITE.E5M2.F32.PACK_AB_MERGE_C R12, R78, R74, RZ ;  /* 0x0000004a4e0c723e */ /* 0x000fc400048060ff */
[----:B------:R-:W-:Y:S01]  /*2a870*/  F2FP.SATFINITE.E5M2.F32.PACK_AB_MERGE_C R13, R76, R75, RZ ;  /* 0x0000004b4c0d723e */ /* 0x000fe200048060ff */
[----:B------:R-:W1:Y:S01]  /*2a880*/  LDCU UR10, c[0x0][0x398] ;  /* 0x00007300ff0a77ac */ /* 0x000e620008000800 */
[----:B0-----:R-:W-:Y:S01]  /*2a890*/  IMAD.X R9, R5, 0x1, R72, P6 ;  /* 0x0000000105097824 */ /* 0x001fe200030e0648 */
[----:B------:R-:W-:-:S05]  /*2a8a0*/  IADD3 R6, P6, PT, R4, R2, RZ ;  /* 0x0000000204067210 */ /* 0x000fca0007fde0ff */
[----:B------:R-:W-:Y:S01]  /*2a8b0*/  IMAD.X R7, R5, 0x1, R71, P6 ;  /* 0x0000000105077824 */ /* 0x000fe200030e0647 */
[----:B-----5:R-:W-:Y:S01]  /*2a8c0*/  ISETP.LT.AND P6, PT, R81, UR6, !P3 ;  /* 0x0000000651007c0c */ /* 0x020fe2000dfc1270 */
[----:B------:R-:W-:Y:S01]  /*2a8d0*/  @P1 STG.E.U8 desc[UR24][R8.64], R12 ;  /* 0x0000000c08001986 */ /* 0x000fe2000c101118 */
[----:B------:R-:W-:Y:S01]  /*2a8e0*/  VIADD R10, R65, 0x2e ;  /* 0x0000002e410a7836 */ /* 0x000fe20000000000 */
[----:B------:R-:W0:Y:S02]  /*2a8f0*/  LDCU UR6, c[0x0][0x398] ;  /* 0x00007300ff0677ac */ /* 0x000e240008000800 */
[----:B------:R5:W-:Y:S02]  /*2a900*/  @P5 STG.E.U8 desc[UR24][R6.64], R13 ;  /* 0x0000000d06005986 */ /* 0x000be4000c101118 */
[----:B-1----:R-:W-:Y:S01]  /*2a910*/  ISETP.GE.AND P1, PT, R10, UR4, PT ;  /* 0x000000040a007c0c */ /* 0x002fe2000bf26270 */
[----:B------:R-:W1:Y:S01]  /*2a920*/  LDCU UR4, c[0x0][0x398] ;  /* 0x00007300ff0477ac */ /* 0x000e620008000800 */
[----:B--2---:R-:W-:-:S02]  /*2a930*/  ISETP.LT.AND P3, PT, R93, UR9, !P3 ;  /* 0x000000095d007c0c */ /* 0x004fc4000df61270 */
[C---:B-----5:R-:W-:Y:S01]  /*2a940*/  IADD3 R6, P5, PT, R4.reuse, R68, RZ ;  /* 0x0000004404067210 */ /* 0x060fe20007fbe0ff */
[----:B------:R-:W-:Y:S01]  /*2a950*/  VIADD R8, R4, UR30 ;  /* 0x0000001e04087c36 */ /* 0x000fe20008000000 */
[----:B------:R-:W-:Y:S01]  /*2a960*/  F2FP.SATFINITE.E5M2.F32.PACK_AB_MERGE_C R46, R47, R46, RZ ;  /* 0x0000002e2f2e723e */ /* 0x000fe200048060ff */
[----:B------:R-:W2:Y:S02]  /*2a970*/  LDCU UR9, c[0x0][0x398] ;  /* 0x00007300ff0977ac */ /* 0x000ea40008000800 */
[----:B------:R-:W-:Y:S01]  /*2a980*/  IMAD.X R7, R5, 0x1, R3, P5 ;  /* 0x0000000105077824 */ /* 0x000fe200028e0603 */
[----:B------:R-:W-:Y:S01]  /*2a990*/  ISETP.LT.AND P5, PT, R66, UR10, !P4 ;  /* 0x0000000a42007c0c */ /* 0x000fe2000e7a1270 */
[----:B------:R-:W5:Y:S03]  /*2a9a0*/  LDCU UR10, c[0x0][0x398] ;  /* 0x00007300ff0a77ac */ /* 0x000f660008000800 */
[----:B------:R0:W-:Y:S01]  /*2a9b0*/  @P6 STG.E.U8 desc[UR24][R6.64], R11 ;  /* 0x0000000b06006986 */ /* 0x0001e2000c101118 */
[----:B------:R-:W-:-:S02]  /*2a9c0*/  SHF.R.S32.HI R9, RZ, 0x1f, R8 ;  /* 0x0000001fff097819 */ /* 0x000fc40000011408 */
[----:B------:R-:W-:Y:S02]  /*2a9d0*/  PRMT R10, R12, 0x9910, RZ ;  /* 0x000099100c0a7816 */ /* 0x000fe400000000ff */
[----:B0-----:R-:W-:-:S05]  /*2a9e0*/  IADD3 R6, P6, PT, R4, R70, RZ ;  /* 0x0000004604067210 */ /* 0x001fca0007fde0ff */
[----:B------:R-:W-:Y:S01]  /*2a9f0*/  IMAD.X R7, R5, 0x1, R69, P6 ;  /* 0x0000000105077824 */ /* 0x000fe200030e0645 */
[----:B------:R-:W-:-:S04]  /*2aa00*/  IADD3 R4, P6, PT, R8, R0, RZ ;  /* 0x0000000008047210 */ /* 0x000fc80007fde0ff */
[----:B------:R0:W-:Y:S01]  /*2aa10*/  @P3 STG.E.U8 desc[UR24][R6.64], R46 ;  /* 0x0000002e06003986 */ /* 0x0001e2000c101118 */
[----:B------:R-:W-:Y:S01]  /*2aa20*/  IMAD.X R5, R9, 0x1, R72, P6 ;  /* 0x0000000109057824 */ /* 0x000fe200030e0648 */
[----:B-1----:R-:W-:Y:S01]  /*2aa30*/  ISETP.LT.AND P3, PT, R67, UR4, !P4 ;  /* 0x0000000443007c0c */ /* 0x002fe2000e761270 */
[----:B------:R-:W1:Y:S01]  /*2aa40*/  LDCU UR4, c[0x0][0x39c] ;  /* 0x00007380ff0477ac */ /* 0x000e620008000800 */
[----:B0-----:R-:W-:Y:S02]  /*2aa50*/  SHF.R.S32.HI R6, RZ, 0x8, R10 ;  /* 0x00000008ff067819 */ /* 0x001fe4000001140a */
[----:B------:R-:W-:-:S03]  /*2aa60*/  PRMT R7, R13, 0x9910, RZ ;  /* 0x000099100d077816 */ /* 0x000fc600000000ff */
[----:B------:R0:W-:Y:S01]  /*2aa70*/  @P5 STG.E.U8 desc[UR24][R4.64], R6 ;  /* 0x0000000604005986 */ /* 0x0001e2000c101118 */
[----:B------:R-:W-:Y:S01]  /*2aa80*/  ISETP.LT.AND P5, PT, R81, UR6, !P4 ;  /* 0x0000000651007c0c */ /* 0x000fe2000e7a1270 */
[----:B------:R-:W1:Y:S01]  /*2aa90*/  LDCU UR6, c[0x0][0x39c] ;  /* 0x00007380ff0677ac */ /* 0x000e620008000800 */
[----:B------:R-:W-:Y:S02]  /*2aaa0*/  PRMT R10, R11, 0x9910, RZ ;  /* 0x000099100b0a7816 */ /* 0x000fe400000000ff */
[----:B0-----:R-:W-:Y:S01]  /*2aab0*/  IADD3 R6, P6, PT, R8, R2, RZ ;  /* 0x0000000208067210 */ /* 0x001fe20007fde0ff */
[----:B------:R-:W-:-:S04]  /*2aac0*/  IMAD.MOV.U32 R5, RZ, RZ, R7 ;  /* 0x000000ffff057224 */ /* 0x000fc800078e0007 */
[----:B------:R-:W-:Y:S01]  /*2aad0*/  IMAD.X R7, R9, 0x1, R71, P6 ;  /* 0x0000000109077824 */ /* 0x000fe200030e0647 */
[----:B------:R-:W-:Y:S02]  /*2aae0*/  SHF.R.S32.HI R5, RZ, 0x8, R5 ;  /* 0x00000008ff057819 */ /* 0x000fe40000011405 */
[----:B------:R-:W-:-:S03]  /*2aaf0*/  IADD3 R4, P6, PT, R8, R68, RZ ;  /* 0x0000004408047210 */ /* 0x000fc60007fde0ff */
[----:B------:R0:W-:Y:S01]  /*2ab00*/  @P3 STG.E.U8 desc[UR24][R6.64], R5 ;  /* 0x0000000506003986 */ /* 0x0001e2000c101118 */
[----:B---3--:R-:W-:-:S03]  /*2ab10*/  F2FP.SATFINITE.E5M2.F32.PACK_AB_MERGE_C R14, R80, R77, RZ ;  /* 0x0000004d500e723e */ /* 0x008fc600048060ff */
[----:B------:R-:W3:Y:S04]  /*2ab20*/  LDL.LU R77, [R1+0x2b8] ;  /* 0x0002b800014d7983 */ /* 0x000ee80000300800 */
[----:B------:R-:W3:Y:S01]  /*2ab30*/  LDL.LU R80, [R1+0x2bc] ;  /* 0x0002bc0001507983 */ /* 0x000ee20000300800 */
[----:B0-----:R-:W-:Y:S01]  /*2ab40*/  IMAD.X R5, R9, 0x1, R3, P6 ;  /* 0x0000000109057824 */ /* 0x001fe200030e0603 */
[----:B------:R-:W-:Y:S02]  /*2ab50*/  SHF.R.S32.HI R6, RZ, 0x8, R10 ;  /* 0x00000008ff067819 */ /* 0x000fe4000001140a */
[----:B------:R-:W-:Y:S02]  /*2ab60*/  PRMT R7, R46, 0x9910, RZ ;  /* 0x000099102e077816 */ /* 0x000fe400000000ff */
[----:B--2---:R-:W-:Y:S01]  /*2ab70*/  ISETP.LT.AND P6, PT, R93, UR9, !P4 ;  /* 0x000000095d007c0c */ /* 0x004fe2000e7c1270 */
[----:B------:R0:W-:Y:S01]  /*2ab80*/  @P5 STG.E.U8 desc[UR24][R4.64], R6 ;  /* 0x0000000604005986 */ /* 0x0001e2000c101118 */
[----:B------:R-:W-:Y:S01]  /*2ab90*/  IADD3 R10, P3, PT, R8, R70, RZ ;  /* 0x00000046080a7210 */ /* 0x000fe20007f7e0ff */
[----:B------:R-:W2:Y:S01]  /*2aba0*/  LDCU UR9, c[0x0][0x398] ;  /* 0x00007300ff0977ac */ /* 0x000ea20008000800 */
[----:B------:R-:W-:-:S02]  /*2abb0*/  F2FP.SATFINITE.E5M2.F32.PACK_AB_MERGE_C R15, R85, R84, RZ ;  /* 0x00000054550f723e */ /* 0x000fc400048060ff */
[----:B------:R-:W3:Y:S01]  /*2abc0*/  LDL.LU R84, [R1+0x1b8] ;  /* 0x0001b80001547983 */ /* 0x000ee20000300800 */
[----:B------:R-:W-:-:S03]  /*2abd0*/  IMAD.X R11, R9, 0x1, R69, P3 ;  /* 0x00000001090b7824 */ /* 0x000fc600018e0645 */
[----:B------:R-:W3:Y:S01]  /*2abe0*/  LDL.LU R85, [R1+0x1bc] ;  /* 0x0001bc0001557983 */ /* 0x000ee20000300800 */
[----:B0-----:R-:W-:-:S05]  /*2abf0*/  IMAD.MOV.U32 R5, RZ, RZ, R7 ;  /* 0x000000ffff057224 */ /* 0x001fca00078e0007 */
[----:B------:R-:W-:-:S05]  /*2ac00*/  SHF.R.S32.HI R5, RZ, 0x8, R5 ;  /* 0x00000008ff057819 */ /* 0x000fca0000011405 */
[----:B------:R4:W-:Y:S02]  /*2ac10*/  @P6 STG.E.U8 desc[UR24][R10.64], R5 ;  /* 0x000000050a006986 */ /* 0x0009e4000c101118 */
[----:B----4-:R-:W-:Y:S02]  /*2ac20*/  F2FP.SATFINITE.E5M2.F32.PACK_AB_MERGE_C R10, R87, R86, RZ ;  /* 0x00000056570a723e */ /* 0x010fe400048060ff */
[----:B------:R-:W4:Y:S04]  /*2ac30*/  LDL.LU R86, [R1+0xb8] ;  /* 0x0000b80001567983 */ /* 0x000f280000300800 */
[----:B------:R-:W4:Y:S01]  /*2ac40*/  LDL.LU R87, [R1+0xbc] ;  /* 0x0000bc0001577983 */ /* 0x000f220000300800 */
[----:B------:R-:W-:Y:S01]  /*2ac50*/  VIADD R7, R8, UR30 ;  /* 0x0000001e08077c36 */ /* 0x000fe20008000000 */
[----:B-----5:R-:W-:Y:S01]  /*2ac60*/  ISETP.LT.AND P4, PT, R66, UR10, !P2 ;  /* 0x0000000a42007c0c */ /* 0x020fe2000d781270 */
[----:B------:R-:W-:Y:S01]  /*2ac70*/  VIADD R6, R65, 0x2f ;  /* 0x0000002f41067836 */ /* 0x000fe20000000000 */
[----:B------:R-:W-:Y:S01]  /*2ac80*/  ISETP.LT.AND P3, PT, R67, UR12, !P2 ;  /* 0x0000000c43007c0c */ /* 0x000fe2000d761270 */
[----:B------:R-:W0:Y:S01]  /*2ac90*/  LDCU UR10, c[0x0][0x398] ;  /* 0x00007300ff0a77ac */ /* 0x000e220008000800 */
[----:B------:R-:W-:-:S02]  /*2aca0*/  SHF.R.S32.HI R12, RZ, 0x1f, R7 ;  /* 0x0000001fff0c7819 */ /* 0x000fc40000011407 */
[C---:B------:R-:W-:Y:S01]  /*2acb0*/  IADD3 R4, P5, PT, R7.reuse, R0, RZ ;  /* 0x0000000007047210 */ /* 0x040fe20007fbe0ff */
[----:B------:R-:W5:Y:S01]  /*2acc0*/  LDCU UR12, c[0x0][0x398] ;  /* 0x00007300ff0c77ac */ /* 0x000f620008000800 */
[----:B------:R-:W-:-:S03]  /*2acd0*/  IADD3 R8, P6, PT, R7, R2, RZ ;  /* 0x0000000207087210 */ /* 0x000fc60007fde0ff */
[C---:B------:R-:W-:Y:S02]  /*2ace0*/  IMAD.X R5, R12.reuse, 0x1, R72, P5 ;  /* 0x000000010c057824 */ /* 0x040fe400028e0648 */
[----:B------:R-:W-:Y:S01]  /*2acf0*/  IMAD.X R9, R12, 0x1, R71, P6 ;  /* 0x000000010c097824 */ /* 0x000fe200030e0647 */
[----:B------:R-:W-:Y:S02]  /*2ad00*/  ISETP.LT.AND P5, PT, R81, UR14, !P2 ;  /* 0x0000000e51007c0c */ /* 0x000fe4000d7a1270 */
[----:B------:R0:W-:Y:S04]  /*2ad10*/  @P4 STG.E.U8 desc[UR24][R4.64], R14 ;  /* 0x0000000e04004986 */ /* 0x0001e8000c101118 */
[----:B------:R1:W-:Y:S01]  /*2ad20*/  @P3 STG.E.U8 desc[UR24][R8.64], R15 ;  /* 0x0000000f08003986 */ /* 0x0003e2000c101118 */
[----:B0-----:R-:W-:Y:S01]  /*2ad30*/  VIADD R5, R65, 0x30 ;  /* 0x0000003041057836 */ /* 0x001fe20000000000 */
[----:B------:R-:W-:-:S04]  /*2ad40*/  IADD3 R4, P6, PT, R7, R68, RZ ;  /* 0x0000004407047210 */ /* 0x000fc80007fde0ff */
[----:B-1----:R-:W-:Y:S01]  /*2ad50*/  ISETP.GE.AND P3, PT, R5, UR6, PT ;  /* 0x0000000605007c0c */ /* 0x002fe2000bf66270 */
[----:B------:R-:W0:Y:S01]  /*2ad60*/  LDCU UR6, c[0x0][0x398] ;  /* 0x00007300ff0677ac */ /* 0x000e220008000800 */
[----:B------:R-:W-:Y:S01]  /*2ad70*/  ISETP.LT.AND P2, PT, R93, UR16, !P2 ;  /* 0x000000105d007c0c */ /* 0x000fe2000d741270 */
[----:B------:R-:W-:Y:S01]  /*2ad80*/  IMAD.X R5, R12, 0x1, R3, P6 ;  /* 0x000000010c057824 */ /* 0x000fe200030e0603 */
[----:B------:R-:W-:Y:S01]  /*2ad90*/  ISETP.GE.AND P4, PT, R6, UR4, PT ;  /* 0x0000000406007c0c */ /* 0x000fe2000bf86270 */
[C---:B------:R-:W-:Y:S01]  /*2ada0*/  VIADD R8, R7.reuse, UR30 ;  /* 0x0000001e07087c36 */ /* 0x040fe20008000000 */
[----:B------:R-:W-:Y:S01]  /*2adb0*/  IADD3 R6, P6, PT, R7, R70, RZ ;  /* 0x0000004607067210 */ /* 0x000fe20007fde0ff */
[----:B------:R-:W1:Y:S01]  /*2adc0*/  LDCU UR4, c[0x0][0x39c] ;  /* 0x00007380ff0477ac */ /* 0x000e620008000800 */
[----:B------:R0:W-:Y:S01]  /*2add0*/  @P5 STG.E.U8 desc[UR24][R4.64], R10 ;  /* 0x0000000a04005986 */ /* 0x0001e2000c101118 */
[----:B------:R-:W-:Y:S02]  /*2ade0*/  F2FP.SATFINITE.E5M2.F32.PACK_AB_MERGE_C R48, R49, R48, RZ ;  /* 0x000000303130723e */ /* 0x000fe400048060ff */
[----:B------:R-:W-:Y:S01]  /*2adf0*/  IMAD.X R7, R12, 0x1, R69, P6 ;  /* 0x000000010c077824 */ /* 0x000fe200030e0645 */
[----:B--2---:R-:W-:Y:S01]  /*2ae00*/  ISETP.LT.AND P5, PT, R66, UR9, !P0 ;  /* 0x0000000942007c0c */ /* 0x004fe2000c7a1270 */
[----:B------:R-:W2:Y:S01]  /*2ae10*/  LDCU UR9, c[0x0][0x398] ;  /* 0x00007300ff0977ac */ /* 0x000ea20008000800 */
[----:B------:R-:W-:-:S02]  /*2ae20*/  SHF.R.S32.HI R9, RZ, 0x1f, R8 ;  /* 0x0000001fff097819 */ /* 0x000fc40000011408 */
[----:B0-----:R-:W-:Y:S01]  /*2ae30*/  PRMT R5, R14, 0x9910, RZ ;  /* 0x000099100e057816 */ /* 0x001fe200000000ff */
[----:B------:R0:W-:Y:S01]  /*2ae40*/  @P2 STG.E.U8 desc[UR24][R6.64], R48 ;  /* 0x0000003006002986 */ /* 0x0001e2000c101118 */
[----:B------:R-:W-:-:S03]  /*2ae50*/  IADD3 R4, P6, PT, R8, R0, RZ ;  /* 0x0000000008047210 */ /* 0x000fc60007fde0ff */
[----:B------:R-:W-:Y:S01]  /*2ae60*/  IMAD.MOV.U32 R11, RZ, RZ, R5 ;  /* 0x000000ffff0b7224 */ /* 0x000fe200078e0005 */
[----:B------:R-:W-:Y:S01]  /*2ae70*/  ISETP.LT.AND P2, PT, R67, UR6, !P0 ;  /* 0x0000000643007c0c */ /* 0x000fe2000c741270 */
[----:B------:R-:W-:Y:S01]  /*2ae80*/  IMAD.X R5, R9, 0x1, R72, P6 ;  /* 0x0000000109057824 */ /* 0x000fe200030e0648 */
[----:B------:R-:W-:Y:S01]  /*2ae90*/  PRMT R12, R10, 0x9910, RZ ;  /* 0x000099100a0c7816 */ /* 0x000fe200000000ff */
[----:B------:R-:W1:Y:S01]  /*2aea0*/  LDCU UR6, c[0x0][0x398] ;  /* 0x00007300ff0677ac */ /* 0x000e620008000800 */
[----:B------:R-:W-:Y:S02]  /*2aeb0*/  SHF.R.S32.HI R11, RZ, 0x8, R11 ;  /* 0x00000008ff0b7819 */ /* 0x000fe4000001140b */
[----:B0-----:R-:W-:Y:S02]  /*2aec0*/  PRMT R7, R15, 0x9910, RZ ;  /* 0x000099100f077816 */ /* 0x001fe400000000ff */
[----:B------:R-:W-:-:S03]  /*2aed0*/  IADD3 R6, P6, PT, R8, R2, RZ ;  /* 0x0000000208067210 */ /* 0x000fc60007fde0ff */
[----:B------:R-:W-:Y:S01]  /*2aee0*/  IMAD.MOV.U32 R13, RZ, RZ, R7 ;  /* 0x000000ffff0d7224 */ /* 0x000fe200078e0007 */
[----:B------:R0:W-:Y:S01]  /*2aef0*/  @P5 STG.E.U8 desc[UR24][R4.64], R11 ;  /* 0x0000000b04005986 */ /* 0x0001e2000c101118 */
[----:B------:R-:W-:Y:S01]  /*2af00*/  ISETP.LT.AND P5, PT, R81, UR10, !P0 ;  /* 0x0000000a51007c0c */ /* 0x000fe2000c7a1270 */
[----:B------:R-:W-:Y:S01]  /*2af10*/  IMAD.X R7, R9, 0x1, R71, P6 ;  /* 0x0000000109077824 */ /* 0x000fe200030e0647 */
[----:B------:R-:W2:Y:S01]  /*2af20*/  LDCU UR10, c[0x0][0x398] ;  /* 0x00007300ff0a77ac */ /* 0x000ea20008000800 */
[----:B------:R-:W-:Y:S01]  /*2af30*/  SHF.R.S32.HI R10, RZ, 0x8, R13 ;  /* 0x00000008ff0a7819 */ /* 0x000fe2000001140d */
[----:B0-----:R-:W-:Y:S01]  /*2af40*/  VIADD R5, R65, 0x31 ;  /* 0x0000003141057836 */ /* 0x001fe20000000000 */
[----:B------:R-:W-:Y:S01]  /*2af50*/  IADD3 R4, P6, PT, R8, R68, RZ ;  /* 0x0000004408047210 */ /* 0x000fe20007fde0ff */
[----:B------:R-:W-:Y:S02]  /*2af60*/  IMAD.MOV.U32 R11, RZ, RZ, R12 ;  /* 0x000000ffff0b7224 */ /* 0x000fe400078e000c */
[----:B------:R0:W-:Y:S01]  /*2af70*/  @P2 STG.E.U8 desc[UR24][R6.64], R10 ;  /* 0x0000000a06002986 */ /* 0x0001e2000c101118 */
[----:B-1----:R-:W-:Y:S01]  /*2af80*/  ISETP.GE.AND P2, PT, R5, UR4, PT ;  /* 0x0000000405007c0c */ /* 0x002fe2000bf46270 */
[----:B------:R-:W-:Y:S01]  /*2af90*/  IMAD.X R5, R9, 0x1, R3, P6 ;  /* 0x0000000109057824 */ /* 0x000fe200030e0603 */
[----:B------:R-:W-:Y:S01]  /*2afa0*/  SHF.R.S32.HI R13, RZ, 0x8, R11 ;  /* 0x00000008ff0d7819 */ /* 0x000fe2000001140b */
[----:B------:R-:W1:Y:S01]  /*2afb0*/  LDCU UR4, c[0x0][0x39c] ;  /* 0x00007380ff0477ac */ /* 0x000e620008000800 */
[----:B--2---:R-:W-:-:S03]  /*2afc0*/  ISETP.LT.AND P0, PT, R93, UR9, !P0 ;  /* 0x000000095d007c0c */ /* 0x004fc6000c701270 */
[----:B------:R2:W-:Y:S01]  /*2afd0*/  @P5 STG.E.U8 desc[UR24][R4.64], R13 ;  /* 0x0000000d04005986 */ /* 0x0005e2000c101118 */
[----:B------:R-:W-:Y:S01]  /*2afe0*/  PRMT R11, R48, 0x9910, RZ ;  /* 0x00009910300b7816 */ /* 0x000fe200000000ff */
[----:B------:R-:W1:Y:S01]  /*2aff0*/  LDCU UR9, c[0x0][0x398] ;  /* 0x00007300ff0977ac */ /* 0x000e620008000800 */
[----:B0-----:R-:W-:Y:S01]  /*2b000*/  VIADD R10, R8, UR30 ;  /* 0x0000001e080a7c36 */ /* 0x001fe20008000000 */
[----:B------:R-:W-:Y:S02]  /*2b010*/  ISETP.LT.AND P5, PT, R66, UR6, !P1 ;  /* 0x0000000642007c0c */ /* 0x000fe4000cfa1270 */
[----:B------:R-:W-:Y:S01]  /*2b020*/  SHF.R.S32.HI R6, RZ, 0x8, R11 ;  /* 0x00000008ff067819 */ /* 0x000fe2000001140b */
[----:B------:R-:W0:Y:S01]  /*2b030*/  LDCU UR6, c[0x0][0x398] ;  /* 0x00007300ff0677ac */ /* 0x000e220008000800 */
[----:B--2---:R-:W-:Y:S02]  /*2b040*/  IADD3 R4, P6, PT, R8, R70, RZ ;  /* 0x0000004608047210 */ /* 0x004fe40007fde0ff */
[----:B------:R-:W-:-:S03]  /*2b050*/  SHF.R.S32.HI R11, RZ, 0x1f, R10 ;  /* 0x0000001fff0b7819 */ /* 0x000fc6000001140a */
[----:B------:R-:W-:Y:S01]  /*2b060*/  IMAD.X R5, R9, 0x1, R69, P6 ;  /* 0x0000000109057824 */ /* 0x000fe200030e0645 */
[----:B------:R-:W-:-:S04]  /*2b070*/  IADD3 R8, P6, PT, R10, R0, RZ ;  /* 0x000000000a087210 */ /* 0x000fc80007fde0ff */
[----:B------:R2:W-:Y:S01]  /*2b080*/  @P0 STG.E.U8 desc[UR24][R4.64], R6 ;  /* 0x0000000604000986 */ /* 0x0005e2000c101118 */
[----:B------:R-:W-:Y:S01]  /*2b090*/  ISETP.LT.AND P0, PT, R67, UR10, !P1 ;  /* 0x0000000a43007c0c */ /* 0x000fe2000cf01270 */
[----:B------:R-:W-:Y:S01]  /*2b0a0*/  IMAD.X R9, R11, 0x1, R72, P6 ;  /* 0x000000010b097824 */ /* 0x000fe200030e0648 */
[----:B------:R-:W-:Y:S01]  /*2b0b0*/  F2FP.SATFINITE.E5M2.F32.PACK_AB_MERGE_C R51, R51, R50, RZ ;  /* 0x000000323333723e */ /* 0x000fe200048060ff */
[----:B------:R-:W-:Y:S01]  /*2b0c0*/  VIADD R13, R65, 0x32 ;  /* 0x00000032410d7836 */ /* 0x000fe20000000000 */
[----:B------:R-:W0:Y:S01]  /*2b0d0*/  LDCU UR10, c[0x0][0x398] ;  /* 0x00007300ff0a77ac */ /* 0x000e220008000800 */
[----:B--2---:R-:W-:-:S05]  /*2b0e0*/  IADD3 R6, P6, PT, R10, R2, RZ ;  /* 0x000000020a067210 */ /* 0x004fca0007fde0ff */
[----:B------:R-:W-:Y:S01]  /*2b0f0*/  IMAD.X R7, R11, 0x1, R71, P6 ;  /* 0x000000010b077824 */ /* 0x000fe200030e0647 */
[----:B---3--:R-:W-:-:S05]  /*2b100*/  F2FP.SATFINITE.E5M2.F32.PACK_AB_MERGE_C R12, R80, R77, RZ ;  /* 0x0000004d500c723e */ /* 0x008fca00048060ff */
[----:B------:R2:W-:Y:S01]  /*2b110*/  @P5 STG.E.U8 desc[UR24][R8.64], R12 ;  /* 0x0000000c08005986 */ /* 0x0005e2000c101118 */
[----:B------:R-:W-:Y:S02]  /*2b120*/  PRMT R15, R12, 0x9910, RZ ;  /* 0x000099100c0f7816 */ /* 0x000fe400000000ff */
[----:B--2---:R-:W-:-:S05]  /*2b130*/  F2FP.SATFINITE.E5M2.F32.PACK_AB_MERGE_C R8, R85, R84, RZ ;  /* 0x000000545508723e */ /* 0x004fca00048060ff */
[----:B------:R2:W-:Y:S01]  /*2b140*/  @P0 STG.E.U8 desc[UR24][R6.64], R8 ;  /* 0x0000000806000986 */ /* 0x0005e2000c101118 */
[----:B-1----:R-:W-:Y:S01]  /*2b150*/  ISETP.GE.AND P0, PT, R13, UR4, PT ;  /* 0x000000040d007c0c */ /* 0x002fe2000bf06270 */
[----:B------:R-:W1:Y:S01]  /*2b160*/  LDCU UR4, c[0x0][0x398] ;  /* 0x00007300ff0477ac */ /* 0x000e620008000800 */
[----:B------:R-:W-:Y:S02]  /*2b170*/  F2FP.SATFINITE.E5M2.F32.PACK_AB_MERGE_C R13, R89, R88, RZ ;  /* 0x00000058590d723e */ /* 0x000fe400048060ff */
[----:B------:R-:W-:Y:S02]  /*2b180*/  F2FP.SATFINITE.E5M2.F32.PACK_AB_MERGE_C R12, R90, R79, RZ ;  /* 0x0000004f5a0c723e */ /* 0x000fe400048060ff */
[----:B----4-:R-:W-:Y:S02]  /*2b190*/  F2FP.SATFINITE.E5M2.F32.PACK_AB_MERGE_C R9, R87, R86, RZ ;  /* 0x000000565709723e */ /* 0x010fe400048060ff */
[----:B------:R-:W3:Y:S04]  /*2b1a0*/  LDL.LU R86, [R1+0x2c8] ;  /* 0x0002c80001567983 */ /* 0x000ee80000300800 */
[----:B------:R-:W3:Y:S04]  /*2b1b0*/  LDL.LU R87, [R1+0x2cc] ;  /* 0x0002cc0001577983 */ /* 0x000ee80000300800 */
[----:B------:R-:W4:Y:S04]  /*2b1c0*/  LDL.LU R88, [R1+0xc0] ;  /* 0x0000c00001587983 */ /* 0x000f280000300800 */
[----:B------:R-:W4:Y:S04]  /*2b1d0*/  LDL.LU R89, [R1+0xc4] ;  /* 0x0000c40001597983 */ /* 0x000f280000300800 */
[----:B------:R-:W3:Y:S04]  /*2b1e0*/  LDL.LU R79, [R1+0x1c8] ;  /* 0x0001c800014f7983 */ /* 0x000ee80000300800 */
[----:B------:R-:W3:Y:S01]  /*2b1f0*/  LDL.LU R90, [R1+0x1cc] ;  /* 0x0001cc00015a7983 */ /* 0x000ee20000300800 */
[----:B------:R-:W-:Y:S01]  /*2b200*/  ISETP.LT.AND P5, PT, R81, UR9, !P1 ;  /* 0x0000000951007c0c */ /* 0x000fe2000cfa1270 */
[----:B------:R-:W1:Y:S01]  /*2b210*/  LDCU UR9, c[0x0][0x398] ;  /* 0x00007300ff0977ac */ /* 0x000e620008000800 */
[C---:B------:R-:W-:Y:S01]  /*2b220*/  IADD3 R4, P6, PT, R10.reuse, R68, RZ ;  /* 0x000000440a047210 */ /* 0x040fe20007fde0ff */
[----:B--2---:R-:W-:-:S04]  /*2b230*/  VIADD R6, R10, UR30 ;  /* 0x0000001e0a067c36 */ /* 0x004fc80008000000 */
[----:B------:R-:W-:Y:S01]  /*2b240*/  IMAD.X R5, R11, 0x1, R3, P6 ;  /* 0x000000010b057824 */ /* 0x000fe200030e0603 */
[----:B------:R-:W-:Y:S02]  /*2b250*/  IADD3 R10, P6, PT, R10, R70, RZ ;  /* 0x000000460a0a7210 */ /* 0x000fe40007fde0ff */
[----:B0-----:R-:W-:Y:S01]  /*2b260*/  ISETP.LT.AND P1, PT, R93, UR6, !P1 ;  /* 0x000000065d007c0c */ /* 0x001fe2000cf21270 */
[----:B------:R-:W0:Y:S02]  /*2b270*/  LDCU UR6, c[0x0][0x398] ;  /* 0x00007300ff0677ac */ /* 0x000e240008000800 */
[----:B------:R2:W-:Y:S01]  /*2b280*/  @P5 STG.E.U8 desc[UR24][R4.64], R9 ;  /* 0x0000000904005986 */ /* 0x0005e2000c101118 */
[----:B------:R-:W-:Y:S01]  /*2b290*/  IMAD.X R11, R11, 0x1, R69, P6 ;  /* 0x000000010b0b7824 */ /* 0x000fe200030e0645 */
[----:B------:R-:W-:Y:S02]  /*2b2a0*/  SHF.R.S32.HI R7, RZ, 0x1f, R6 ;  /* 0x0000001fff077819 */ /* 0x000fe40000011406 */
[----:B-1----:R-:W-:Y:S01]  /*2b2b0*/  ISETP.LT.AND P5, PT, R66, UR9, !P4 ;  /* 0x0000000942007c0c */ /* 0x002fe2000e7a1270 */
[----:B------:R-:W1:Y:S01]  /*2b2c0*/  LDCU UR9, c[0x0][0x398] ;  /* 0x00007300ff0977ac */ /* 0x000e620008000800 */
[----:B--2---:R-:W-:-:S02]  /*2b2d0*/  IADD3 R4, P6, PT, R6, R0, RZ ;  /* 0x0000000006047210 */ /* 0x004fc40007fde0ff */
[----:B------:R-:W-:-:S03]  /*2b2e0*/  SHF.R.S32.HI R15, RZ, 0x8, R15 ;  /* 0x00000008ff0f7819 */ /* 0x000fc6000001140f */
[----:B------:R-:W-:Y:S01]  /*2b2f0*/  IMAD.X R5, R7, 0x1, R72, P6 ;  /* 0x0000000107057824 */ /* 0x000fe200030e0648 */
[----:B------:R-:W-:Y:S01]  /*2b300*/  @P1 STG.E.U8 desc[UR24][R10.64], R51 ;  /* 0x000000330a001986 */ /* 0x000fe2000c101118 */
[----:B------:R-:W-:-:S04]  /*2b310*/  PRMT R8, R8, 0x9910, RZ ;  /* 0x0000991008087816 */ /* 0x000fc800000000ff */
[----:B------:R2:W-:Y:S01]  /*2b320*/  @P5 STG.E.U8 desc[UR24][R4.64], R15 ;  /* 0x0000000f04005986 */ /* 0x0005e2000c101118 */
[----:B------:R-:W-:Y:S01]  /*2b330*/  ISETP.LT.AND P5, PT, R67, UR4, !P4 ;  /* 0x0000000443007c0c */ /* 0x000fe2000e7a1270 */
[----:B------:R-:W0:Y:S01]  /*2b340*/  LDCU UR4, c[0x0][0x39c] ;  /* 0x00007380ff0477ac */ /* 0x000e220008000800 */
[----:B------:R-:W-:Y:S01]  /*2b350*/  PRMT R17, R9, 0x9910, RZ ;  /* 0x0000991009117816 */ /* 0x000fe200000000ff */
[----:B------:R-:W-:Y:S01]  /*2b360*/  IMAD.MOV.U32 R9, RZ, RZ, R8 ;  /* 0x000000ffff097224 */ /* 0x000fe200078e0008 */
[----:B--2---:R-:W-:-:S04]  /*2b370*/  IADD3 R4, P6, PT, R6, R2, RZ ;  /* 0x0000000206047210 */ /* 0x004fc80007fde0ff */
[----:B------:R-:W-:Y:S01]  /*2b380*/  SHF.R.S32.HI R11, RZ, 0x8, R9 ;  /* 0x00000008ff0b7819 */ /* 0x000fe20000011409 */
[----:B------:R-:W-:-:S05]  /*2b390*/  IMAD.X R5, R7, 0x1, R71, P6 ;  /* 0x0000000107057824 */ /* 0x000fca00030e0647 */
[----:B------:R3:W-:Y:S01]  /*2b3a0*/  @P5 STG.E.U8 desc[UR24][R4.64], R11 ;  /* 0x0000000b04005986 */ /* 0x0007e2000c101118 */
[----:B------:R-:W-:Y:S01]  /*2b3b0*/  ISETP.LT.AND P1, PT, R81, UR10, !P4 ;  /* 0x0000000a51007c0c */ /* 0x000fe2000e721270 */
[----:B------:R-:W2:Y:S01]  /*2b3c0*/  LDCU UR10, c[0x0][0x398] ;  /* 0x00007300ff0a77ac */ /* 0x000ea20008000800 */
[----:B------:R-:W-:Y:S02]  /*2b3d0*/  IADD3 R8, P6, PT, R6, R68, RZ ;  /* 0x0000004406087210 */ /* 0x000fe40007fde0ff */
[----:B------:R-:W-:-:S03]  /*2b3e0*/  SHF.R.S32.HI R17, RZ, 0x8, R17 ;  /* 0x00000008ff117819 */ /* 0x000fc60000011411 */
[----:B------:R-:W-:Y:S02]  /*2b3f0*/  IMAD.X R9, R7, 0x1, R3, P6 ;  /* 0x0000000107097824 */ /* 0x000fe400030e0603 */
[----:B------:R-:W-:-:S04]  /*2b400*/  VIADD R15, R6, UR30 ;  /* 0x0000001e060f7c36 */ /* 0x000fc80008000000 */
[----:B------:R1:W-:Y:S01]  /*2b410*/  @P1 STG.E.U8 desc[UR24][R8.64], R17 ;  /* 0x0000001108001986 */ /* 0x0003e2000c101118 */
[----:B0-----:R-:W-:Y:S01]  /*2b420*/  ISETP.LT.AND P1, PT, R93, UR6, !P4 ;  /* 0x000000065d007c0c */ /* 0x001fe2000e721270 */
[----:B------:R-:W0:Y:S01]  /*2b430*/  LDCU UR6, c[0x0][0x39c] ;  /* 0x00007380ff0677ac */ /* 0x000e220008000800 */
[----:B----4-:R-:W-:Y:S02]  /*2b440*/  F2FP.SATFINITE.E5M2.F32.PACK_AB_MERGE_C R19, R89, R88, RZ ;  /* 0x000000585913723e */ /* 0x010fe400048060ff */
[----:B------:R-:W4:Y:S04]  /*2b450*/  LDL.LU R88, [R1+0xc8] ;  /* 0x0000c80001587983 */ /* 0x000f280000300800 */
[----:B------:R-:W4:Y:S01]  /*2b460*/  LDL.LU R89, [R1+0xcc] ;  /* 0x0000cc0001597983 */ /* 0x000f220000300800 */
[----:B---3--:R-:W-:-:S03]  /*2b470*/  F2FP.SATFINITE.E5M2.F32.PACK_AB_MERGE_C R11, R90, R79, RZ ;  /* 0x0000004f5a0b723e */ /* 0x008fc600048060ff */
[----:B------:R-:W3:Y:S04]  /*2b480*/  LDL.LU R79, [R1+0x2d0] ;  /* 0x0002d000014f7983 */ /* 0x000ee80000300800 */
[----:B------:R-:W3:Y:S01]  /*2b490*/  LDL.LU R90, [R1+0x2d4] ;  /* 0x0002d400015a7983 */ /* 0x000ee20000300800 */
[----:B------:R-:W-:Y:S02]  /*2b4a0*/  IADD3 R6, P4, PT, R6, R70, RZ ;  /* 0x0000004606067210 */ /* 0x000fe40007f9e0ff */
[----:B------:R-:W-:Y:S02]  /*2b4b0*/  PRMT R10, R51, 0x9910, RZ ;  /* 0x00009910330a7816 */ /* 0x000fe400000000ff */
[----:B-1----:R-:W-:Y:S01]  /*2b4c0*/  ISETP.LT.AND P5, PT, R66, UR9, !P3 ;  /* 0x0000000942007c0c */ /* 0x002fe2000dfa1270 */
[----:B------:R-:W-:Y:S01]  /*2b4d0*/  IMAD.X R7, R7, 0x1, R69, P4 ;  /* 0x0000000107077824 */ /* 0x000fe200020e0645 */
[----:B------:R-:W-:Y:S01]  /*2b4e0*/  SHF.R.S32.HI R9, RZ, 0x8, R10 ;  /* 0x00000008ff097819 */ /* 0x000fe2000001140a */
[----:B------:R-:W1:Y:S01]  /*2b4f0*/  LDCU UR9, c[0x0][0x398] ;  /* 0x00007300ff0977ac */ /* 0x000e620008000800 */
[----:B------:R-:W-:-:S02]  /*2b500*/  SHF.R.S32.HI R14, RZ, 0x1f, R15 ;  /* 0x0000001fff0e7819 */ /* 0x000fc4000001140f */
[----:B------:R-:W-:Y:S01]  /*2b510*/  IADD3 R4, P6, PT, R15, R0, RZ ;  /* 0x000000000f047210 */ /* 0x000fe20007fde0ff */
[----:B------:R0:W-:Y:S01]  /*2b520*/  @P1 STG.E.U8 desc[UR24][R6.64], R9 ;  /* 0x0000000906001986 */ /* 0x0001e2000c101118 */
[----:B--2---:R-:W-:Y:S01]  /*2b530*/  ISETP.LT.AND P4, PT, R67, UR10, !P3 ;  /* 0x0000000a43007c0c */ /* 0x004fe2000df81270 */
[----:B------:R-:W2:Y:S01]  /*2b540*/  LDCU UR10, c[0x0][0x398] ;  /* 0x00007300ff0a77ac */ /* 0x000ea20008000800 */
[----:B------:R-:W-:Y:S02]  /*2b550*/  VIADD R8, R65, 0x33 ;  /* 0x0000003341087836 */ /* 0x000fe40000000000 */
[----:B------:R-:W-:Y:S01]  /*2b560*/  IMAD.X R5, R14, 0x1, R72, P6 ;  /* 0x000000010e057824 */ /* 0x000fe200030e0648 */
[----:B0-----:R-:W-:-:S04]  /*2b570*/  IADD3 R6, P1, PT, R15, R2, RZ ;  /* 0x000000020f067210 */ /* 0x001fc80007f3e0ff */
[----:B------:R0:W-:Y:S01]  /*2b580*/  @P5 STG.E.U8 desc[UR24][R4.64], R13 ;  /* 0x0000000d04005986 */ /* 0x0001e2000c101118 */
[----:B------:R-:W-:Y:S01]  /*2b590*/  IMAD.X R7, R14, 0x1, R71, P1 ;  /* 0x000000010e077824 */ /* 0x000fe200008e0647 */
[----:B-----5:R-:W-:Y:S02]  /*2b5a0*/  ISETP.LT.AND P1, PT, R81, UR12, !P3 ;  /* 0x0000000c51007c0c */ /* 0x020fe4000df21270 */
[----:B------:R-:W-:Y:S01]  /*2b5b0*/  ISETP.GE.AND P5, PT, R8, UR4, PT ;  /* 0x0000000408007c0c */ /* 0x000fe2000bfa6270 */
[----:B------:R-:W-:Y:S01]  /*2b5c0*/  VIADD R8, R65, 0x34 ;  /* 0x0000003441087836 */ /* 0x000fe20000000000 */
[----:B------:R-:W5:Y:S01]  /*2b5d0*/  LDCU UR4, c[0x0][0x398] ;  /* 0x00007300ff0477ac */ /* 0x000f620008000800 */
[----:B0-----:R-:W-:Y:S01]  /*2b5e0*/  IADD3 R4, P6, PT, R15, R68, RZ ;  /* 0x000000440f047210 */ /* 0x001fe20007fde0ff */
[----:B------:R0:W-:Y:S02]  /*2b5f0*/  @P4 STG.E.U8 desc[UR24][R6.64], R12 ;  /* 0x0000000c06004986 */ /* 0x0001e4000c101118 */
[----:B------:R-:W-:Y:S01]  /*2b600*/  ISETP.GE.AND P4, PT, R8, UR6, PT ;  /* 0x0000000608007c0c */ /* 0x000fe2000bf86270 */
[----:B------:R-:W5:Y:S01]  /*2b610*/  LDCU UR6, c[0x0][0x398] ;  /* 0x00007300ff0677ac */ /* 0x000f620008000800 */
[----:B------:R-:W-:Y:S01]  /*2b620*/  IMAD.X R5, R14, 0x1, R3, P6 ;  /* 0x000000010e057824 */ /* 0x000fe200030e0603 */
[----:B-1----:R-:W-:Y:S01]  /*2b630*/  ISETP.LT.AND P3, PT, R93, UR9, !P3 ;  /* 0x000000095d007c0c */ /* 0x002fe2000df61270 */
[----:B------:R-:W1:Y:S01]  /*2b640*/  LDCU UR9, c[0x0][0x398] ;  /* 0x00007300ff0977ac */ /* 0x000e620008000800 */
[C---:B------:R-:W-:Y:S01]  /*2b650*/  IADD3 R8, P6, PT, R15.reuse, R70, RZ ;  /* 0x000000460f087210 */ /* 0x040fe20007fde0ff */
[----:B------:R-:W-:Y:S01]  /*2b660*/  VIADD R15, R15, UR30 ;  /* 0x0000001e0f0f7c36 */ /* 0x000fe20008000000 */
[----:B------:R5:W-:Y:S01]  /*2b670*/  @P1 STG.E.U8 desc[UR24][R4.64], R19 ;  /* 0x0000001304001986 */ /* 0x000be2000c101118 */
[----:B--2---:R-:W-:Y:S01]  /*2b680*/  ISETP.LT.AND P1, PT, R66, UR10, !P2 ;  /* 0x0000000a42007c0c */ /* 0x004fe2000d721270 */
[----:B------:R-:W2:Y:S01]  /*2b690*/  LDCU UR10, c[0x0][0x398] ;  /* 0x00007300ff0a77ac */ /* 0x000ea20008000800 */
[----:B------:R-:W-:Y:S01]  /*2b6a0*/  IMAD.X R9, R14, 0x1, R69, P6 ;  /* 0x000000010e097824 */ /* 0x000fe200030e0645 */
[----:B------:R-:W-:-:S02]  /*2b6b0*/  SHF.R.S32.HI R14, RZ, 0x1f, R15 ;  /* 0x0000001fff0e7819 */ /* 0x000fc4000001140f */
[----:B0-----:R-:W-:Y:S02]  /*2b6c0*/  IADD3 R6, P6, PT, R15, R0, RZ ;  /* 0x000000000f067210 */ /* 0x001fe40007fde0ff */
[----:B------:R-:W-:Y:S02]  /*2b6d0*/  PRMT R17, R13, 0x9910, RZ ;  /* 0x000099100d117816 */ /* 0x000fe400000000ff */
[----:B------:R-:W-:Y:S01]  /*2b6e0*/  F2FP.SATFINITE.E5M2.F32.PACK_AB_MERGE_C R53, R53, R52, RZ ;  /* 0x000000343535723e */ /* 0x000fe200048060ff */
[----:B------:R-:W-:Y:S01]  /*2b6f0*/  IMAD.X R7, R14, 0x1, R72, P6 ;  /* 0x000000010e077824 */ /* 0x000fe200030e0648 */
[----:B------:R-:W-:Y:S02]  /*2b700*/  SHF.R.S32.HI R17, RZ, 0x8, R17 ;  /* 0x00000008ff117819 */ /* 0x000fe40000011411 */
[----:B-----5:R-:W-:Y:S01]  /*2b710*/  PRMT R4, R12, 0x9910, RZ ;  /* 0x000099100c047816 */ /* 0x020fe200000000ff */
[----:B------:R0:W-:Y:S01]  /*2b720*/  @P3 STG.E.U8 desc[UR24][R8.64], R53 ;  /* 0x0000003508003986 */ /* 0x0001e2000c101118 */
[----:B------:R-:W-:Y:S01]  /*2b730*/  ISETP.LT.AND P3, PT, R67, UR4, !P2 ;  /* 0x0000000443007c0c */ /* 0x000fe2000d761270 */
[----:B------:R-:W5:Y:S01]  /*2b740*/  LDCU UR4, c[0x0][0x398] ;  /* 0x00007300ff0477ac */ /* 0x000f620008000800 */
[----:B------:R-:W-:Y:S01]  /*2b750*/  IADD3 R12, P6, PT, R15, R2, RZ ;  /* 0x000000020f0c7210 */ /* 0x000fe20007fde0ff */
[----:B------:R1:W-:Y:S01]  /*2b760*/  @P1 STG.E.U8 desc[UR24][R6.64], R17 ;  /* 0x0000001106001986 */ /* 0x0003e2000c101118 */
[----:B------:R-:W-:Y:S01]  /*2b770*/  ISETP.LT.AND P1, PT, R81, UR6, !P2 ;  /* 0x0000000651007c0c */ /* 0x000fe2000d721270 */
[----:B------:R-:W2:Y:S02]  /*2b780*/  LDCU UR6, c[0x0][0x398] ;  /* 0x00007300ff0677ac */ /* 0x000ea40008000800 */
[----:B------:R-:W-:Y:S01]  /*2b790*/  IMAD.X R13, R14, 0x1, R71, P6 ;  /* 0x000000010e0d7824 */ /* 0x000fe200030e0647 */
[----:B------:R-:W-:-:S02]  /*2b7a0*/  PRMT R19, R19, 0x9910, RZ ;  /* 0x0000991013137816 */ /* 0x000fc400000000ff */
[----:B0-----:R-:W-:Y:S02]  /*2b7b0*/  SHF.R.S32.HI R9, RZ, 0x8, R4 ;  /* 0x00000008ff097819 */ /* 0x001fe40000011404 */
[----:B------:R-:W-:Y:S02]  /*2b7c0*/  IADD3 R4, P6, PT, R15, R68, RZ ;  /* 0x000000440f047210 */ /* 0x000fe40007fde0ff */
[----:B------:R-:W-:-:S03]  /*2b7d0*/  SHF.R.S32.HI R19, RZ, 0x8, R19 ;  /* 0x00000008ff137819 */ /* 0x000fc60000011413 */
[----:B------:R-:W-:Y:S01]  /*2b7e0*/  IMAD.X R5, R14, 0x1, R3, P6 ;  /* 0x000000010e057824 */ /* 0x000fe200030e0603 */
[----:B-1----:R-:W-:Y:S01]  /*2b7f0*/  ISETP.LT.AND P6, PT, R93, UR9, !P2 ;  /* 0x000000095d007c0c */ /* 0x002fe2000d7c1270 */
[----:B------:R0:W-:Y:S01]  /*2b800*/  @P3 STG.E.U8 desc[UR24][R12.64], R9 ;  /* 0x000000090c003986 */ /* 0x0001e2000c101118 */
[----:B------:R-:W-:Y:S01]  /*2b810*/  VIADD R17, R15, UR30 ;  /* 0x0000001e0f117c36 */ /* 0x000fe20008000000 */
[----:B------:R-:W-:Y:S01]  /*2b820*/  PRMT R21, R53, 0x9910, RZ ;  /* 0x0000991035157816 */ /* 0x000fe200000000ff */
[----:B------:R-:W1:Y:S01]  /*2b830*/  LDCU UR9, c[0x0][0x398] ;  /* 0x00007300ff0977ac */ /* 0x000e620008000800 */
[----:B------:R0:W-:Y:S01]  /*2b840*/  @P1 STG.E.U8 desc[UR24][R4.64], R19 ;  /* 0x0000001304001986 */ /* 0x0001e2000c101118 */
[----:B------:R-:W-:Y:S02]  /*2b850*/  IADD3 R6, P1, PT, R15, R70, RZ ;  /* 0x000000460f067210 */ /* 0x000fe40007f3e0ff */
[----:B-----5:R-:W-:Y:S01]  /*2b860*/  ISETP.LT.AND P2, PT, R66, UR4, !P0 ;  /* 0x0000000442007c0c */ /* 0x020fe2000c741270 */
[----:B------:R-:W5:Y:S01]  /*2b870*/  LDCU UR4, c[0x0][0x398] ;  /* 0x00007300ff0477ac */ /* 0x000f620008000800 */
[----:B------:R-:W-:Y:S01]  /*2b880*/  SHF.R.S32.HI R21, RZ, 0x8, R21 ;  /* 0x00000008ff157819 */ /* 0x000fe20000011415 */
[----:B------:R-:W-:Y:S01]  /*2b890*/  IMAD.X R7, R14, 0x1, R69, P1 ;  /* 0x000000010e077824 */ /* 0x000fe200008e0645 */
[----:B------:R-:W-:-:S02]  /*2b8a0*/  SHF.R.S32.HI R16, RZ, 0x1f, R17 ;  /* 0x0000001fff107819 */ /* 0x000fc40000011411 */
[----:B------:R-:W-:Y:S02]  /*2b8b0*/  IADD3 R8, P3, PT, R17, R0, RZ ;  /* 0x0000000011087210 */ /* 0x000fe40007f7e0ff */
[----:B--2---:R-:W-:Y:S01]  /*2b8c0*/  ISETP.LT.AND P1, PT, R67, UR6, !P0 ;  /* 0x0000000643007c0c */ /* 0x004fe2000c721270 */
[----:B------:R2:W-:Y:S01]  /*2b8d0*/  @P6 STG.E.U8 desc[UR24][R6.64], R21 ;  /* 0x0000001506006986 */ /* 0x0005e2000c101118 */
[----:B------:R-:W-:Y:S01]  /*2b8e0*/  F2FP.SATFINITE.E5M2.F32.PACK_AB_MERGE_C R10, R87, R86, RZ ;  /* 0x00000056570a723e */ /* 0x000fe200048060ff */
[C---:B0-----:R-:W-:Y:S01]  /*2b8f0*/  IMAD.X R9, R16.reuse, 0x1, R72, P3 ;  /* 0x0000000110097824 */ /* 0x041fe200018e0648 */
[----:B------:R-:W-:Y:S01]  /*2b900*/  IADD3 R14, P6, PT, R17, R2, RZ ;  /* 0x00000002110e7210 */ /* 0x000fe20007fde0ff */
[C---:B------:R-:W-:Y:S01]  /*2b910*/  VIADD R4, R65.reuse, 0x35 ;  /* 0x0000003541047836 */ /* 0x040fe20000000000 */
[----:B------:R-:W0:Y:S02]  /*2b920*/  LDCU UR6, c[0x0][0x398] ;  /* 0x00007300ff0677ac */ /* 0x000e240008000800 */
[----:B------:R-:W-:Y:S01]  /*2b930*/  @P2 STG.E.U8 desc[UR24][R8.64], R10 ;  /* 0x0000000a08002986 */ /* 0x000fe2000c101118 */
[----:B------:R-:W-:Y:S01]  /*2b940*/  IMAD.X R15, R16, 0x1, R71, P6 ;  /* 0x00000001100f7824 */ /* 0x000fe200030e0647 */
[----:B------:R-:W-:Y:S01]  /*2b950*/  ISETP.GE.AND P2, PT, R4, UR5, PT ;  /* 0x0000000504007c0c */ /* 0x000fe2000bf46270 */
[----:B------:R-:W-:Y:S01]  /*2b960*/  VIADD R4, R65, 0x36 ;  /* 0x0000003641047836 */ /* 0x000fe20000000000 */
[----:B----4-:R-:W-:-:S02]  /*2b970*/  F2FP.SATFINITE.E5M2.F32.PACK_AB_MERGE_C R19, R89, R88, RZ ;  /* 0x000000585913723e */ /* 0x010fc400048060ff */
[----:B------:R4:W-:Y:S02]  /*2b980*/  @P1 STG.E.U8 desc[UR24][R14.64], R11 ;  /* 0x0000000b0e001986 */ /* 0x0009e4000c101118 */
[----:B------:R-:W-:Y:S01]  /*2b990*/  ISETP.GE.AND P1, PT, R4, UR7, PT ;  /* 0x0000000704007c0c */ /* 0x000fe2000bf26270 */
[----:B------:R-:W0:Y:S01]  /*2b9a0*/  LDCU UR5, c[0x0][0x398] ;  /* 0x00007300ff0577ac */ /* 0x000e220008000800 */
[----:B------:R-:W4:Y:S01]  /*2b9b0*/  LDL.LU R88, [R1+0x1d0] ;  /* 0x0001d00001587983 */ /* 0x000f220000300800 */
[----:B------:R-:W-:Y:S01]  /*2b9c0*/  ISETP.LT.AND P3, PT, R81, UR10, !P0 ;  /* 0x0000000a51007c0c */ /* 0x000fe2000c761270 */
[----:B------:R-:W0:Y:S01]  /*2b9d0*/  LDCU UR7, c[0x0][0x398] ;  /* 0x00007300ff0777ac */ /* 0x000e220008000800 */
[----:B---3--:R-:W-:Y:S01]  /*2b9e0*/  F2FP.SATFINITE.E5M2.F32.PACK_AB_MERGE_C R4, R90, R79, RZ ;  /* 0x0000004f5a04723e */ /* 0x008fe200048060ff */
[----:B------:R-:W3:Y:S01]  /*2b9f0*/  LDL.LU R89, [R1+0x1d4] ;  /* 0x0001d40001597983 */ /* 0x000ee20000300800 */
[----:B------:R-:W-:Y:S01]  /*2ba00*/  IADD3 R12, P6, PT, R17, R68, RZ ;  /* 0x00000044110c7210 */ /* 0x000fe20007fde0ff */
[----:B------:R-:W0:Y:S02]  /*2ba10*/  LDCU UR10, c[0x0][0x398] ;  /* 0x00007300ff0a77ac */ /* 0x000e240008000800 */
[----:B------:R-:W3:Y:S04]  /*2ba20*/  LDL.LU R79, [R1+0xd0] ;  /* 0x0000d000014f7983 */ /* 0x000ee80000300800 */
[----:B------:R-:W3:Y:S01]  /*2ba30*/  LDL.LU R90, [R1+0xd4] ;  /* 0x0000d400015a7983 */ /* 0x000ee20000300800 */
[----:B------:R-:W-:Y:S01]  /*2ba40*/  IMAD.X R13, R16, 0x1, R3, P6 ;  /* 0x00000001100d7824 */ /* 0x000fe200030e0603 */
[----:B-1----:R-:W-:Y:S01]  /*2ba50*/  ISETP.LT.AND P0, PT, R93, UR9, !P0 ;  /* 0x000000095d007c0c */ /* 0x002fe2000c701270 */
[----:B------:R-:W1:Y:S01]  /*2ba60*/  LDCU UR9, c[0x0][0x398] ;  /* 0x00007300ff0977ac */ /* 0x000e620008000800 */
[C---:B--2---:R-:W-:Y:S01]  /*2ba70*/  IADD3 R6, P6, PT, R17.reuse, R70, RZ ;  /* 0x0000004611067210 */ /* 0x044fe20007fde0ff */
[----:B------:R-:W-:Y:S01]  /*2ba80*/  VIADD R17, R17, UR30 ;  /* 0x0000001e11117c36 */ /* 0x000fe20008000000 */
[----:B------:R2:W-:Y:S01]  /*2ba90*/  @P3 STG.E.U8 desc[UR24][R12.64], R19 ;  /* 0x000000130c003986 */ /* 0x0005e2000c101118 */
[----:B-----5:R-:W-:Y:S01]  /*2baa0*/  ISETP.LT.AND P3, PT, R66, UR4, !P5 ;  /* 0x0000000442007c0c */ /* 0x020fe2000ef61270 */
[----:B------:R-:W5:Y:S01]  /*2bab0*/  LDCU UR4, c[0x0][0x398] ;  /* 0x00007300ff0477ac */ /* 0x000f620008000800 */
[----:B------:R-:W-:Y:S01]  /*2bac0*/  IMAD.X R7, R16, 0x1, R69, P6 ;  /* 0x0000000110077824 */ /* 0x000fe200030e0645 */
[----:B------:R-:W-:Y:S01]  /*2bad0*/  F2FP.SATFINITE.E5M2.F32.PACK_AB_MERGE_C R55, R55, R54, RZ ;  /* 0x000000363737723e */ /* 0x000fe200048060ff */
[----:B------:R-:W3:Y:S01]  /*2bae0*/  LDL.LU R84, [R1+0x2d8] ;  /* 0x0002d80001547983 */ /* 0x000ee20000300800 */
[----:B----4-:R-:W-:-:S02]  /*2baf0*/  SHF.R.S32.HI R14, RZ, 0x1f, R17 ;  /* 0x0000001fff0e7819 */ /* 0x010fc40000011411 */
[----:B------:R-:W-:Y:S01]  /*2bb00*/  IADD3 R8, P6, PT, R17, R0, RZ ;  /* 0x0000000011087210 */ /* 0x000fe20007fde0ff */
[----:B------:R4:W-:Y:S01]  /*2bb10*/  @P0 STG.E.U8 desc[UR24][R6.64], R55 ;  /* 0x0000003706000986 */ /* 0x0009e2000c101118 */
[----:B------:R-:W-:Y:S02]  /*2bb20*/  PRMT R5, R10, 0x9910, RZ ;  /* 0x000099100a057816 */ /* 0x000fe400000000ff */
[----:B0-----:R-:W-:Y:S01]  /*2bb30*/  ISETP.LT.AND P0, PT, R67, UR5, !P5 ;  /* 0x0000000543007c0c */ /* 0x001fe2000ef01270 */
[C---:B------:R-:W-:Y:S01]  /*2bb40*/  IMAD.X R9, R14.reuse, 0x1, R72, P6 ;  /* 0x000000010e097824 */ /* 0x040fe200030e0648 */
[----:B------:R-:W-:Y:S01]  /*2bb50*/  IADD3 R10, P6, PT, R17, R2, RZ ;  /* 0x00000002110a7210 */ /* 0x000fe20007fde0ff */
[----:B------:R-:W3:Y:S01]  /*2bb60*/  LDL.LU R85, [R1+0x2dc] ;  /* 0x0002dc0001557983 */ /* 0x000ee20000300800 */
[----:B------:R-:W-:Y:S01]  /*2bb70*/  SHF.R.S32.HI R5, RZ, 0x8, R5 ;  /* 0x00000008ff057819 */ /* 0x000fe20000011405 */
[----:B------:R-:W0:Y:S01]  /*2bb80*/  LDCU UR5, c[0x0][0x398] ;  /* 0x00007300ff0577ac */ /* 0x000e220008000800 */
[----:B--2---:R-:W-:Y:S01]  /*2bb90*/  PRMT R13, R11, 0x9910, RZ ;  /* 0x000099100b0d7816 */ /* 0x004fe200000000ff */
[----:B------:R-:W-:Y:S01]  /*2bba0*/  IMAD.X R11, R14, 0x1, R71, P6 ;  /* 0x000000010e0b7824 */ /* 0x000fe200030e0647 */
[----:B------:R-:W-:Y:S01]  /*2bbb0*/  PRMT R15, R19, 0x9910, RZ ;  /* 0x00009910130f7816 */ /* 0x000fe200000000ff */
[----:B------:R2:W-:Y:S01]  /*2bbc0*/  @P3 STG.E.U8 desc[UR24][R8.64], R5 ;  /* 0x0000000508003986 */ /* 0x0005e2000c101118 */
[----:B------:R-:W-:-:S02]  /*2bbd0*/  SHF.R.S32.HI R13, RZ, 0x8, R13 ;  /* 0x00000008ff0d7819 */ /* 0x000fc4000001140d */
[----:B------:R-:W-:Y:S01]  /*2bbe0*/  ISETP.LT.AND P3, PT, R81, UR6, !P5 ;  /* 0x0000000651007c0c */ /* 0x000fe2000ef61270 */
[----:B------:R-:W3:Y:S01]  /*2bbf0*/  LDL.LU R86, [R1+0x1d8] ;  /* 0x0001d80001567983 */ /* 0x000ee20000300800 */
[----:B-----5:R-:W-:Y:S01]  /*2bc00*/  ISETP.LT.AND P5, PT, R93, UR4, !P5 ;  /* 0x000000045d007c0c */ /* 0x020fe2000efa1270 */
[----:B------:R-:W5:Y:S01]  /*2bc10*/  LDCU UR6, c[0x0][0x398] ;  /* 0x00007300ff0677ac */ /* 0x000f620008000800 */
[----:B----4-:R-:W-:Y:S01]  /*2bc20*/  IADD3 R6, P6, PT, R17, R68, RZ ;  /* 0x0000004411067210 */ /* 0x010fe20007fde0ff */
[----:B------:R-:W-:Y:S01]  /*2bc30*/  @P0 STG.E.U8 desc[UR24][R10.64], R13 ;  /* 0x0000000d0a000986 */ /* 0x000fe2000c101118 */
[----:B------:R-:W-:Y:S01]  /*2bc40*/  PRMT R12, R55, 0x9910, RZ ;  /* 0x00009910370c7816 */ /* 0x000fe200000000ff */
[----:B------:R-:W4:Y:S01]  /*2bc50*/  LDCU UR4, c[0x0][0x398] ;  /* 0x00007300ff0477ac */ /* 0x000f220008000800 */
[C---:B--2---:R-:W-:Y:S01]  /*2bc60*/  IADD3 R8, P0, PT, R17.reuse, R70, RZ ;  /* 0x0000004611087210 */ /* 0x044fe20007f1e0ff */
[C---:B------:R-:W-:Y:S01]  /*2bc70*/  IMAD.X R7, R14.reuse, 0x1, R3, P6 ;  /* 0x000000010e077824 */ /* 0x040fe200030e0603 */
[----:B------:R-:W-:Y:S01]  /*2bc80*/  SHF.R.S32.HI R15, RZ, 0x8, R15 ;  /* 0x00000008ff0f7819 */ /* 0x000fe2000001140f */
[----:B------:R-:W-:Y:S01]  /*2bc90*/  VIADD R5, R17, UR30 ;  /* 0x0000001e11057c36 */ /* 0x000fe20008000000 */
[----:B------:R-:W-:Y:S01]  /*2bca0*/  SHF.R.S32.HI R17, RZ, 0x8, R12 ;  /* 0x00000008ff117819 */ /* 0x000fe2000001140c */
[----:B------:R-:W-:Y:S01]  /*2bcb0*/  IMAD.X R9, R14, 0x1, R69, P0 ;  /* 0x000000010e097824 */ /* 0x000fe200000e0645 */
[----:B------:R-:W2:Y:S04]  /*2bcc0*/  LDL.LU R87, [R1+0x1dc] ;  /* 0x0001dc0001577983 */ /* 0x000ea80000300800 */
[----:B------:R-:W-:Y:S04]  /*2bcd0*/  @P3 STG.E.U8 desc[UR24][R6.64], R15 ;  /* 0x0000000f06003986 */ /* 0x000fe8000c101118 */
[----:B------:R3:W-:Y:S02]  /*2bce0*/  @P5 STG.E.U8 desc[UR24][R8.64], R17 ;  /* 0x0000001108005986 */ /* 0x0007e4000c101118 */
[----:B---3--:R-:W-:-:S02]  /*2bcf0*/  F2FP.SATFINITE.E5M2.F32.PACK_AB_MERGE_C R9, R89, R88, RZ ;  /* 0x000000585909723e */ /* 0x008fc400048060ff */
[----:B------:R-:W3:Y:S04]  /*2bd00*/  LDL.LU R88, [R1+0x2e0] ;  /* 0x0002e00001587983 */ /* 0x000ee80000300800 */
[----:B------:R-:W3:Y:S01]  /*2bd10*/  LDL.LU R89, [R1+0x2e4] ;  /* 0x0002e40001597983 */ /* 0x000ee20000300800 */
[----:B------:R-:W-:-:S03]  /*2bd20*/  F2FP.SATFINITE.E5M2.F32.PACK_AB_MERGE_C R17, R90, R79, RZ ;  /* 0x0000004f5a11723e */ /* 0x000fc600048060ff */
[----:B------:R-:W2:Y:S04]  /*2bd30*/  LDL.LU R79, [R1+0xd8] ;  /* 0x0000d800014f7983 */ /* 0x000ea80000300800 */
[----:B------:R-:W2:Y:S01]  /*2bd40*/  LDL.LU R90, [R1+0xdc] ;  /* 0x0000dc00015a7983 */ /* 0x000ea20000300800 */
[----:B0-----:R-:W-:Y:S01]  /*2bd50*/  ISETP.LT.AND P6, PT, R66, UR5, !P4 ;  /* 0x0000000542007c0c */ /* 0x001fe2000e7c1270 */
[----:B------:R-:W0:Y:S01]  /*2bd60*/  LDCU UR5, c[0x0][0x398] ;  /* 0x00007300ff0577ac */ /* 0x000e220008000800 */
[----:B------:R-:W-:Y:S02]  /*2bd70*/  SHF.R.S32.HI R14, RZ, 0x1f, R5 ;  /* 0x0000001fff0e7819 */ /* 0x000fe40000011405 */
[----:B------:R-:W-:Y:S02]  /*2bd80*/  IADD3 R10, P0, PT, R5, R0, RZ ;  /* 0x00000000050a7210 */ /* 0x000fe40007f1e0ff */
[----:B-----5:R-:W-:Y:S01]  /*2bd90*/  ISETP.LT.AND P3, PT, R67, UR6, !P4 ;  /* 0x0000000643007c0c */ /* 0x020fe2000e761270 */
[----:B------:R-:W-:Y:S01]  /*2bda0*/  VIADD R13, R65, 0x37 ;  /* 0x00000037410d7836 */ /* 0x000fe20000000000 */
[----:B------:R-:W-:Y:S01]  /*2bdb0*/  IADD3 R6, P5, PT, R5, R2, RZ ;  /* 0x0000000205067210 */ /* 0x000fe20007fbe0ff */
[C---:B------:R-:W-:Y:S01]  /*2bdc0*/  IMAD.X R11, R14.reuse, 0x1, R72, P0 ;  /* 0x000000010e0b7824 */ /* 0x040fe200000e0648 */
[----:B------:R-:W-:Y:S01]  /*2bdd0*/  ISETP.LT.AND P0, PT, R81, UR7, !P4 ;  /* 0x0000000751007c0c */ /* 0x000fe2000e701270 */
[----:B------:R-:W5:Y:S03]  /*2bde0*/  LDCU UR6, c[0x0][0x398] ;  /* 0x00007300ff0677ac */ /* 0x000f660008000800 */
[----:B------:R1:W-:Y:S01]  /*2bdf0*/  @P6 STG.E.U8 desc[UR24][R10.64], R4 ;  /* 0x000000040a006986 */ /* 0x0003e2000c101118 */
[----:B------:R-:W-:Y:S01]  /*2be00*/  IADD3 R12, P6, PT, R5, R68, RZ ;  /* 0x00000044050c7210 */ /* 0x000fe20007fde0ff */
[C---:B------:R-:W-:Y:S01]  /*2be10*/  IMAD.X R7, R14.reuse, 0x1, R71, P5 ;  /* 0x000000010e077824 */ /* 0x040fe200028e0647 */
[----:B------:R-:W-:Y:S01]  /*2be20*/  ISETP.GE.AND P5, PT, R13, UR13, PT ;  /* 0x0000000d0d007c0c */ /* 0x000fe2000bfa6270 */
[----:B------:R-:W5:Y:S02]  /*2be30*/  LDCU UR7, c[0x0][0x398] ;  /* 0x00007300ff0777ac */ /* 0x000f640008000800 */
[----:B------:R-:W-:Y:S01]  /*2be40*/  IMAD.X R13, R14, 0x1, R3, P6 ;  /* 0x000000010e0d7824 */ /* 0x000fe200030e0603 */
[----:B------:R5:W-:Y:S01]  /*2be50*/  @P3 STG.E.U8 desc[UR24][R6.64], R9 ;  /* 0x0000000906003986 */ /* 0x000be2000c101118 */
[----:B------:R-:W-:Y:S01]  /*2be60*/  VIADD R15, R5, UR30 ;  /* 0x0000001e050f7c36 */ /* 0x000fe20008000000 */
[----:B----4-:R-:W-:Y:S01]  /*2be70*/  ISETP.LT.AND P4, PT, R93, UR4, !P4 ;  /* 0x000000045d007c0c */ /* 0x010fe2000e781270 */
[----:B------:R-:W4:Y:S01]  /*2be80*/  LDCU UR4, c[0x0][0x398] ;  /* 0x00007300ff0477ac */ /* 0x000f220008000800 */
[----:B0-----:R-:W-:Y:S01]  /*2be90*/  ISETP.LT.AND P3, PT, R66, UR5, !P2 ;  /* 0x0000000542007c0c */ /* 0x001fe2000d761270 */
[----:B------:R0:W-:Y:S01]  /*2bea0*/  @P0 STG.E.U8 desc[UR24][R12.64], R17 ;  /* 0x000000110c000986 */ /* 0x0001e2000c101118 */
[----:B------:R-:W-:-:S02]  /*2beb0*/  PRMT R8, R4, 0x9910, RZ ;  /* 0x0000991004087816 */ /* 0x000fc400000000ff */
[----:B------:R-:W-:Y:S01]  /*2bec0*/  F2FP.SATFINITE.E5M2.F32.PACK_AB_MERGE_C R57, R57, R56, RZ ;  /* 0x000000383939723e */ /* 0x000fe200048060ff */
[----:B-1----:R-:W-:Y:S01]  /*2bed0*/  VIADD R10, R65, 0x38 ;  /* 0x00000038410a7836 */ /* 0x002fe20000000000 */
[----:B------:R-:W-:Y:S01]  /*2bee0*/  IADD3 R4, P0, PT, R5, R70, RZ ;  /* 0x0000004605047210 */ /* 0x000fe20007f1e0ff */
[----:B------:R-:W1:Y:S01]  /*2bef0*/  LDCU UR5, c[0x0][0x398] ;  /* 0x00007300ff0577ac */ /* 0x000e620008000800 */
[----:B------:R-:W-:Y:S02]  /*2bf00*/  SHF.R.S32.HI R16, RZ, 0x1f, R15 ;  /* 0x0000001fff107819 */ /* 0x000fe4000001140f */
[----:B-----5:R-:W-:Y:S01]  /*2bf10*/  IADD3 R6, P6, PT, R15, R0, RZ ;  /* 0x000000000f067210 */ /* 0x020fe20007fde0ff */
[----:B------:R-:W-:Y:S01]  /*2bf20*/  IMAD.X R5, R14, 0x1, R69, P0 ;  /* 0x000000010e057824 */ /* 0x000fe200000e0645 */
[----:B0-----:R-:W-:-:S03]  /*2bf30*/  SHF.R.S32.HI R13, RZ, 0x8, R8 ;  /* 0x00000008ff0d7819 */ /* 0x001fc60000011408 */
[C---:B------:R-:W-:Y:S01]  /*2bf40*/  IMAD.X R7, R16.reuse, 0x1, R72, P6 ;  /* 0x0000000110077824 */ /* 0x040fe200030e0648 */
[----:B------:R-:W-:Y:S01]  /*2bf50*/  IADD3 R8, P6, PT, R15, R2, RZ ;  /* 0x000000020f087210 */ /* 0x000fe20007fde0ff */
[----:B------:R-:W-:Y:S01]  /*2bf60*/  @P4 STG.E.U8 desc[UR24][R4.64], R57 ;  /* 0x0000003904004986 */ /* 0x000fe2000c101118 */
[----:B------:R-:W-:Y:S01]  /*2bf70*/  ISETP.LT.AND P4, PT, R67, UR6, !P2 ;  /* 0x0000000643007c0c */ /* 0x000fe2000d781270 */
[----:B------:R-:W0:Y:S02]  /*2bf80*/  LDCU UR6, c[0x0][0x398] ;  /* 0x00007300ff0677ac */ /* 0x000e240008000800 */
[----:B------:R5:W-:Y:S01]  /*2bf90*/  @P3 STG.E.U8 desc[UR24][R6.64], R13 ;  /* 0x0000000d06003986 */ /* 0x000be2000c101118 */
[----:B------:R-:W-:Y:S01]  /*2bfa0*/  ISETP.LT.AND P3, PT, R81, UR7, !P2 ;  /* 0x0000000751007c0c */ /* 0x000fe2000d761270 */
[----:B------:R-:W0:Y:S01]  /*2bfb0*/  LDCU UR7, c[0x0][0x398] ;  /* 0x00007300ff0777ac */ /* 0x000e220008000800 */
[----:B------:R-:W-:Y:S01]  /*2bfc0*/  PRMT R11, R9, 0x9910, RZ ;  /* 0x00009910090b7816 */ /* 0x000fe200000000ff */
[----:B------:R-:W-:Y:S01]  /*2bfd0*/  IMAD.X R9, R16, 0x1, R71, P6 ;  /* 0x0000000110097824 */ /* 0x000fe200030e0647 */
[----:B------:R-:W-:-:S02]  /*2bfe0*/  ISETP.GE.AND P0, PT, R10, UR21, PT ;  /* 0x000000150a007c0c */ /* 0x000fc4000bf06270 */
[----:B------:R-:W-:Y:S02]  /*2bff0*/  IADD3 R10, P6, PT, R15, R68, RZ ;  /* 0x000000440f0a7210 */ /* 0x000fe40007fde0ff */
[----:B------:R-:W-:Y:S02]  /*2c000*/  PRMT R17, R17, 0x9910, RZ ;  /* 0x0000991011117816 */ /* 0x000fe400000000ff */
[----:B-----5:R-:W-:Y:S01]  /*2c010*/  SHF.R.S32.HI R7, RZ, 0x8, R11 ;  /* 0x00000008ff077819 */ /* 0x020fe2000001140b */
[----:B------:R-:W-:Y:S01]  /*2c020*/  IMAD.X R11, R16, 0x1, R3, P6 ;  /* 0x00000001100b7824 */ /* 0x000fe200030e0603 */
[----:B------:R-:W-:Y:S02]  /*2c030*/  SHF.R.S32.HI R17, RZ, 0x8, R17 ;  /* 0x00000008ff117819 */ /* 0x000fe40000011411 */
[----:B------:R-:W-:Y:S01]  /*2c040*/  PRMT R57, R57, 0x9910, RZ ;  /* 0x0000991039397816 */ /* 0x000fe200000000ff */
[----:B------:R-:W-:Y:S01]  /*2c050*/  @P4 STG.E.U8 desc[UR24][R8.64], R7 ;  /* 0x0000000708004986 */ /* 0x000fe2000c101118 */
[----:B------:R-:W-:-:S03]  /*2c060*/  VIADD R13, R15, UR30 ;  /* 0x0000001e0f0d7c36 */ /* 0x000fc60008000000 */
[----:B------:R-:W-:Y:S01]  /*2c070*/  @P3 STG.E.U8 desc[UR24][R10.64], R17 ;  /* 0x000000110a003986 */ /* 0x000fe2000c101118 */
[----:B----4-:R-:W-:Y:S01]  /*2c080*/  ISETP.LT.AND P3, PT, R93, UR4, !P2 ;  /* 0x000000045d007c0c */ /* 0x010fe2000d761270 */
[----:B------:R-:W4:Y:S01]  /*2c090*/  LDCU UR4, c[0x0][0x398] ;  /* 0x00007300ff0477ac */ /* 0x000f220008000800 */
[----:B------:R-:W-:Y:S01]  /*2c0a0*/  IADD3 R4, P2, PT, R15, R70, RZ ;  /* 0x000000460f047210 */ /* 0x000fe20007f5e0ff */
[----:B------:R-:W-:-:S04]  /*2c0b0*/  IMAD.MOV.U32 R15, RZ, RZ, R57 ;  /* 0x000000ffff0f7224 */ /* 0x000fc800078e0039 */
[----:B------:R-:W-:Y:S01]  /*2c0c0*/  IMAD.X R5, R16, 0x1, R69, P2 ;  /* 0x0000000110057824 */ /* 0x000fe200010e0645 */
[----:B------:R-:W-:-:S05]  /*2c0d0*/  SHF.R.S32.HI R15, RZ, 0x8, R15 ;  /* 0x00000008ff0f7819 */ /* 0x000fca000001140f */
[----:B------:R5:W-:Y:S02]  /*2c0e0*/  @P3 STG.E.U8 desc[UR24][R4.64], R15 ;  /* 0x0000000f04003986 */ /* 0x000be4000c101118 */
[----:B-----5:R-:W-:Y:S02]  /*2c0f0*/  F2FP.SATFINITE.E5M2.F32.PACK_AB_MERGE_C R4, R92, R91, RZ ;  /* 0x0000005b5c04723e */ /* 0x020fe400048060ff */
[----:B--2---:R-:W-:Y:S02]  /*2c100*/  F2FP.SATFINITE.E5M2.F32.PACK_AB_MERGE_C R21, R90, R79, RZ ;  /* 0x0000004f5a15723e */ /* 0x004fe400048060ff */
[----:B------:R-:W2:Y:S04]  /*2c110*/  LDL.LU R79, [R1+0xe0] ;  /* 0x0000e000014f7983 */ /* 0x000ea80000300800 */
[----:B------:R-:W2:Y:S04]  /*2c120*/  LDL.LU R90, [R1+0xe4] ;  /* 0x0000e400015a7983 */ /* 0x000ea80000300800 */
[----:B------:R-:W5:Y:S04]  /*2c130*/  LDL.LU R91, [R1+0x2e8] ;  /* 0x0002e800015b7983 */ /* 0x000f680000300800 */
[----:B------:R-:W5:Y:S01]  /*2c140*/  LDL.LU R92, [R1+0x2ec] ;  /* 0x0002ec00015c7983 */ /* 0x000f620000300800 */
[----:B-1----:R-:W-:Y:S01]  /*2c150*/  ISETP.LT.AND P4, PT, R66, UR5, !P1 ;  /* 0x0000000542007c0c */ /* 0x002fe2000cf81270 */
[----:B------:R-:W1:Y:S01]  /*2c160*/  LDCU UR5, c[0x0][0x398] ;  /* 0x00007300ff0577ac */ /* 0x000e620008000800 */
[----:B------:R-:W-:-:S02]  /*2c170*/  SHF.R.S32.HI R12, RZ, 0x1f, R13 ;  /* 0x0000001fff0c7819 */ /* 0x000fc4000001140d */
[----:B------:R-:W-:Y:S02]  /*2c180*/  IADD3 R6, P6, PT, R13, R0, RZ ;  /* 0x000000000d067210 */ /* 0x000fe40007fde0ff */
[----:B0-----:R-:W-:Y:S02]  /*2c190*/  ISETP.LT.AND P2, PT, R67, UR6, !P1 ;  /* 0x0000000643007c0c */ /* 0x001fe4000cf41270 */
[----:B------:R-:W-:Y:S01]  /*2c1a0*/  F2FP.SATFINITE.E5M2.F32.PACK_AB_MERGE_C R19, R85, R84, RZ ;  /* 0x000000545513723e */ /* 0x000fe200048060ff */
[C---:B------:R-:W-:Y:S01]  /*2c1b0*/  IMAD.X R7, R12.reuse, 0x1, R72, P6 ;  /* 0x000000010c077824 */ /* 0x040fe200030e0648 */
[----:B------:R-:W-:Y:S01]  /*2c1c0*/  IADD3 R8, P3, PT, R13, R2, RZ ;  /* 0x000000020d087210 */ /* 0x000fe20007f7e0ff */
[----:B------:R-:W-:Y:S01]  /*2c1d0*/  VIADD R10, R65, 0x39 ;  /* 0x00000039410a7836 */ /* 0x000fe20000000000 */
[----:B------:R-:W-:Y:S01]  /*2c1e0*/  F2FP.SATFINITE.E5M2.F32.PACK_AB_MERGE_C R17, R87, R86, RZ ;  /* 0x000000565711723e */ /* 0x000fe200048060ff */
[----:B------:R-:W-:Y:S01]  /*2c1f0*/  VIADD R11, R65, 0x3a ;  /* 0x0000003a410b7836 */ /* 0x000fe20000000000 */
[----:B------:R0:W-:Y:S01]  /*2c200*/  @P4 STG.E.U8 desc[UR24][R6.64], R19 ;  /* 0x0000001306004986 */ /* 0x0001e2000c101118 */
[----:B------:R-:W-:Y:S01]  /*2c210*/  ISETP.LT.AND P4, PT, R81, UR7, !P1 ;  /* 0x0000000751007c0c */ /* 0x000fe2000cf81270 */
[----:B------:R-:W-:Y:S01]  /*2c220*/  IMAD.X R9, R12, 0x1, R71, P3 ;  /* 0x000000010c097824 */ /* 0x000fe200018e0647 */
[----:B------:R-:W-:Y:S01]  /*2c230*/  ISETP.GE.AND P3, PT, R10, UR11, PT ;  /* 0x0000000b0a007c0c */ /* 0x000fe2000bf66270 */
[----:B------:R-:W3:Y:S01]  /*2c240*/  LDCU UR6, c[0x0][0x398] ;  /* 0x00007300ff0677ac */ /* 0x000ee20008000800 */
[----:B------:R-:W-:-:S02]  /*2c250*/  IADD3 R10, P6, PT, R13, R68, RZ ;  /* 0x000000440d0a7210 */ /* 0x000fc40007fde0ff */
[----:B------:R3:W-:Y:S01]  /*2c260*/  @P2 STG.E.U8 desc[UR24][R8.64], R17 ;  /* 0x0000001108002986 */ /* 0x0007e2000c101118 */
[----:B------:R-:W-:Y:S01]  /*2c270*/  ISETP.GE.AND P2, PT, R11, UR19, PT ;  /* 0x000000130b007c0c */ /* 0x000fe2000bf46270 */
[----:B------:R-:W2:Y:S01]  /*2c280*/  LDCU UR7, c[0x0][0x398] ;  /* 0x00007300ff0777ac */ /* 0x000ea20008000800 */
[----:B------:R-:W-:Y:S01]  /*2c290*/  IMAD.X R11, R12, 0x1, R3, P6 ;  /* 0x000000010c0b7824 */ /* 0x000fe200030e0603 */
[----:B----4-:R-:W-:Y:S02]  /*2c2a0*/  ISETP.LT.AND P1, PT, R93, UR4, !P1 ;  /* 0x000000045d007c0c */ /* 0x010fe4000cf21270 */
[C---:B0-----:R-:W-:Y:S01]  /*2c2b0*/  IADD3 R6, P6, PT, R13.reuse, R70, RZ ;  /* 0x000000460d067210 */ /* 0x041fe20007fde0ff */
[----:B------:R-:W-:Y:S01]  /*2c2c0*/  VIADD R13, R13, UR30 ;  /* 0x0000001e0d0d7c36 */ /* 0x000fe20008000000 */
[----:B------:R0:W-:Y:S01]  /*2c2d0*/  @P4 STG.E.U8 desc[UR24][R10.64], R21 ;  /* 0x000000150a004986 */ /* 0x0001e2000c101118 */
[----:B------:R-:W4:Y:S01]  /*2c2e0*/  LDCU UR4, c[0x0][0x398] ;  /* 0x00007300ff0477ac */ /* 0x000f220008000800 */
[----:B-1----:R-:W-:Y:S01]  /*2c2f0*/  ISETP.LT.AND P4, PT, R66, UR5, !P5 ;  /* 0x0000000542007c0c */ /* 0x002fe2000ef81270 */
[----:B------:R-:W-:Y:S01]  /*2c300*/  IMAD.X R7, R12, 0x1, R69, P6 ;  /* 0x000000010c077824 */ /* 0x000fe200030e0645 */
[----:B------:R-:W-:Y:S01]  /*2c310*/  SHF.R.S32.HI R14, RZ, 0x1f, R13 ;  /* 0x0000001fff0e7819 */ /* 0x000fe2000001140d */
[----:B------:R-:W1:Y:S01]  /*2c320*/  LDCU UR5, c[0x0][0x398] ;  /* 0x00007300ff0577ac */ /* 0x000e620008000800 */
[----:B---3--:R-:W-:-:S02]  /*2c330*/  IADD3 R8, P6, PT, R13, R0, RZ ;  /* 0x000000000d087210 */ /* 0x008fc40007fde0ff */
[----:B------:R-:W-:-:S03]  /*2c340*/  F2FP.SATFINITE.E5M2.F32.PACK_AB_MERGE_C R59, R59, R58, RZ ;  /* 0x0000003a3b3b723e */ /* 0x000fc600048060ff */
[C---:B------:R-:W-:Y:S01]  /*2c350*/  IMAD.X R9, R14.reuse, 0x1, R72, P6 ;  /* 0x000000010e097824 */ /* 0x040fe200030e0648 */
[----:B0-----:R-:W-:Y:S01]  /*2c360*/  IADD3 R10, P6, PT, R13, R2, RZ ;  /* 0x000000020d0a7210 */ /* 0x001fe20007fde0ff */
[----:B------:R0:W-:Y:S01]  /*2c370*/  @P1 STG.E.U8 desc[UR24][R6.64], R59 ;  /* 0x0000003b06001986 */ /* 0x0001e2000c101118 */
[----:B------:R-:W-:Y:S02]  /*2c380*/  PRMT R15, R19, 0x9910, RZ ;  /* 0x00009910130f7816 */ /* 0x000fe400000000ff */
[----:B------:R-:W-:Y:S01]  /*2c390*/  ISETP.LT.AND P1, PT, R67, UR6, !P5 ;  /* 0x0000000643007c0c */ /* 0x000fe2000ef21270 */
[----:B------:R-:W-:Y:S01]  /*2c3a0*/  IMAD.X R11, R14, 0x1, R71, P6 ;  /* 0x000000010e0b7824 */ /* 0x000fe200030e0647 */
[----:B------:R-:W-:Y:S01]  /*2c3b0*/  SHF.R.S32.HI R15, RZ, 0x8, R15 ;  /* 0x00000008ff0f7819 */ /* 0x000fe2000001140f */
[----:B------:R-:W3:Y:S01]  /*2c3c0*/  LDCU UR6, c[0x0][0x398] ;  /* 0x00007300ff0677ac */ /* 0x000ee20008000800 */
[----:B------:R-:W-:Y:S02]  /*2c3d0*/  PRMT R17, R17, 0x9910, RZ ;  /* 0x0000991011117816 */ /* 0x000fe400000000ff */
[----:B0-----:R-:W-:Y:S01]  /*2c3e0*/  IADD3 R6, P6, PT, R13, R68, RZ ;  /* 0x000000440d067210 */ /* 0x001fe20007fde0ff */
[----:B------:R0:W-:Y:S01]  /*2c3f0*/  @P4 STG.E.U8 desc[UR24][R8.64], R15 ;  /* 0x0000000f08004986 */ /* 0x0001e2000c101118 */
[----:B------:R-:W-:-:S02]  /*2c400*/  SHF.R.S32.HI R17, RZ, 0x8, R17 ;  /* 0x00000008ff117819 */ /* 0x000fc40000011411 */
[----:B----4-:R-:W-:Y:S01]  /*2c410*/  ISETP.LT.AND P4, PT, R81, UR4, !P5 ;  /* 0x0000000451007c0c */ /* 0x010fe2000ef81270 */
[C---:B------:R-:W-:Y:S01]  /*2c420*/  IMAD.X R7, R14.reuse, 0x1, R3, P6 ;  /* 0x000000010e077824 */ /* 0x040fe200030e0603 */
[----:B-1----:R-:W-:Y:S01]  /*2c430*/  ISETP.LT.AND P6, PT, R93, UR5, !P5 ;  /* 0x000000055d007c0c */ /* 0x002fe2000efc1270 */
[----:B------:R1:W-:Y:S01]  /*2c440*/  @P1 STG.E.U8 desc[UR24][R10.64], R17 ;  /* 0x000000110a001986 */ /* 0x0003e2000c101118 */
[----:B------:R-:W-:Y:S01]  /*2c450*/  PRMT R19, R21, 0x9910, RZ ;  /* 0x0000991015137816 */ /* 0x000fe200000000ff */
[----:B------:R-:W4:Y:S01]  /*2c460*/  LDCU UR4, c[0x0][0x398] ;  /* 0x00007300ff0477ac */ /* 0x000f220008000800 */
[----:B------:R-:W-:Y:S02]  /*2c470*/  PRMT R12, R59, 0x9910, RZ ;  /* 0x000099103b0c7816 */ /* 0x000fe400000000ff */
[C---:B0-----:R-:W-:Y:S01]  /*2c480*/  IADD3 R8, P1, PT, R13.reuse, R70, RZ ;  /* 0x000000460d087210 */ /* 0x041fe20007f3e0ff */
[----:B------:R-:W-:Y:S01]  /*2c490*/  VIADD R15, R13, UR30 ;  /* 0x0000001e0d0f7c36 */ /* 0x000fe20008000000 */
[----:B------:R-:W-:Y:S01]  /*2c4a0*/  SHF.R.S32.HI R19, RZ, 0x8, R19 ;  /* 0x00000008ff137819 */ /* 0x000fe20000011413 */
[----:B------:R-:W0:Y:S02]  /*2c4b0*/  LDCU UR5, c[0x0][0x398] ;  /* 0x00007300ff0577ac */ /* 0x000e240008000800 */
[----:B------:R-:W-:Y:S01]  /*2c4c0*/  IMAD.X R9, R14, 0x1, R69, P1 ;  /* 0x000000010e097824 */ /* 0x000fe200008e0645 */
[----:B-1----:R-:W-:Y:S01]  /*2c4d0*/  SHF.R.S32.HI R17, RZ, 0x8, R12 ;  /* 0x00000008ff117819 */ /* 0x002fe2000001140c */
[----:B------:R-:W-:Y:S04]  /*2c4e0*/  @P4 STG.E.U8 desc[UR24][R6.64], R19 ;  /* 0x0000001306004986 */ /* 0x000fe8000c101118 */
[----:B------:R2:W-:Y:S02]  /*2c4f0*/  @P6 STG.E.U8 desc[UR24][R8.64], R17 ;  /* 0x0000001108006986 */ /* 0x0005e4000c101118 */
[----:B--2---:R-:W-:-:S02]  /*2c500*/  F2FP.SATFINITE.E5M2.F32.PACK_AB_MERGE_C R17, R90, R79, RZ ;  /* 0x0000004f5a11723e */ /* 0x004fc400048060ff */
[----:B------:R-:W2:Y:S04]  /*2c510*/  LDL.LU R79, [R1+0x1e8] ;  /* 0x0001e800014f7983 */ /* 0x000ea80000300800 */
[----:B------:R-:W2:Y:S01]  /*2c520*/  LDL.LU R90, [R1+0x1ec] ;  /* 0x0001ec00015a7983 */ /* 0x000ea20000300800 */
[----:B-----5:R-:W-:-:S03]  /*2c530*/  F2FP.SATFINITE.E5M2.F32.PACK_AB_MERGE_C R19, R92, R91, RZ ;  /* 0x0000005b5c13723e */ /* 0x020fc600048060ff */
[----:B------:R-:W5:Y:S04]  /*2c540*/  LDL.LU R91, [R1+0xe8] ;  /* 0x0000e800015b7983 */ /* 0x000f680000300800 */
[----:B------:R-:W5:Y:S01]  /*2c550*/  LDL.LU R92, [R1+0xec] ;  /* 0x0000ec00015c7983 */ /* 0x000f620000300800 */
[----:B---3--:R-:W-:Y:S02]  /*2c560*/  ISETP.LT.AND P4, PT, R66, UR6, !P0 ;  /* 0x0000000642007c0c */ /* 0x008fe4000c781270 */
[----:B------:R-:W-:Y:S02]  /*2c570*/  SHF.R.S32.HI R14, RZ, 0x1f, R15 ;  /* 0x0000001fff0e7819 */ /* 0x000fe4000001140f */
[----:B------:R-:W-:Y:S02]  /*2c580*/  IADD3 R10, P5, PT, R15, R0, RZ ;  /* 0x000000000f0a7210 */ /* 0x000fe40007fbe0ff */
[----:B----4-:R-:W-:Y:S01]  /*2c590*/  ISETP.LT.AND P1, PT, R67, UR4, !P0 ;  /* 0x0000000443007c0c */ /* 0x010fe2000c721270 */
[----:B------:R-:W1:Y:S01]  /*2c5a0*/  LDCU UR4, c[0x0][0x398] ;  /* 0x00007300ff0477ac */ /* 0x000e620008000800 */
[----:B------:R-:W-:Y:S01]  /*2c5b0*/  F2FP.SATFINITE.E5M2.F32.PACK_AB_MERGE_C R5, R89, R88, RZ ;  /* 0x000000585905723e */ /* 0x000fe200048060ff */
[C---:B------:R-:W-:Y:S01]  /*2c5c0*/  IMAD.X R11, R14.reuse, 0x1, R72, P5 ;  /* 0x000000010e0b7824 */ /* 0x040fe200028e0648 */
[----:B------:R-:W-:Y:S01]  /*2c5d0*/  IADD3 R6, P6, PT, R15, R2, RZ ;  /* 0x000000020f067210 */ /* 0x000fe20007fde0ff */
[----:B------:R-:W-:Y:S01]  /*2c5e0*/  VIADD R12, R65, 0x3b ;  /* 0x0000003b410c7836 */ /* 0x000fe20000000000 */
[----:B------:R-:W-:Y:S01]  /*2c5f0*/  ISETP.LT.AND P5, PT, R81, UR7, !P0 ;  /* 0x0000000751007c0c */ /* 0x000fe2000c7a1270 */
[----:B------:R-:W-:Y:S01]  /*2c600*/  VIADD R13, R65, 0x3c ;  /* 0x0000003c410d7836 */ /* 0x000fe20000000000 */
[----:B------:R-:W-:Y:S01]  /*2c610*/  @P4 STG.E.U8 desc[UR24][R10.64], R5 ;  /* 0x000000050a004986 */ /* 0x000fe2000c101118 */
[----:B------:R-:W-:Y:S01]  /*2c620*/  IMAD.X R7, R14, 0x1, R71, P6 ;  /* 0x000000010e077824 */ /* 0x000fe200030e0647 */
[----:B------:R-:W-:Y:S01]  /*2c630*/  ISETP.GE.AND P4, PT, R12, UR17, PT ;  /* 0x000000110c007c0c */ /* 0x000fe2000bf86270 */
[----:B------:R-:W3:Y:S01]  /*2c640*/  LDCU UR6, c[0x0][0x398] ;  /* 0x00007300ff0677ac */ /* 0x000ee20008000800 */
[----:B------:R-:W-:Y:S01]  /*2c650*/  IADD3 R12, P6, PT, R15, R68, RZ ;  /* 0x000000440f0c7210 */ /* 0x000fe20007fde0ff */
[----:B------:R-:W4:Y:S01]  /*2c660*/  LDL.LU R88, [R1+0x2f0] ;  /* 0x0002f00001587983 */ /* 0x000f220000300800 */
[----:B0-----:R-:W-:Y:S01]  /*2c670*/  ISETP.LT.AND P0, PT, R93, UR5, !P0 ;  /* 0x000000055d007c0c */ /* 0x001fe2000c701270 */
[----:B------:R-:W0:Y:S02]  /*2c680*/  LDCU UR5, c[0x0][0x398] ;  /* 0x00007300ff0577ac */ /* 0x000e240008000800 */
[----:B------:R0:W-:Y:S01]  /*2c690*/  @P1 STG.E.U8 desc[UR24][R6.64], R4 ;  /* 0x0000000406001986 */ /* 0x0001e2000c101118 */
[----:B------:R-:W-:Y:S01]  /*2c6a0*/  ISETP.GE.AND P1, PT, R13, UR15, PT ;  /* 0x0000000f0d007c0c */ /* 0x000fe2000bf26270 */
[----:B------:R-:W-:Y:S01]  /*2c6b0*/  IMAD.X R13, R14, 0x1, R3, P6 ;  /* 0x000000010e0d7824 */ /* 0x000fe200030e0603 */
[C---:B------:R-:W-:Y:S01]  /*2c6c0*/  IADD3 R8, P6, PT, R15.reuse, R70, RZ ;  /* 0x000000460f087210 */ /* 0x040fe20007fde0ff */
[----:B------:R-:W-:Y:S01]  /*2c6d0*/  VIADD R15, R15, UR30 ;  /* 0x0000001e0f0f7c36 */ /* 0x000fe20008000000 */
[----:B------:R-:W-:Y:S01]  /*2c6e0*/  F2FP.SATFINITE.E5M2.F32.PACK_AB_MERGE_C R61, R61, R60, RZ ;  /* 0x0000003c3d3d723e */ /* 0x000fe200048060ff */
[----:B------:R-:W4:Y:S01]  /*2c6f0*/  LDL.LU R89, [R1+0x2f4] ;  /* 0x0002f40001597983 */ /* 0x000f220000300800 */
[----:B------:R-:W-:Y:S01]  /*2c700*/  VIADD R16, R65, 0x3f ;  /* 0x0000003f41107836 */ /* 0x000fe20000000000 */
[----:B------:R-:W2:Y:S02]  /*2c710*/  LDCU UR7, c[0x0][0x398] ;  /* 0x00007300ff0777ac */ /* 0x000ea40008000800 */
[----:B------:R3:W-:Y:S01]  /*2c720*/  @P5 STG.E.U8 desc[UR24][R12.64], R17 ;  /* 0x000000110c005986 */ /* 0x0007e2000c101118 */
[----:B-1----:R-:W-:Y:S01]  /*2c730*/  ISETP.LT.AND P5, PT, R66, UR4, !P3 ;  /* 0x0000000442007c0c */ /* 0x002fe2000dfa1270 */
[----:B------:R-:W1:Y:S01]  /*2c740*/  LDCU UR4, c[0x0][0x398] ;  /* 0x00007300ff0477ac */ /* 0x000e620008000800 */
[----:B------:R-:W-:Y:S01]  /*2c750*/  IMAD.X R9, R14, 0x1, R69, P6 ;  /* 0x000000010e097824 */ /* 0x000fe200030e0645 */
[----:B------:R-:W-:-:S02]  /*2c760*/  SHF.R.S32.HI R14, RZ, 0x1f, R15 ;  /* 0x0000001fff0e7819 */ /* 0x000fc4000001140f */
[----:B0-----:R-:W-:Y:S02]  /*2c770*/  IADD3 R6, P6, PT, R15, R0, RZ ;  /* 0x000000000f067210 */ /* 0x001fe40007fde0ff */
[----:B------:R0:W-:Y:S01]  /*2c780*/  @P0 STG.E.U8 desc[UR24][R8.64], R61 ;  /* 0x0000003d08000986 */ /* 0x0001e2000c101118 */
[----:B------:R-:W-:Y:S02]  /*2c790*/  PRMT R11, R5, 0x9910, RZ ;  /* 0x00009910050b7816 */ /* 0x000fe400000000ff */
[----:B---3--:R-:W-:Y:S01]  /*2c7a0*/  ISETP.LT.AND P0, PT, R67, UR6, !P3 ;  /* 0x0000000643007c0c */ /* 0x008fe2000df01270 */
[----:B------:R-:W-:Y:S01]  /*2c7b0*/  IMAD.X R7, R14, 0x1, R72, P6 ;  /* 0x000000010e077824 */ /* 0x000fe200030e0648 */
[----:B------:R-:W-:Y:S01]  /*2c7c0*/  PRMT R13, R4, 0x9910, RZ ;  /* 0x00009910040d7816 */ /* 0x000fe200000000ff */
[----:B------:R-:W3:Y:S01]  /*2c7d0*/  LDCU UR6, c[0x0][0x398] ;  /* 0x00007300ff0677ac */ /* 0x000ee20008000800 */
[----:B------:R-:W-:Y:S02]  /*2c7e0*/  IADD3 R4, P6, PT, R15, R2, RZ ;  /* 0x000000020f047210 */ /* 0x000fe40007fde0ff */
[----:B------:R-:W-:-:S02]  /*2c7f0*/  SHF.R.S32.HI R11, RZ, 0x8, R11 ;  /* 0x00000008ff0b7819 */ /* 0x000fc4000001140b */
[----:B------:R-:W-:Y:S01]  /*2c800*/  SHF.R.S32.HI R13, RZ, 0x8, R13 ;  /* 0x00000008ff0d7819 */ /* 0x000fe2000001140d */
[----:B------:R-:W-:Y:S01]  /*2c810*/  IMAD.X R5, R14, 0x1, R71, P6 ;  /* 0x000000010e057824 */ /* 0x000fe200030e0647 */
[----:B------:R-:W-:Y:S01]  /*2c820*/  PRMT R10, R17, 0x9910, RZ ;  /* 0x00009910110a7816 */ /* 0x000fe200000000ff */
[----:B------:R3:W-:Y:S01]  /*2c830*/  @P5 STG.E.U8 desc[UR24][R6.64], R11 ;  /* 0x0000000b06005986 */ /* 0x0007e2000c101118 */
[----:B------:R-:W-:Y:S01]  /*2c840*/  ISETP.LT.AND P5, PT, R81, UR5, !P3 ;  /* 0x0000000551007c0c */ /* 0x000fe2000dfa1270 */
[----:B------:R-:W2:Y:S01]  /*2c850*/  LDCU UR5, c[0x0][0x398] ;  /* 0x00007300ff0577ac */ /* 0x000ea20008000800 */
[----:B-1----:R-:W-:Y:S01]  /*2c860*/  ISETP.LT.AND P3, PT, R93, UR4, !P3 ;  /* 0x000000045d007c0c */ /* 0x002fe2000df61270 */
[----:B------:R1:W-:Y:S01]  /*2c870*/  @P0 STG.E.U8 desc[UR24][R4.64], R13 ;  /* 0x0000000d04000986 */ /* 0x0003e2000c101118 */
[----:B0-----:R-:W-:Y:S01]  /*2c880*/  IADD3 R8, P6, PT, R15, R68, RZ ;  /* 0x000000440f087210 */ /* 0x001fe20007fde0ff */
[----:B------:R-:W0:Y:S01]  /*2c890*/  LDCU UR4, c[0x0][0x398] ;  /* 0x00007300ff0477ac */ /* 0x000e220008000800 */
[----:B---3--:R-:W-:-:S02]  /*2c8a0*/  SHF.R.S32.HI R11, RZ, 0x8, R10 ;  /* 0x00000008ff0b7819 */ /* 0x008fc4000001140a */
[----:B------:R-:W-:Y:S02]  /*2c8b0*/  IADD3 R6, P0, PT, R15, R70, RZ ;  /* 0x000000460f067210 */ /* 0x000fe40007f1e0ff */
[----:B------:R-:W-:Y:S01]  /*2c8c0*/  PRMT R10, R61, 0x9910, RZ ;  /* 0x000099103d0a7816 */ /* 0x000fe200000000ff */
[C---:B------:R-:W-:Y:S02]  /*2c8d0*/  IMAD.X R9, R14.reuse, 0x1, R3, P6 ;  /* 0x000000010e097824 */ /* 0x040fe400030e0603 */
[----:B------:R-:W-:Y:S01]  /*2c8e0*/  IMAD.X R7, R14, 0x1, R69, P0 ;  /* 0x000000010e077824 */ /* 0x000fe200000e0645 */
[----:B-1----:R-:W-:Y:S02]  /*2c8f0*/  SHF.R.S32.HI R13, RZ, 0x8, R10 ;  /* 0x00000008ff0d7819 */ /* 0x002fe4000001140a */
[----:B------:R1:W-:Y:S04]  /*2c900*/  @P5 STG.E.U8 desc[UR24][R8.64], R11 ;  /* 0x0000000b08005986 */ /* 0x0003e8000c101118 */
[----:B------:R3:W-:Y:S01]  /*2c910*/  @P3 STG.E.U8 desc[UR24][R6.64], R13 ;  /* 0x0000000d06003986 */ /* 0x0007e2000c101118 */
[----:B-1----:R-:W-:-:S02]  /*2c920*/  VIADD R11, R65, 0x3d ;  /* 0x0000003d410b7836 */ /* 0x002fc40000000000 */
[----:B---3--:R-:W-:Y:S01]  /*2c930*/  VIADD R7, R65, 0x3e ;  /* 0x0000003e41077836 */ /* 0x008fe20000000000 */
[----:B--2---:R-:W-:Y:S02]  /*2c940*/  F2FP.SATFINITE.E5M2.F32.PACK_AB_MERGE_C R17, R90, R79, RZ ;  /* 0x0000004f5a11723e */ /* 0x004fe400048060ff */
[----:B------:R-:W2:Y:S04]  /*2c950*/  LDL.LU R79, [R1+0x1f0] ;  /* 0x0001f000014f7983 */ /* 0x000ea80000300800 */
[----:B------:R-:W2:Y:S01]  /*2c960*/  LDL.LU R90, [R1+0x1f4] ;  /* 0x0001f400015a7983 */ /* 0x000ea20000300800 */
[----:B-----5:R-:W-:-:S03]  /*2c970*/  F2FP.SATFINITE.E5M2.F32.PACK_AB_MERGE_C R21, R92, R91, RZ ;  /* 0x0000005b5c15723e */ /* 0x020fc600048060ff */
[----:B------:R-:W3:Y:S04]  /*2c980*/  LDL.LU R91, [R1+0xf0] ;  /* 0x0000f000015b7983 */ /* 0x000ee80000300800 */
[----:B------:R-:W3:Y:S04]  /*2c990*/  LDL.LU R92, [R1+0xf4] ;  /* 0x0000f400015c7983 */ /* 0x000ee80000300800 */
[----:B------:R-:W5:Y:S01]  /*2c9a0*/  LDL.LU R65, [R1+0xbe0] ;  /* 0x000be00001417983 */ /* 0x000f620000300800 */
[----:B------:R-:W-:Y:S01]  /*2c9b0*/  VIADD R15, R15, UR30 ;  /* 0x0000001e0f0f7c36 */ /* 0x000fe20008000000 */
[----:B------:R-:W-:Y:S01]  /*2c9c0*/  ISETP.LT.AND P6, PT, R66, UR6, !P2 ;  /* 0x0000000642007c0c */ /* 0x000fe2000d7c1270 */
[----:B------:R-:W1:Y:S03]  /*2c9d0*/  LDCU UR6, c[0x0][0x398] ;  /* 0x00007300ff0677ac */ /* 0x000e660008000800 */
[----:B------:R-:W-:-:S02]  /*2c9e0*/  SHF.R.S32.HI R12, RZ, 0x1f, R15 ;  /* 0x0000001fff0c7819 */ /* 0x000fc4000001140f */
[----:B------:R-:W-:Y:S02]  /*2c9f0*/  IADD3 R4, P0, PT, R15, R0, RZ ;  /* 0x000000000f047210 */ /* 0x000fe40007f1e0ff */
[----:B------:R-:W-:Y:S01]  /*2ca00*/  ISETP.LT.AND P5, PT, R67, UR5, !P2 ;  /* 0x0000000543007c0c */ /* 0x000fe2000d7a1270 */
[----:B------:R-:W4:Y:S02]  /*2ca10*/  LDCU UR5, c[0x0][0x398] ;  /* 0x00007300ff0577ac */ /* 0x000f240008000800 */
[----:B------:R-:W-:Y:S01]  /*2ca20*/  IMAD.X R5, R12, 0x1, R72, P0 ;  /* 0x000000010c057824 */ /* 0x000fe200000e0648 */
[----:B------:R-:W-:Y:S01]  /*2ca30*/  ISETP.LT.AND P0, PT, R81, UR7, !P2 ;  /* 0x0000000751007c0c */ /* 0x000fe2000d701270 */
[----:B------:R-:W4:Y:S01]  /*2ca40*/  LDCU UR7, c[0x0][0x398] ;  /* 0x00007300ff0777ac */ /* 0x000f220008000800 */
[C---:B------:R-:W-:Y:S02]  /*2ca50*/  IADD3 R8, P3, PT, R15.reuse, R2, RZ ;  /* 0x000000020f087210 */ /* 0x040fe40007f7e0ff */
[----:B------:R1:W-:Y:S01]  /*2ca60*/  @P6 STG.E.U8 desc[UR24][R4.64], R19 ;  /* 0x0000001304006986 */ /* 0x0003e2000c101118 */
[----:B------:R-:W-:-:S02]  /*2ca70*/  IADD3 R10, P6, PT, R15, R68, RZ ;  /* 0x000000440f0a7210 */ /* 0x000fc40007fde0ff */
[C---:B------:R-:W-:Y:S01]  /*2ca80*/  IMAD.X R9, R12.reuse, 0x1, R71, P3 ;  /* 0x000000010c097824 */ /* 0x040fe200018e0647 */
[----:B------:R-:W-:Y:S02]  /*2ca90*/  ISETP.GE.AND P3, PT, R11, UR29, PT ;  /* 0x0000001d0b007c0c */ /* 0x000fe4000bf66270 */
[----:B------:R-:W-:Y:S01]  /*2caa0*/  IMAD.X R11, R12, 0x1, R3, P6 ;  /* 0x000000010c0b7824 */ /* 0x000fe200030e0603 */
[----:B0-----:R-:W-:Y:S01]  /*2cab0*/  ISETP.LT.AND P2, PT, R93, UR4, !P2 ;  /* 0x000000045d007c0c */ /* 0x001fe2000d741270 */
[----:B------:R-:W-:Y:S01]  /*2cac0*/  VIADD R13, R15, UR30 ;  /* 0x0000001e0f0d7c36 */ /* 0x000fe20008000000 */
[----:B------:R0:W-:Y:S01]  /*2cad0*/  @P5 STG.E.U8 desc[UR24][R8.64], R17 ;  /* 0x0000001108005986 */ /* 0x0001e2000c101118 */
[----:B-1----:R-:W-:Y:S01]  /*2cae0*/  ISETP.LT.AND P5, PT, R66, UR6, !P4 ;  /* 0x0000000642007c0c */ /* 0x002fe2000e7a1270 */
[----:B------:R-:W1:Y:S01]  /*2caf0*/  LDCU UR4, c[0x0][0x398] ;  /* 0x00007300ff0477ac */ /* 0x000e620008000800 */
[----:B------:R-:W-:Y:S01]  /*2cb00*/  PRMT R19, R19, 0x9910, RZ ;  /* 0x0000991013137816 */ /* 0x000fe200000000ff */
[----:B------:R0:W-:Y:S01]  /*2cb10*/  @P0 STG.E.U8 desc[UR24][R10.64], R21 ;  /* 0x000000150a000986 */ /* 0x0001e2000c101118 */
[----:B------:R-:W-:Y:S01]  /*2cb20*/  IADD3 R4, P0, PT, R15, R70, RZ ;  /* 0x000000460f047210 */ /* 0x000fe20007f1e0ff */
[----:B------:R-:W1:Y:S01]  /*2cb30*/  LDCU UR6, c[0x0][0x398] ;  /* 0x00007300ff0677ac */ /* 0x000e620008000800 */
[----:B------:R-:W-:Y:S01]  /*2cb40*/  SHF.R.S32.HI R14, RZ, 0x1f, R13 ;  /* 0x0000001fff0e7819 */ /* 0x000fe2000001140d */
[----:B------:R-:W-:Y:S01]  /*2cb50*/  IMAD.MOV.U32 R15, RZ, RZ, R19 ;  /* 0x000000ffff0f7224 */ /* 0x000fe200078e0013 */
[----:B------:R-:W-:Y:S01]  /*2cb60*/  IADD3 R6, P6, PT, R13, R0, RZ ;  /* 0x000000000d067210 */ /* 0x000fe20007fde0ff */
[----:B------:R-:W-:Y:S01]  /*2cb70*/  IMAD.X R5, R12, 0x1, R69, P0 ;  /* 0x000000010c057824 */ /* 0x000fe200000e0645 */
[----:B------:R-:W-:-:S02]  /*2cb80*/  ISETP.GE.AND P0, PT, R7, UR27, PT ;  /* 0x0000001b07007c0c */ /* 0x000fc4000bf06270 */
[----:B------:R-:W-:Y:S01]  /*2cb90*/  F2FP.SATFINITE.E5M2.F32.PACK_AB_MERGE_C R63, R63, R62, RZ ;  /* 0x0000003e3f3f723e */ /* 0x000fe200048060ff */
[C---:B------:R-:W-:Y:S01]  /*2cba0*/  IMAD.X R7, R14.reuse, 0x1, R72, P6 ;  /* 0x000000010e077824 */ /* 0x040fe200030e0648 */
[----:B------:R-:W-:Y:S02]  /*2cbb0*/  SHF.R.S32.HI R15, RZ, 0x8, R15 ;  /* 0x00000008ff0f7819 */ /* 0x000fe4000001140f */
[----:B0-----:R-:W-:Y:S01]  /*2cbc0*/  IADD3 R8, P6, PT, R13, R2, RZ ;  /* 0x000000020d087210 */ /* 0x001fe20007fde0ff */
[----:B------:R0:W-:Y:S01]  /*2cbd0*/  @P2 STG.E.U8 desc[UR24][R4.64], R63 ;  /* 0x0000003f04002986 */ /* 0x0001e2000c101118 */
[----:B----4-:R-:W-:Y:S01]  /*2cbe0*/  ISETP.LT.AND P2, PT, R81, UR7, !P4 ;  /* 0x0000000751007c0c */ /* 0x010fe2000e741270 */
[----:B------:R-:W4:Y:S02]  /*2cbf0*/  LDCU UR7, c[0x0][0x398] ;  /* 0x00007300ff0777ac */ /* 0x000f240008000800 */
[----:B------:R1:W-:Y:S01]  /*2cc00*/  @P5 STG.E.U8 desc[UR24][R6.64], R15 ;  /* 0x0000000f06005986 */ /* 0x0003e2000c101118 */
[----:B------:R-:W-:Y:S01]  /*2cc10*/  ISETP.LT.AND P5, PT, R67, UR5, !P4 ;  /* 0x0000000543007c0c */ /* 0x000fe2000e7a1270 */
[----:B------:R-:W-:Y:S01]  /*2cc20*/  IMAD.X R9, R14, 0x1, R71, P6 ;  /* 0x000000010e097824 */ /* 0x000fe200030e0647 */
[----:B------:R-:W-:Y:S01]  /*2cc30*/  PRMT R11, R17, 0x9910, RZ ;  /* 0x00009910110b7816 */ /* 0x000fe200000000ff */
[----:B------:R-:W4:Y:S01]  /*2cc40*/  LDCU UR5, c[0x0][0x398] ;  /* 0x00007300ff0577ac */ /* 0x000f220008000800 */
[----:B------:R-:W-:-:S02]  /*2cc50*/  IADD3 R10, P6, PT, R13, R68, RZ ;  /* 0x000000440d0a7210 */ /* 0x000fc40007fde0ff */
[----:B------:R-:W-:Y:S02]  /*2cc60*/  PRMT R17, R21, 0x9910, RZ ;  /* 0x0000991015117816 */ /* 0x000fe400000000ff */
[----:B0-----:R-:W-:Y:S02]  /*2cc70*/  PRMT R63, R63, 0x9910, RZ ;  /* 0x000099103f3f7816 */ /* 0x001fe400000000ff */
[----:B------:R-:W-:Y:S02]  /*2cc80*/  SHF.R.S32.HI R17, RZ, 0x8, R17 ;  /* 0x00000008ff117819 */ /* 0x000fe40000011411 */
[----:B-1----:R-:W-:Y:S01]  /*2cc90*/  SHF.R.S32.HI R7, RZ, 0x8, R11 ;  /* 0x00000008ff077819 */ /* 0x002fe2000001140b */
[----:B------:R-:W-:Y:S02]  /*2cca0*/  IMAD.X R11, R14, 0x1, R3, P6 ;  /* 0x000000010e0b7824 */ /* 0x000fe400030e0603 */
[----:B------:R-:W-:Y:S01]  /*2ccb0*/  VIADD R15, R13, UR30 ;  /* 0x0000001e0d0f7c36 */ /* 0x000fe20008000000 */
[----:B------:R-:W-:Y:S01]  /*2ccc0*/  ISETP.LT.AND P4, PT, R93, UR4, !P4 ;  /* 0x000000045d007c0c */ /* 0x000fe2000e781270 */
[----:B------:R0:W-:Y:S01]  /*2ccd0*/  @P5 STG.E.U8 desc[UR24][R8.64], R7 ;  /* 0x0000000708005986 */ /* 0x0001e2000c101118 */
[----:B------:R-:W-:Y:S01]  /*2cce0*/  ISETP.LT.AND P5, PT, R66, UR6, !P1 ;  /* 0x0000000642007c0c */ /* 0x000fe2000cfa1270 */
[----:B------:R-:W1:Y:S02]  /*2ccf0*/  LDCU UR4, c[0x0][0x398] ;  /* 0x00007300ff0477ac */ /* 0x000e640008000800 */
[----:B------:R4:W-:Y:S01]  /*2cd00*/  @P2 STG.E.U8 desc[UR24][R10.64], R17 ;  /* 0x000000110a002986 */ /* 0x0009e2000c101118 */
[----:B------:R-:W-:Y:S01]  /*2cd10*/  IADD3 R4, P2, PT, R13, R70, RZ ;  /* 0x000000460d047210 */ /* 0x000fe20007f5e0ff */
[----:B------:R-:W-:Y:S01]  /*2cd20*/  IMAD.MOV.U32 R13, RZ, RZ, R63 ;  /* 0x000000ffff0d7224 */ /* 0x000fe200078e003f */
[----:B------:R-:W-:Y:S01]  /*2cd30*/  SHF.R.S32.HI R12, RZ, 0x1f, R15 ;  /* 0x0000001fff0c7819 */ /* 0x000fe2000001140f */
[----:B------:R-:W1:Y:S01]  /*2cd40*/  LDCU UR6, c[0x0][0x398] ;  /* 0x00007300ff0677ac */ /* 0x000e620008000800 */
[----:B------:R-:W-:Y:S01]  /*2cd50*/  IADD3 R6, P6, PT, R15, R0, RZ ;  /* 0x000000000f067210 */ /* 0x000fe20007fde0ff */
[----:B------:R-:W-:Y:S01]  /*2cd60*/  IMAD.X R5, R14, 0x1, R69, P2 ;  /* 0x000000010e057824 */ /* 0x000fe200010e0645 */
[----:B------:R-:W-:-:S03]  /*2cd70*/  SHF.R.S32.HI R13, RZ, 0x8, R13 ;  /* 0x00000008ff0d7819 */ /* 0x000fc6000001140d */
[C---:B0-----:R-:W-:Y:S01]  /*2cd80*/  IMAD.X R7, R12.reuse, 0x1, R72, P6 ;  /* 0x000000010c077824 */ /* 0x041fe200030e0648 */
[----:B------:R-:W-:Y:S02]  /*2cd90*/  IADD3 R8, P6, PT, R15, R2, RZ ;  /* 0x000000020f087210 */ /* 0x000fe40007fde0ff */
[----:B----4-:R-:W-:Y:S01]  /*2cda0*/  F2FP.SATFINITE.E5M2.F32.PACK_AB_MERGE_C R17, R89, R88, RZ ;  /* 0x000000585911723e */ /* 0x010fe200048060ff */
[----:B------:R0:W-:Y:S02]  /*2cdb0*/  @P4 STG.E.U8 desc[UR24][R4.64], R13 ;  /* 0x0000000d04004986 */ /* 0x0001e4000c101118 */
[C---:B------:R-:W-:Y:S01]  /*2cdc0*/  IMAD.X R9, R12.reuse, 0x1, R71, P6 ;  /* 0x000000010c097824 */ /* 0x040fe200030e0647 */
[----:B------:R-:W-:Y:S01]  /*2cdd0*/  IADD3 R10, P6, PT, R15, R68, RZ ;  /* 0x000000440f0a7210 */ /* 0x000fe20007fde0ff */
[----:B------:R4:W-:Y:S01]  /*2cde0*/  @P5 STG.E.U8 desc[UR24][R6.64], R17 ;  /* 0x0000001106005986 */ /* 0x0009e2000c101118 */
[----:B------:R-:W-:Y:S01]  /*2cdf0*/  ISETP.LT.AND P5, PT, R67, UR5, !P1 ;  /* 0x0000000543007c0c */ /* 0x000fe2000cfa1270 */
[----:B------:R-:W2:Y:S01]  /*2ce00*/  LDCU UR5, c[0x0][0x398] ;  /* 0x00007300ff0577ac */ /* 0x000ea20008000800 */
[----:B------:R-:W-:Y:S01]  /*2ce10*/  ISETP.LT.AND P4, PT, R81, UR7, !P1 ;  /* 0x0000000751007c0c */ /* 0x000fe2000cf81270 */
[----:B------:R-:W5:Y:S01]  /*2ce20*/  LDL.LU R88, [R1+0x2f8] ;  /* 0x0002f80001587983 */ /* 0x000f620000300800 */
[----:B------:R-:W-:Y:S01]  /*2ce30*/  ISETP.LT.AND P1, PT, R93, UR9, !P1 ;  /* 0x000000095d007c0c */ /* 0x000fe2000cf21270 */
[C---:B------:R-:W-:Y:S01]  /*2ce40*/  IMAD.X R11, R12.reuse, 0x1, R3, P6 ;  /* 0x000000010c0b7824 */ /* 0x040fe200030e0603 */
[----:B------:R-:W2:Y:S01]  /*2ce50*/  LDCU UR7, c[0x0][0x398] ;  /* 0x00007300ff0777ac */ /* 0x000ea20008000800 */
[C---:B0-----:R-:W-:Y:S01]  /*2ce60*/  IADD3 R4, P6, PT, R15.reuse, R70, RZ ;  /* 0x000000460f047210 */ /* 0x041fe20007fde0ff */
[----:B------:R-:W-:Y:S01]  /*2ce70*/  VIADD R15, R15, UR30 ;  /* 0x0000001e0f0f7c36 */ /* 0x000fe20008000000 */
[----:B------:R-:W5:Y:S01]  /*2ce80*/  LDL.LU R89, [R1+0x2fc] ;  /* 0x0002fc0001597983 */ /* 0x000f620000300800 */
[----:B------:R-:W0:Y:S01]  /*2ce90*/  LDCU UR9, c[0x0][0x398] ;  /* 0x00007300ff0977ac */ /* 0x000e220008000800 */
[----:B----4-:R-:W-:Y:S01]  /*2cea0*/  PRMT R17, R17, 0x9910, RZ ;  /* 0x0000991011117816 */ /* 0x010fe200000000ff */
[----:B------:R-:W-:Y:S01]  /*2ceb0*/  IMAD.X R5, R12, 0x1, R69, P6 ;  /* 0x000000010c057824 */ /* 0x000fe200030e0645 */
[----:B------:R-:W-:-:S02]  /*2cec0*/  SHF.R.S32.HI R12, RZ, 0x1f, R15 ;  /* 0x0000001fff0c7819 */ /* 0x000fc4000001140f */
[----:B-1----:R-:W-:Y:S01]  /*2ced0*/  ISETP.LT.AND P6, PT, R67, UR6, !P3 ;  /* 0x0000000643007c0c */ /* 0x002fe2000dfc1270 */
[----:B------:R-:W1:Y:S01]  /*2cee0*/  LDCU UR6, c[0x0][0x398] ;  /* 0x00007300ff0677ac */ /* 0x000e620008000800 */
[----:B------:R-:W-:Y:S02]  /*2cef0*/  ISETP.GE.AND P2, PT, R16, UR23, PT ;  /* 0x0000001710007c0c */ /* 0x000fe4000bf46270 */
[----:B--2---:R-:W-:Y:S02]  /*2cf00*/  F2FP.SATFINITE.E5M2.F32.PACK_AB_MERGE_C R19, R90, R79, RZ ;  /* 0x0000004f5a13723e */ /* 0x004fe400048060ff */
[----:B------:R-:W2:Y:S01]  /*2cf10*/  LDL.LU R79, [R1+0x1f8] ;  /* 0x0001f800014f7983 */ /* 0x000ea20000300800 */
[----:B---3--:R-:W-:-:S03]  /*2cf20*/  F2FP.SATFINITE.E5M2.F32.PACK_AB_MERGE_C R21, R92, R91, RZ ;  /* 0x0000005b5c15723e */ /* 0x008fc600048060ff */
[----:B------:R3:W-:Y:S01]  /*2cf30*/  @P5 STG.E.U8 desc[UR24][R8.64], R19 ;  /* 0x0000001308005986 */ /* 0x0007e2000c101118 */
[----:B-----5:R-:W-:-:S03]  /*2cf40*/  F2FP.SATFINITE.E5M2.F32.PACK_AB_MERGE_C R65, R65, R64, RZ ;  /* 0x000000404141723e */ /* 0x020fc600048060ff */
[----:B------:R4:W-:Y:S01]  /*2cf50*/  @P4 STG.E.U8 desc[UR24][R10.64], R21 ;  /* 0x000000150a004986 */ /* 0x0009e2000c101118 */
[----:B------:R-:W-:Y:S01]  /*2cf60*/  ISETP.LT.AND P5, PT, R66, UR4, !P3 ;  /* 0x0000000442007c0c */ /* 0x000fe2000dfa1270 */
[----:B------:R-:W5:Y:S02]  /*2cf70*/  LDCU UR4, c[0x0][0x398] ;  /* 0x00007300ff0477ac */ /* 0x000f640008000800 */
[----:B------:R0:W-:Y:S01]  /*2cf80*/  @P1 STG.E.U8 desc[UR24][R4.64], R65 ;  /* 0x0000004104001986 */ /* 0x0001e2000c101118 */
[C---:B------:R-:W-:Y:S01]  /*2cf90*/  IADD3 R6, P1, PT, R15.reuse, R0, RZ ;  /* 0x000000000f067210 */ /* 0x040fe20007f3e0ff */
[----:B---3--:R-:W-:Y:S01]  /*2cfa0*/  IMAD.MOV.U32 R9, RZ, RZ, R17 ;  /* 0x000000ffff097224 */ /* 0x008fe200078e0011 */
[----:B------:R-:W-:-:S03]  /*2cfb0*/  IADD3 R8, P4, PT, R15, R2, RZ ;  /* 0x000000020f087210 */ /* 0x000fc60007f9e0ff */
[C---:B------:R-:W-:Y:S01]  /*2cfc0*/  IMAD.X R7, R12.reuse, 0x1, R72, P1 ;  /* 0x000000010c077824 */ /* 0x040fe200008e0648 */
[----:B------:R-:W-:Y:S01]  /*2cfd0*/  PRMT R13, R19, 0x9910, RZ ;  /* 0x00009910130d7816 */ /* 0x000fe200000000ff */
[----:B------:R-:W2:Y:S01]  /*2cfe0*/  LDL.LU R90, [R1+0x1fc] ;  /* 0x0001fc00015a7983 */ /* 0x000ea20000300800 */
[----:B----4-:R-:W-:Y:S01]  /*2cff0*/  SHF.R.S32.HI R11, RZ, 0x8, R9 ;  /* 0x00000008ff0b7819 */ /* 0x010fe20000011409 */
[----:B------:R-:W-:Y:S01]  /*2d000*/  IMAD.X R9, R12, 0x1, R71, P4 ;  /* 0x000000010c097824 */ /* 0x000fe200020e0647 */
[----:B------:R-:W-:-:S03]  /*2d010*/  SHF.R.S32.HI R13, RZ, 0x8, R13 ;  /* 0x00000008ff0d7819 */ /* 0x000fc6000001140d */
[----:B------:R3:W-:Y:S01]  /*2d020*/  @P5 STG.E.U8 desc[UR24][R6.64], R11 ;  /* 0x0000000b06005986 */ /* 0x0007e2000c101118 */
[----:B------:R-:W-:Y:S01]  /*2d030*/  ISETP.LT.AND P5, PT, R81, UR5, !P3 ;  /* 0x0000000551007c0c */ /* 0x000fe2000dfa1270 */
[----:B------:R-:W4:Y:S01]  /*2d040*/  LDCU UR5, c[0x0][0x398] ;  /* 0x00007300ff0577ac */ /* 0x000f220008000800 */
[----:B------:R-:W-:Y:S01]  /*2d050*/  ISETP.LT.AND P3, PT, R93, UR7, !P3 ;  /* 0x000000075d007c0c */ /* 0x000fe2000df61270 */
[----:B------:R1:W-:Y:S01]  /*2d060*/  @P6 STG.E.U8 desc[UR24][R8.64], R13 ;  /* 0x0000000d08006986 */ /* 0x0003e2000c101118 */
[----:B0-----:R-:W-:Y:S01]  /*2d070*/  IADD3 R4, P4, PT, R15, R68, RZ ;  /* 0x000000440f047210 */ /* 0x001fe20007f9e0ff */
[----:B------:R-:W0:Y:S01]  /*2d080*/  LDCU UR7, c[0x0][0x398] ;  /* 0x00007300ff0777ac */ /* 0x000e220008000800 */
[----:B------:R-:W-:Y:S02]  /*2d090*/  PRMT R10, R21, 0x9910, RZ ;  /* 0x00009910150a7816 */ /* 0x000fe400000000ff */
[----:B------:R-:W-:Y:S02]  /*2d0a0*/  PRMT R17, R65, 0x9910, RZ ;  /* 0x0000991041117816 */ /* 0x000fe400000000ff */
[----:B---3--:R-:W-:Y:S01]  /*2d0b0*/  IADD3 R6, P6, PT, R15, R70, RZ ;  /* 0x000000460f067210 */ /* 0x008fe20007fde0ff */
[----:B------:R-:W-:Y:S01]  /*2d0c0*/  IMAD.X R5, R12, 0x1, R3, P4 ;  /* 0x000000010c057824 */ /* 0x000fe200020e0603 */
[----:B------:R-:W-:-:S02]  /*2d0d0*/  SHF.R.S32.HI R17, RZ, 0x8, R17 ;  /* 0x00000008ff117819 */ /* 0x000fc40000011411 */
[----:B-1----:R-:W-:Y:S01]  /*2d0e0*/  SHF.R.S32.HI R13, RZ, 0x8, R10 ;  /* 0x00000008ff0d7819 */ /* 0x002fe2000001140a */
[----:B------:R-:W-:Y:S01]  /*2d0f0*/  IMAD.X R7, R12, 0x1, R69, P6 ;  /* 0x000000010c077824 */ /* 0x000fe200030e0645 */
[C---:B------:R-:W-:Y:S02]  /*2d100*/  ISETP.LT.AND P1, PT, R66.reuse, UR9, !P0 ;  /* 0x0000000942007c0c */ /* 0x040fe4000c721270 */
[----:B------:R-:W-:Y:S01]  /*2d110*/  ISETP.LT.AND P4, PT, R66, UR10, !P2 ;  /* 0x0000000a42007c0c */ /* 0x000fe2000d781270 */
[----:B------:R-:W-:Y:S01]  /*2d120*/  @P5 STG.E.U8 desc[UR24][R4.64], R13 ;  /* 0x0000000d04005986 */ /* 0x000fe2000c101118 */
[----:B-----5:R-:W-:Y:S01]  /*2d130*/  ISETP.LT.AND P5, PT, R67, UR4, !P0 ;  /* 0x0000000443007c0c */ /* 0x020fe2000c7a1270 */
[----:B------:R-:W-:Y:S01]  /*2d140*/  VIADD R15, R15, UR30 ;  /* 0x0000001e0f0f7c36 */ /* 0x000fe20008000000 */
[----:B------:R-:W1:Y:S01]  /*2d150*/  LDCU UR4, c[0x0][0x398] ;  /* 0x00007300ff0477ac */ /* 0x000e620008000800 */
[----:B------:R-:W3:Y:S04]  /*2d160*/  LDL.LU R66, [R1+0xbdc] ;  /* 0x000bdc0001427983 */ /* 0x000ee80000300800 */
[----:B------:R-:W5:Y:S04]  /*2d170*/  LDL.LU R91, [R1+0xf8] ;  /* 0x0000f800015b7983 */ /* 0x000f680000300800 */
[----:B------:R0:W-:Y:S01]  /*2d180*/  @P3 STG.E.U8 desc[UR24][R6.64], R17 ;  /* 0x0000001106003986 */ /* 0x0001e2000c101118 */
[----:B------:R-:W-:Y:S01]  /*2d190*/  ISETP.LT.AND P3, PT, R67, UR6, !P2 ;  /* 0x0000000643007c0c */ /* 0x000fe2000d761270 */
[----:B------:R-:W1:Y:S02]  /*2d1a0*/  LDCU UR6, c[0x0][0x398] ;  /* 0x00007300ff0677ac */ /* 0x000e640008000800 */
[----:B------:R-:W5:Y:S04]  /*2d1b0*/  LDL.LU R92, [R1+0xfc] ;  /* 0x0000fc00015c7983 */ /* 0x000f680000300800 */
[----:B------:R-:W3:Y:S01]  /*2d1c0*/  LDL.LU R67, [R1+0xbd8] ;  /* 0x000bd80001437983 */ /* 0x000ee20000300800 */
[----:B------:R-:W-:-:S02]  /*2d1d0*/  SHF.R.S32.HI R14, RZ, 0x1f, R15 ;  /* 0x0000001fff0e7819 */ /* 0x000fc4000001140f */
[----:B------:R-:W-:-:S05]  /*2d1e0*/  IADD3 R8, P6, PT, R15, R0, RZ ;  /* 0x000000000f087210 */ /* 0x000fca0007fde0ff */
[----:B------:R-:W-:Y:S01]  /*2d1f0*/  IMAD.X R9, R14, 0x1, R72, P6 ;  /* 0x000000010e097824 */ /* 0x000fe200030e0648 */
[C---:B------:R-:W-:Y:S01]  /*2d200*/  IADD3 R10, P6, PT, R15.reuse, R2, RZ ;  /* 0x000000020f0a7210 */ /* 0x040fe20007fde0ff */
[----:B0-----:R-:W-:-:S04]  /*2d210*/  VIADD R17, R15, UR30 ;  /* 0x0000001e0f117c36 */ /* 0x001fc80008000000 */
[----:B------:R-:W-:Y:S01]  /*2d220*/  IMAD.X R11, R14, 0x1, R71, P6 ;  /* 0x000000010e0b7824 */ /* 0x000fe200030e0647 */
[----:B------:R-:W-:Y:S02]  /*2d230*/  IADD3 R6, P6, PT, R15, R70, RZ ;  /* 0x000000460f067210 */ /* 0x000fe40007fde0ff */
[----:B------:R-:W-:-:S03]  /*2d240*/  SHF.R.S32.HI R16, RZ, 0x1f, R17 ;  /* 0x0000001fff107819 */ /* 0x000fc60000011411 */
[----:B------:R-:W-:Y:S01]  /*2d250*/  IMAD.X R7, R14, 0x1, R69, P6 ;  /* 0x000000010e077824 */ /* 0x000fe200030e0645 */
[----:B------:R-:W-:-:S05]  /*2d260*/  F2FP.SATFINITE.E5M2.F32.PACK_AB_MERGE_C R19, R89, R88, RZ ;  /* 0x000000585913723e */ /* 0x000fca00048060ff */
[----:B------:R0:W-:Y:S01]  /*2d270*/  @P1 STG.E.U8 desc[UR24][R8.64], R19 ;  /* 0x0000001308001986 */ /* 0x0001e2000c101118 */
[----:B------:R-:W-:-:S05]  /*2d280*/  IADD3 R12, P1, PT, R17, R0, RZ ;  /* 0x00000000110c7210 */ /* 0x000fca0007f3e0ff */
[----:B------:R-:W-:Y:S01]  /*2d290*/  IMAD.X R13, R16, 0x1, R72, P1 ;  /* 0x00000001100d7824 */ /* 0x000fe200008e0648 */
[C---:B0-----:R-:W-:Y:S02]  /*2d2a0*/  IADD3 R8, P6, PT, R17.reuse, R2, RZ ;  /* 0x0000000211087210 */ /* 0x041fe40007fde0ff */
[----:B------:R-:W-:-:S03]  /*2d2b0*/  IADD3 R2, P1, PT, R17, R68, RZ ;  /* 0x0000004411027210 */ /* 0x000fc60007f3e0ff */
[----:B------:R-:W-:Y:S01]  /*2d2c0*/  IMAD.X R9, R16, 0x1, R71, P6 ;  /* 0x0000000110097824 */ /* 0x000fe200030e0647 */
[----:B-1----:R-:W-:Y:S02]  /*2d2d0*/  ISETP.LT.AND P6, PT, R81, UR6, !P2 ;  /* 0x0000000651007c0c */ /* 0x002fe4000d7c1270 */
[----:B------:R-:W-:Y:S02]  /*2d2e0*/  ISETP.LT.AND P2, PT, R93, UR7, !P2 ;  /* 0x000000075d007c0c */ /* 0x000fe4000d741270 */
[----:B--2---:R-:W-:-:S05]  /*2d2f0*/  F2FP.SATFINITE.E5M2.F32.PACK_AB_MERGE_C R21, R90, R79, RZ ;  /* 0x0000004f5a15723e */ /* 0x004fca00048060ff */
[----:B------:R0:W-:Y:S01]  /*2d300*/  @P5 STG.E.U8 desc[UR24][R10.64], R21 ;  /* 0x000000150a005986 */ /* 0x0001e2000c101118 */
[----:B------:R-:W-:-:S05]  /*2d310*/  IADD3 R4, P5, PT, R15, R68, RZ ;  /* 0x000000440f047210 */ /* 0x000fca0007fbe0ff */
[--C-:B------:R-:W-:Y:S01]  /*2d320*/  IMAD.X R5, R14, 0x1, R3.reuse, P5 ;  /* 0x000000010e057824 */ /* 0x100fe200028e0603 */
[----:B----4-:R-:W-:Y:S01]  /*2d330*/  ISETP.LT.AND P5, PT, R81, UR5, !P0 ;  /* 0x0000000551007c0c */ /* 0x010fe2000c7a1270 */
[----:B------:R-:W-:Y:S01]  /*2d340*/  IMAD.X R3, R16, 0x1, R3, P1 ;  /* 0x0000000110037824 */ /* 0x000fe200008e0603 */
[----:B------:R-:W-:Y:S02]  /*2d350*/  ISETP.LT.AND P0, PT, R93, UR4, !P0 ;  /* 0x000000045d007c0c */ /* 0x000fe4000c701270 */
[----:B------:R-:W-:Y:S02]  /*2d360*/  IADD3 R70, P1, PT, R17, R70, RZ ;  /* 0x0000004611467210 */ /* 0x000fe40007f3e0ff */
[----:B0-----:R-:W-:Y:S02]  /*2d370*/  PRMT R11, R19, 0x9910, RZ ;  /* 0x00009910130b7816 */ /* 0x001fe400000000ff */
[----:B------:R-:W-:Y:S02]  /*2d380*/  PRMT R15, R21, 0x9910, RZ ;  /* 0x00009910150f7816 */ /* 0x000fe400000000ff */
[----:B------:R-:W-:-:S02]  /*2d390*/  SHF.R.S32.HI R11, RZ, 0x8, R11 ;  /* 0x00000008ff0b7819 */ /* 0x000fc4000001140b */
[----:B------:R-:W-:Y:S01]  /*2d3a0*/  SHF.R.S32.HI R15, RZ, 0x8, R15 ;  /* 0x00000008ff0f7819 */ /* 0x000fe2000001140f */
[----:B------:R-:W-:Y:S01]  /*2d3b0*/  IMAD.X R71, R16, 0x1, R69, P1 ;  /* 0x0000000110477824 */ /* 0x000fe200008e0645 */
[----:B-----5:R-:W-:Y:S02]  /*2d3c0*/  F2FP.SATFINITE.E5M2.F32.PACK_AB_MERGE_C R17, R92, R91, RZ ;  /* 0x0000005b5c11723e */ /* 0x020fe400048060ff */
[----:B---3--:R-:W-:-:S04]  /*2d3d0*/  F2FP.SATFINITE.E5M2.F32.PACK_AB_MERGE_C R67, R67, R66, RZ ;  /* 0x000000424343723e */ /* 0x008fc800048060ff */
[----:B------:R-:W-:Y:S01]  /*2d3e0*/  PRMT R10, R67, 0x9910, RZ ;  /* 0x00009910430a7816 */ /* 0x000fe200000000ff */
[----:B------:R0:W-:Y:S01]  /*2d3f0*/  @P5 STG.E.U8 desc[UR24][R4.64], R17 ;  /* 0x0000001104005986 */ /* 0x0001e2000c101118 */
[----:B------:R-:W-:-:S03]  /*2d400*/  PRMT R0, R17, 0x9910, RZ ;  /* 0x0000991011007816 */ /* 0x000fc600000000ff */
[----:B------:R1:W-:Y:S01]  /*2d410*/  @P0 STG.E.U8 desc[UR24][R6.64], R67 ;  /* 0x0000004306000986 */ /* 0x0003e2000c101118 */
[----:B0-----:R-:W-:Y:S01]  /*2d420*/  IMAD.MOV.U32 R4, RZ, RZ, R10 ;  /* 0x000000ffff047224 */ /* 0x001fe200078e000a */
[----:B------:R-:W-:Y:S02]  /*2d430*/  SHF.R.S32.HI R5, RZ, 0x8, R0 ;  /* 0x00000008ff057819 */ /* 0x000fe40000011400 */
[----:B------:R0:W-:Y:S02]  /*2d440*/  @P4 STG.E.U8 desc[UR24][R12.64], R11 ;  /* 0x0000000b0c004986 */ /* 0x0001e4000c101118 */
[----:B-1----:R-:W-:Y:S02]  /*2d450*/  SHF.R.S32.HI R7, RZ, 0x8, R4 ;  /* 0x00000008ff077819 */ /* 0x002fe40000011404 */
[----:B------:R0:W-:Y:S04]  /*2d460*/  @P3 STG.E.U8 desc[UR24][R8.64], R15 ;  /* 0x0000000f08003986 */ /* 0x0001e8000c101118 */
[----:B------:R0:W-:Y:S04]  /*2d470*/  @P6 STG.E.U8 desc[UR24][R2.64], R5 ;  /* 0x0000000502006986 */ /* 0x0001e8000c101118 */
[----:B------:R0:W-:Y:S01]  /*2d480*/  @P2 STG.E.U8 desc[UR24][R70.64], R7 ;  /* 0x0000000746002986 */ /* 0x0001e2000c101118 */
[----:B------:R-:W-:Y:S06]  /*2d490*/  BAR.SYNC.DEFER_BLOCKING 0x0 ;  /* 0x0000000000007b1d */ /* 0x000fec0000010000 */
[----:B------:R-:W-:Y:S05]  /*2d4a0*/  BRA.U UP0, `(.L_x_13) ;  /* 0x0000000100a07547 */ /* 0x000fea000b800000 */
[----:B------:R-:W1:Y:S01]  /*2d4b0*/  S2UR UR5, SR_CgaCtaId ;  /* 0x00000000000579c3 */ /* 0x000e620000008800 */
[----:B------:R-:W-:Y:S01]  /*2d4c0*/  NOP ;  /* 0x0000000000007918 */ /* 0x000fe20000000000 */
[----:B------:R-:W-:Y:S01]  /*2d4d0*/  UMOV UR4, 0x50 ;  /* 0x0000005000047882 */ /* 0x000fe20000000000 */
[----:B------:R-:W-:Y:S02]  /*2d4e0*/  IMAD.U32 R0, RZ, RZ, UR8 ;  /* 0x00000008ff007e24 */ /* 0x000fe4000f8e00ff */
[----:B0-----:R-:W-:Y:S02]  /*2d4f0*/  IMAD.MOV.U32 R3, RZ, RZ, 0xff ;  /* 0x000000ffff037424 */ /* 0x001fe400078e00ff */
[----:B------:R-:W-:Y:S01]  /*2d500*/  IMAD.MOV.U32 R7, RZ, RZ, 0x1 ;  /* 0x00000001ff077424 */ /* 0x000fe200078e00ff */
[----:B------:R-:W-:-:S04]  /*2d510*/  LOP3.LUT R0, R0, 0xffff, RZ, 0xc0, !PT ;  /* 0x0000ffff00007812 */ /* 0x000fc800078ec0ff */
[----:B------:R-:W-:-:S05]  /*2d520*/  SHF.R.U32.HI R0, RZ, 0x5, R0 ;  /* 0x00000005ff007819 */ /* 0x000fca0000011600 */
[----:B------:R-:W-:Y:S01]  /*2d530*/  VIADD R2, R0, 0x10 ;  /* 0x0000001000027836 */ /* 0x000fe20000000000 */
[----:B------:R-:W-:Y:S01]  /*2d540*/  SHF.L.U32 R0, R3, R0, RZ ;  /* 0x0000000003007219 */ /* 0x000fe200000006ff */
[----:B-1----:R-:W-:-:S03]  /*2d550*/  ULEA UR6, UR5, UR4, 0x18 ;  /* 0x0000000405067291 */ /* 0x002fc6000f8ec0ff */
[----:B------:R-:W-:-:S04]  /*2d560*/  SHF.L.U32 R3, R7, R2, RZ ;  /* 0x0000000207037219 */ /* 0x000fc800000006ff */
[----:B------:R-:W-:Y:S02]  /*2d570*/  LOP3.LUT R0, R3, R0, RZ, 0xfc, !PT ;  /* 0x0000000003007212 */ /* 0x000fe400078efcff */
[----:B------:R-:W0:Y:S02]  /*2d580*/  LDS R5, [UR6] ;  /* 0x00000006ff057984 */ /* 0x000e240008000800 */
[C---:B------:R-:W-:Y:S02]  /*2d590*/  LOP3.LUT R2, R0.reuse, 0xffff, RZ, 0xc0, !PT ;  /* 0x0000ffff00027812 */ /* 0x040fe400078ec0ff */
[----:B0-----:R-:W-:-:S04]  /*2d5a0*/  LOP3.LUT R3, R0, 0xffff, R5, 0x80, !PT ;  /* 0x0000ffff00037812 */ /* 0x001fc800078e8005 */
[----:B------:R-:W-:-:S13]  /*2d5b0*/  ISETP.NE.AND P0, PT, R3, R2, PT ;  /* 0x000000020300720c */ /* 0x000fda0003f05270 */
[----:B------:R-:W-:Y:S05]  /*2d5c0*/  @P0 BRA `(.L_x_14) ;  /* 0x0000000000500947 */ /* 0x000fea0003800000 */
[----:B------:R-:W-:Y:S02]  /*2d5d0*/  SHF.R.U32.HI R5, RZ, 0x10, R5 ;  /* 0x00000010ff057819 */ /* 0x000fe40000011605 */
[----:B------:R-:W-:-:S04]  /*2d5e0*/  SHF.R.U32.HI R2, RZ, 0x10, R0 ;  /* 0x00000010ff027819 */ /* 0x000fc80000011600 */
[----:B------:R-:W-:-:S04]  /*2d5f0*/  LOP3.LUT R5, R5, R2, RZ, 0xc0, !PT ;  /* 0x0000000205057212 */ /* 0x000fc800078ec0ff */
[----:B------:R-:W-:-:S13]  /*2d600*/  ISETP.NE.AND P0, PT, R5, R2, PT ;  /* 0x000000020500720c */ /* 0x000fda0003f05270 */
[----:B------:R-:W-:Y:S05]  /*2d610*/  @P0 BRA `(.L_x_15) ;  /* 0x0000000000300947 */ /* 0x000fea0003800000 */
[----:B------:R-:W-:Y:S01]  /*2d620*/  R2UR UR4, R0 ;  /* 0x00000000000472ca */ /* 0x000fe200000e0000 */
[----:B------:R-:W-:Y:S01]  /*2d630*/  VOTEU.ANY UR5, UPT, PT ;  /* 0x0000000000057886 */ /* 0x000fe200038e0100 */
[----:B------:R-:W0:Y:S01]  /*2d640*/  S2R R0, SR_LANEID ;  /* 0x0000000000007919 */ /* 0x000e220000000000 */
[----:B------:R-:W-:-:S10]  /*2d650*/  UFLO.U32 UR5, UR5 ;  /* 0x00000005000572bd */ /* 0x000fd400080e0000 */
[----:B------:R-:W-:-:S06]  /*2d660*/  ULOP3.LUT UR4, URZ, UR4, URZ, 0x33, !UPT ;  /* 0x00000004ff047292 */ /* 0x000fcc000f8e33ff */
[----:B------:R-:W-:-:S04]  /*2d670*/  IMAD.U32 R2, RZ, RZ, UR4 ;  /* 0x00000004ff027e24 */ /* 0x000fc8000f8e00ff */
[----:B------:R-:W1:Y:S02]  /*2d680*/  REDUX UR7, R2 ;  /* 0x00000000020773c4 */ /* 0x000e640000000000 */
[----:B------:R2:W-:Y:S01]  /*2d690*/  UTCATOMSWS.AND URZ, UR4 ;  /* 0x0000000400ff79e3 */ /* 0x0005e20008000000 */
[----:B0-----:R-:W-:Y:S01]  /*2d6a0*/  ISETP.EQ.U32.AND P0, PT, R0, UR5, PT ;  /* 0x0000000500007c0c */ /* 0x001fe2000bf02070 */
[----:B-1----:R-:W-:-:S12]  /*2d6b0*/  IMAD.U32 R0, RZ, RZ, UR7 ;  /* 0x00000007ff007e24 */ /* 0x002fd8000f8e00ff */
[----:B------:R2:W-:Y:S01]  /*2d6c0*/  @P0 ATOMS.AND RZ, [UR6], R0 ;  /* 0x00000000ffff098c */ /* 0x0005e2000a800006 */
[----:B------:R-:W-:Y:S05]  /*2d6d0*/  BRA `(.L_x_13) ;  /* 0x0000000000147947 */ /* 0x000fea0003800000 */
.L_x_15:
[----:B------:R-:W-:-:S07]  /*2d6e0*/  MOV R2, 0x2d700 ;  /* 0x0002d70000027802 */ /* 0x000fce0000000f00 */
[----:B------:R-:W-:Y:S05]  /*2d6f0*/  CALL.REL.NOINC `($__internal_0_$__cuda_sm10x_tcgen05_guardrail_trap_col_being_dealloced_not_returned_by_alloc) ;  /* 0x00000000002c7944 */ /* 0x000fea0003c00000 */
[----:B------:R-:W-:Y:S05]  /*2d700*/  BRA `(.L_x_13) ;  /* 0x0000000000087947 */ /* 0x000fea0003800000 */
.L_x_14:
[----:B------:R-:W-:-:S07]  /*2d710*/  MOV R2, 0x2d730 ;  /* 0x0002d73000027802 */ /* 0x000fce0000000f00 */
[----:B------:R-:W-:Y:S05]  /*2d720*/  CALL.REL.NOINC `($__internal_2_$__cuda_sm10x_tcgen05_guardrail_trap_unallocated_columns_being_dealloced) ;  /* 0x0000000000387944 */ /* 0x000fea0003c00000 */
.L_x_13:
[----:B------:R-:W-:Y:S01]  /*2d730*/  NOP ;  /* 0x0000000000007918 */ /* 0x000fe20000000000 */
[----:B--2---:R-:W-:Y:S05]  /*2d740*/  EXIT ;  /* 0x000000000000794d */ /* 0x004fea0003800000 */
.L_x_8:
[----:B------:R-:W0:Y:S02]  /*2d750*/  SYNCS.PHASECHK.TRANS64.TRYWAIT P1, [UR11], R13 ;  /* 0x0000000dff0075a7 */ /* 0x000e24000802110b */
[----:B0-----:R-:W-:Y:S05]  /*2d760*/  @!P1 BRA `(.L_x_8) ;  /* 0xfffffffc00f89947 */ /* 0x001fea000383ffff */
[----:B------:R-:W-:Y:S05]  /*2d770*/  BRA `(.L_x_16) ;  /* 0xfffffeb000ec7947 */ /* 0x000fea000383ffff */
.L_x_12:
[----:B------:R-:W0:Y:S02]  /*2d780*/  SYNCS.PHASECHK.TRANS64.TRYWAIT P0, [UR11], R0 ;  /* 0x00000000ff0075a7 */ /* 0x000e24000800110b */
[----:B0-----:R-:W-:Y:S05]  /*2d790*/  @!P0 BRA `(.L_x_12) ;  /* 0xfffffffc00f88947 */ /* 0x001fea000383ffff */
[----:B------:R-:W-:Y:S05]  /*2d7a0*/  BRA `(.L_x_11) ;  /* 0xffffff68003c7947 */ /* 0x000fea000383ffff */
        .weak           $__internal_0_$__cuda_sm10x_tcgen05_guardrail_trap_col_being_dealloced_not_returned_by_alloc
        .type           $__internal_0_$__cuda_sm10x_tcgen05_guardrail_trap_col_being_dealloced_not_returned_by_alloc,@function
        .size           $__internal_0_$__cuda_sm10x_tcgen05_guardrail_trap_col_being_dealloced_not_returned_by_alloc,($__internal_1_$__cuda_sm10x_tcgen05_guardrail_trap_phase_invalid_during_alloc - $__internal_0_$__cuda_sm10x_tcgen05_guardrail_trap_col_being_dealloced_not_returned_by_alloc)
$__internal_0_$__cuda_sm10x_tcgen05_guardrail_trap_col_being_dealloced_not_returned_by_alloc:
[----:B------:R-:W-:Y:S05]  /*2d7b0*/  BPT.TRAP 0x1 ;  /* 0x000000040000795c */ /* 0x000fea0000300000 */
[----:B------:R-:W-:-:S04]  /*2d7c0*/  IMAD.MOV.U32 R3, RZ, RZ, 0x0 ;  /* 0x00000000ff037424 */ /* 0x000fc800078e00ff */
[----:B------:R-:W-:Y:S05]  /*2d7d0*/  RET.REL.NODEC R2 `(matmul_kernel) ;  /* 0xfffffd2802087950 */ /* 0x000fea0003c3ffff */
        .weak           $__internal_1_$__cuda_sm10x_tcgen05_guardrail_trap_phase_invalid_during_alloc
        .type           $__internal_1_$__cuda_sm10x_tcgen05_guardrail_trap_phase_invalid_during_alloc,@function
        .size           $__internal_1_$__cuda_sm10x_tcgen05_guardrail_trap_phase_invalid_during_alloc,($__internal_2_$__cuda_sm10x_tcgen05_guardrail_trap_unallocated_columns_being_dealloced - $__internal_1_$__cuda_sm10x_tcgen05_guardrail_trap_phase_invalid_during_alloc)
$__internal_1_$__cuda_sm10x_tcgen05_guardrail_trap_phase_invalid_during_alloc:
[----:B------:R-:W-:Y:S05]  /*2d7e0*/  BPT.TRAP 0x1 ;  /* 0x000000040000795c */ /* 0x000fea0000300000 */
[----:B------:R-:W-:-:S04]  /*2d7f0*/  IMAD.MOV.U32 R3, RZ, RZ, 0x0 ;  /* 0x00000000ff037424 */ /* 0x000fc800078e00ff */
[----:B------:R-:W-:Y:S05]  /*2d800*/  RET.REL.NODEC R2 `(matmul_kernel) ;  /* 0xfffffd2402fc7950 */ /* 0x000fea0003c3ffff */
        .weak           $__internal_2_$__cuda_sm10x_tcgen05_guardrail_trap_unallocated_columns_being_dealloced
        .type           $__internal_2_$__cuda_sm10x_tcgen05_guardrail_trap_unallocated_columns_being_dealloced,@function
        .size           $__internal_2_$__cuda_sm10x_tcgen05_guardrail_trap_unallocated_columns_being_dealloced,(.L_x_20 - $__internal_2_$__cuda_sm10x_tcgen05_guardrail_trap_unallocated_columns_being_dealloced)
$__internal_2_$__cuda_sm10x_tcgen05_guardrail_trap_unallocated_columns_being_dealloced:
[----:B------:R-:W-:Y:S05]  /*2d810*/  BPT.TRAP 0x1 ;  /* 0x000000040000795c */ /* 0x000fea0000300000 */
[----:B------:R-:W-:-:S04]  /*2d820*/  IMAD.MOV.U32 R3, RZ, RZ, 0x0 ;  /* 0x00000000ff037424 */ /* 0x000fc800078e00ff */
[----:B------:R-:W-:Y:S05]  /*2d830*/  RET.REL.NODEC R2 `(matmul_kernel) ;  /* 0xfffffd2402f07950 */ /* 0x000fea0003c3ffff */
.L_x_17:
[----:B------:R-:W-:-:S00]  /*2d840*/  BRA `(.L_x_17) ;  /* 0xfffffffc00fc7947 */ /* 0x000fc0000383ffff */
[----:B------:R-:W-:-:S00]  /*2d850*/  NOP ;  /* 0x0000000000007918 */ /* 0x000fc00000000000 */
        /* <DEDUP_REMOVED lines=10> */
.L_x_20:


//--------------------- .nv.shared.matmul_kernel  --------------------------
	.section	.nv.shared.matmul_kernel,"aw",@nobits
	.sectionflags	@""
	.align	16
	.zero		1024


//--------------------- .nv.shared.reserved.0     --------------------------
	.section	.nv.shared.reserved.0,"aw",@nobits
	.align	8
	.weak		__nv_reservedSMEM_offset_0_alias
	.size		__nv_reservedSMEM_offset_0_alias, 0, 64
	.other		__nv_reservedSMEM_offset_0_alias,@"STO_CUDA_RESERVED_SHARED STV_DEFAULT"
__nv_reservedSMEM_offset_0_alias:
	.zero		0
.nv.shared.reserved.0:
	.zero		64
	.weak		__nv_reservedSMEM_allocation_phase
	.type		__nv_reservedSMEM_allocation_phase,@object
	.size		__nv_reservedSMEM_allocation_phase,(.L_0 - __nv_reservedSMEM_allocation_phase)
__nv_reservedSMEM_allocation_phase:
	.zero		1
.L_0:
	.zero		7
	.weak		__nv_reservedSMEM_devtool_atexit_pc
	.type		__nv_reservedSMEM_devtool_atexit_pc,@object
	.size		__nv_reservedSMEM_devtool_atexit_pc,(__nv_reservedSMEM_allocation_mask - __nv_reservedSMEM_devtool_atexit_pc)
__nv_reservedSMEM_devtool_atexit_pc:
	.zero		8
	.weak		__nv_reservedSMEM_allocation_mask
	.type		__nv_reservedSMEM_allocation_mask,@object
	.size		__nv_reservedSMEM_allocation_mask,(.L_2 - __nv_reservedSMEM_allocation_mask)
__nv_reservedSMEM_allocation_mask:
	.zero		4
.L_2:


//--------------------- .nv.constant0.matmul_kernel --------------------------
	.section	.nv.constant0.matmul_kernel,"a",@progbits
	.sectionflags	@""
	.align	4
.nv.constant0.matmul_kernel:
	.zero		976


//--------------------- SYMBOLS --------------------------

	.type		.nv.reservedSmem.offset0,@object
	.size		.nv.reservedSmem.offset0,0x4
	.type		.nv.reservedSmem.cap,@object
	.size		.nv.reservedSmem.cap,0x4
